//
// Generated by NVIDIA NVVM Compiler
//
// Compiler Build ID: CL-36424714
// Cuda compilation tools, release 13.0, V13.0.88
// Based on NVVM 20.0.0
//

.version 9.0
.target sm_100
.address_size 64

	// .globl	_Z12addToGridIntPiiiiiii
// _ZZN3cub18CUB_300001_SM_10006detail6reduce28DeviceReduceSingleTileKernelINS2_10policy_hubIijN4cuda3std3__44plusIiEEE10Policy1000EN6thrust24THRUST_300001_SM_1000_NS10device_ptrIiEEPijS9_iiNS7_10__identityEEEvT0_T1_T2_T3_T4_T6_E12temp_storage has been demoted
// _ZZN3cub18CUB_300001_SM_10006detail6reduce18DeviceReduceKernelINS2_10policy_hubIijN4cuda3std3__44plusIiEEE10Policy1000EN6thrust24THRUST_300001_SM_1000_NS10device_ptrIiEEjS9_iNS7_10__identityEEEvT0_PT3_T1_NS0_13GridEvenShareISK_EET2_T4_E12temp_storage has been demoted
// _ZZN3cub18CUB_300001_SM_10006detail6reduce28DeviceReduceSingleTileKernelINS2_10policy_hubIijN4cuda3std3__44plusIiEEE10Policy1000EPiSC_iS9_iiNS7_10__identityEEEvT0_T1_T2_T3_T4_T6_E12temp_storage has been demoted
// _ZZN3cub18CUB_300001_SM_10006detail6reduce28DeviceReduceSingleTileKernelINS2_10policy_hubIiyN4cuda3std3__44plusIiEEE10Policy1000EN6thrust24THRUST_300001_SM_1000_NS10device_ptrIiEEPiyS9_iiNS7_10__identityEEEvT0_T1_T2_T3_T4_T6_E12temp_storage has been demoted
// _ZZN3cub18CUB_300001_SM_10006detail6reduce18DeviceReduceKernelINS2_10policy_hubIiyN4cuda3std3__44plusIiEEE10Policy1000EN6thrust24THRUST_300001_SM_1000_NS10device_ptrIiEEyS9_iNS7_10__identityEEEvT0_PT3_T1_NS0_13GridEvenShareISK_EET2_T4_E12temp_storage has been demoted
// _ZZN3cub18CUB_300001_SM_10006detail6reduce28DeviceReduceSingleTileKernelINS2_10policy_hubIiyN4cuda3std3__44plusIiEEE10Policy1000EPiSC_iS9_iiNS7_10__identityEEEvT0_T1_T2_T3_T4_T6_E12temp_storage has been demoted
.global .align 1 .b8 _ZN34_INTERNAL_2a423db6_4_k_cu_120946a54cuda3std3__45__cpo5beginE[1];
.global .align 1 .b8 _ZN34_INTERNAL_2a423db6_4_k_cu_120946a54cuda3std3__45__cpo3endE[1];
.global .align 1 .b8 _ZN34_INTERNAL_2a423db6_4_k_cu_120946a54cuda3std3__45__cpo6cbeginE[1];
.global .align 1 .b8 _ZN34_INTERNAL_2a423db6_4_k_cu_120946a54cuda3std3__45__cpo4cendE[1];
.global .align 1 .b8 _ZN34_INTERNAL_2a423db6_4_k_cu_120946a54cuda3std3__45__cpo6rbeginE[1];
.global .align 1 .b8 _ZN34_INTERNAL_2a423db6_4_k_cu_120946a54cuda3std3__45__cpo4rendE[1];
.global .align 1 .b8 _ZN34_INTERNAL_2a423db6_4_k_cu_120946a54cuda3std3__45__cpo7crbeginE[1];
.global .align 1 .b8 _ZN34_INTERNAL_2a423db6_4_k_cu_120946a54cuda3std3__45__cpo5crendE[1];
.global .align 1 .b8 _ZN34_INTERNAL_2a423db6_4_k_cu_120946a54cuda3std3__436_GLOBAL__N__2a423db6_4_k_cu_120946a56ignoreE[1];
.global .align 1 .b8 _ZN34_INTERNAL_2a423db6_4_k_cu_120946a54cuda3std3__419piecewise_constructE[1];
.global .align 1 .b8 _ZN34_INTERNAL_2a423db6_4_k_cu_120946a54cuda3std3__48in_placeE[1];
.global .align 1 .b8 _ZN34_INTERNAL_2a423db6_4_k_cu_120946a54cuda3std3__420unreachable_sentinelE[1];
.global .align 1 .b8 _ZN34_INTERNAL_2a423db6_4_k_cu_120946a54cuda3std3__47nulloptE[1];
.global .align 1 .b8 _ZN34_INTERNAL_2a423db6_4_k_cu_120946a54cuda3std3__48unexpectE[1];
.global .align 1 .b8 _ZN34_INTERNAL_2a423db6_4_k_cu_120946a54cuda3std6ranges3__45__cpo4swapE[1];
.global .align 1 .b8 _ZN34_INTERNAL_2a423db6_4_k_cu_120946a54cuda3std6ranges3__45__cpo9iter_moveE[1];
.global .align 1 .b8 _ZN34_INTERNAL_2a423db6_4_k_cu_120946a54cuda3std6ranges3__45__cpo5beginE[1];
.global .align 1 .b8 _ZN34_INTERNAL_2a423db6_4_k_cu_120946a54cuda3std6ranges3__45__cpo3endE[1];
.global .align 1 .b8 _ZN34_INTERNAL_2a423db6_4_k_cu_120946a54cuda3std6ranges3__45__cpo6cbeginE[1];
.global .align 1 .b8 _ZN34_INTERNAL_2a423db6_4_k_cu_120946a54cuda3std6ranges3__45__cpo4cendE[1];
.global .align 1 .b8 _ZN34_INTERNAL_2a423db6_4_k_cu_120946a54cuda3std6ranges3__45__cpo7advanceE[1];
.global .align 1 .b8 _ZN34_INTERNAL_2a423db6_4_k_cu_120946a54cuda3std6ranges3__45__cpo9iter_swapE[1];
.global .align 1 .b8 _ZN34_INTERNAL_2a423db6_4_k_cu_120946a54cuda3std6ranges3__45__cpo4nextE[1];
.global .align 1 .b8 _ZN34_INTERNAL_2a423db6_4_k_cu_120946a54cuda3std6ranges3__45__cpo4prevE[1];
.global .align 1 .b8 _ZN34_INTERNAL_2a423db6_4_k_cu_120946a54cuda3std6ranges3__45__cpo4dataE[1];
.global .align 1 .b8 _ZN34_INTERNAL_2a423db6_4_k_cu_120946a54cuda3std6ranges3__45__cpo5cdataE[1];
.global .align 1 .b8 _ZN34_INTERNAL_2a423db6_4_k_cu_120946a54cuda3std6ranges3__45__cpo4sizeE[1];
.global .align 1 .b8 _ZN34_INTERNAL_2a423db6_4_k_cu_120946a54cuda3std6ranges3__45__cpo5ssizeE[1];
.global .align 1 .b8 _ZN34_INTERNAL_2a423db6_4_k_cu_120946a54cuda3std6ranges3__45__cpo8distanceE[1];
.global .align 1 .b8 _ZN34_INTERNAL_2a423db6_4_k_cu_120946a56thrust24THRUST_300001_SM_1000_NS8cuda_cub3parE[1];
.global .align 1 .b8 _ZN34_INTERNAL_2a423db6_4_k_cu_120946a56thrust24THRUST_300001_SM_1000_NS8cuda_cub10par_nosyncE[1];
.global .align 1 .b8 _ZN34_INTERNAL_2a423db6_4_k_cu_120946a56thrust24THRUST_300001_SM_1000_NS6system6detail10sequential3seqE[1];
.global .align 1 .b8 _ZN34_INTERNAL_2a423db6_4_k_cu_120946a56thrust24THRUST_300001_SM_1000_NS6system3cpp3parE[1];
.global .align 1 .b8 _ZN34_INTERNAL_2a423db6_4_k_cu_120946a56thrust24THRUST_300001_SM_1000_NS12placeholders2_1E[1];
.global .align 1 .b8 _ZN34_INTERNAL_2a423db6_4_k_cu_120946a56thrust24THRUST_300001_SM_1000_NS12placeholders2_2E[1];
.global .align 1 .b8 _ZN34_INTERNAL_2a423db6_4_k_cu_120946a56thrust24THRUST_300001_SM_1000_NS12placeholders2_3E[1];
.global .align 1 .b8 _ZN34_INTERNAL_2a423db6_4_k_cu_120946a56thrust24THRUST_300001_SM_1000_NS12placeholders2_4E[1];
.global .align 1 .b8 _ZN34_INTERNAL_2a423db6_4_k_cu_120946a56thrust24THRUST_300001_SM_1000_NS12placeholders2_5E[1];
.global .align 1 .b8 _ZN34_INTERNAL_2a423db6_4_k_cu_120946a56thrust24THRUST_300001_SM_1000_NS12placeholders2_6E[1];
.global .align 1 .b8 _ZN34_INTERNAL_2a423db6_4_k_cu_120946a56thrust24THRUST_300001_SM_1000_NS12placeholders2_7E[1];
.global .align 1 .b8 _ZN34_INTERNAL_2a423db6_4_k_cu_120946a56thrust24THRUST_300001_SM_1000_NS12placeholders2_8E[1];
.global .align 1 .b8 _ZN34_INTERNAL_2a423db6_4_k_cu_120946a56thrust24THRUST_300001_SM_1000_NS12placeholders2_9E[1];
.global .align 1 .b8 _ZN34_INTERNAL_2a423db6_4_k_cu_120946a56thrust24THRUST_300001_SM_1000_NS12placeholders3_10E[1];
.global .align 1 .b8 _ZN34_INTERNAL_2a423db6_4_k_cu_120946a56thrust24THRUST_300001_SM_1000_NS3seqE[1];
.global .align 1 .b8 _ZN34_INTERNAL_2a423db6_4_k_cu_120946a56thrust24THRUST_300001_SM_1000_NS6deviceE[1];

.visible .entry _Z12addToGridIntPiiiiiii(
	.param .u64 .ptr .align 1 _Z12addToGridIntPiiiiiii_param_0,
	.param .u32 _Z12addToGridIntPiiiiiii_param_1,
	.param .u32 _Z12addToGridIntPiiiiiii_param_2,
	.param .u32 _Z12addToGridIntPiiiiiii_param_3,
	.param .u32 _Z12addToGridIntPiiiiiii_param_4,
	.param .u32 _Z12addToGridIntPiiiiiii_param_5,
	.param .u32 _Z12addToGridIntPiiiiiii_param_6
)
{
	.reg .pred 	%p<10>;
	.reg .b32 	%r<18>;
	.reg .b64 	%rd<5>;

	ld.param.u64 	%rd1, [_Z12addToGridIntPiiiiiii_param_0];
	ld.param.u32 	%r3, [_Z12addToGridIntPiiiiiii_param_1];
	ld.param.u32 	%r4, [_Z12addToGridIntPiiiiiii_param_2];
	ld.param.u32 	%r5, [_Z12addToGridIntPiiiiiii_param_3];
	ld.param.u32 	%r6, [_Z12addToGridIntPiiiiiii_param_4];
	ld.param.u32 	%r7, [_Z12addToGridIntPiiiiiii_param_5];
	ld.param.u32 	%r8, [_Z12addToGridIntPiiiiiii_param_6];
	mov.u32 	%r9, %ctaid.x;
	mov.u32 	%r10, %ntid.x;
	mov.u32 	%r11, %tid.x;
	mad.lo.s32 	%r1, %r9, %r10, %r11;
	mov.u32 	%r12, %ctaid.y;
	mov.u32 	%r13, %ntid.y;
	mov.u32 	%r14, %tid.y;
	mad.lo.s32 	%r2, %r12, %r13, %r14;
	setp.le.s32 	%p1, %r5, %r1;
	setp.lt.s32 	%p2, %r1, %r6;
	and.pred  	%p3, %p1, %p2;
	setp.le.s32 	%p4, %r7, %r2;
	setp.lt.s32 	%p5, %r2, %r8;
	and.pred  	%p6, %p4, %p5;
	and.pred  	%p8, %p3, %p6;
	not.pred 	%p9, %p8;
	@%p9 bra 	$L__BB0_2;
	cvta.to.global.u64 	%rd2, %rd1;
	mad.lo.s32 	%r15, %r4, %r1, %r2;
	mul.wide.s32 	%rd3, %r15, 4;
	add.s64 	%rd4, %rd2, %rd3;
	ld.global.u32 	%r16, [%rd4];
	add.s32 	%r17, %r16, %r3;
	st.global.u32 	[%rd4], %r17;
$L__BB0_2:
	ret;

}
	// .globl	_Z14addToGridFloatPffiiiii
.visible .entry _Z14addToGridFloatPffiiiii(
	.param .u64 .ptr .align 1 _Z14addToGridFloatPffiiiii_param_0,
	.param .f32 _Z14addToGridFloatPffiiiii_param_1,
	.param .u32 _Z14addToGridFloatPffiiiii_param_2,
	.param .u32 _Z14addToGridFloatPffiiiii_param_3,
	.param .u32 _Z14addToGridFloatPffiiiii_param_4,
	.param .u32 _Z14addToGridFloatPffiiiii_param_5,
	.param .u32 _Z14addToGridFloatPffiiiii_param_6
)
{
	.reg .pred 	%p<10>;
	.reg .b32 	%r<15>;
	.reg .b32 	%f<4>;
	.reg .b64 	%rd<5>;

	ld.param.u64 	%rd1, [_Z14addToGridFloatPffiiiii_param_0];
	ld.param.f32 	%f1, [_Z14addToGridFloatPffiiiii_param_1];
	ld.param.u32 	%r3, [_Z14addToGridFloatPffiiiii_param_2];
	ld.param.u32 	%r4, [_Z14addToGridFloatPffiiiii_param_3];
	ld.param.u32 	%r5, [_Z14addToGridFloatPffiiiii_param_4];
	ld.param.u32 	%r6, [_Z14addToGridFloatPffiiiii_param_5];
	ld.param.u32 	%r7, [_Z14addToGridFloatPffiiiii_param_6];
	mov.u32 	%r8, %ctaid.x;
	mov.u32 	%r9, %ntid.x;
	mov.u32 	%r10, %tid.x;
	mad.lo.s32 	%r1, %r8, %r9, %r10;
	mov.u32 	%r11, %ctaid.y;
	mov.u32 	%r12, %ntid.y;
	mov.u32 	%r13, %tid.y;
	mad.lo.s32 	%r2, %r11, %r12, %r13;
	setp.le.s32 	%p1, %r4, %r1;
	setp.lt.s32 	%p2, %r1, %r5;
	and.pred  	%p3, %p1, %p2;
	setp.le.s32 	%p4, %r6, %r2;
	setp.lt.s32 	%p5, %r2, %r7;
	and.pred  	%p6, %p4, %p5;
	and.pred  	%p8, %p3, %p6;
	not.pred 	%p9, %p8;
	@%p9 bra 	$L__BB1_2;
	cvta.to.global.u64 	%rd2, %rd1;
	mad.lo.s32 	%r14, %r3, %r1, %r2;
	mul.wide.s32 	%rd3, %r14, 4;
	add.s64 	%rd4, %rd2, %rd3;
	ld.global.f32 	%f2, [%rd4];
	add.f32 	%f3, %f1, %f2;
	st.global.f32 	[%rd4], %f3;
$L__BB1_2:
	ret;

}
	// .globl	_Z10updLoadLimPfffiiiii
.visible .entry _Z10updLoadLimPfffiiiii(
	.param .u64 .ptr .align 1 _Z10updLoadLimPfffiiiii_param_0,
	.param .f32 _Z10updLoadLimPfffiiiii_param_1,
	.param .f32 _Z10updLoadLimPfffiiiii_param_2,
	.param .u32 _Z10updLoadLimPfffiiiii_param_3,
	.param .u32 _Z10updLoadLimPfffiiiii_param_4,
	.param .u32 _Z10updLoadLimPfffiiiii_param_5,
	.param .u32 _Z10updLoadLimPfffiiiii_param_6,
	.param .u32 _Z10updLoadLimPfffiiiii_param_7
)
{
	.reg .pred 	%p<11>;
	.reg .b32 	%r<15>;
	.reg .b32 	%f<5>;
	.reg .b64 	%rd<5>;

	ld.param.u64 	%rd2, [_Z10updLoadLimPfffiiiii_param_0];
	ld.param.f32 	%f1, [_Z10updLoadLimPfffiiiii_param_1];
	ld.param.f32 	%f2, [_Z10updLoadLimPfffiiiii_param_2];
	ld.param.u32 	%r3, [_Z10updLoadLimPfffiiiii_param_3];
	ld.param.u32 	%r4, [_Z10updLoadLimPfffiiiii_param_4];
	ld.param.u32 	%r5, [_Z10updLoadLimPfffiiiii_param_5];
	ld.param.u32 	%r6, [_Z10updLoadLimPfffiiiii_param_6];
	ld.param.u32 	%r7, [_Z10updLoadLimPfffiiiii_param_7];
	mov.u32 	%r8, %ctaid.x;
	mov.u32 	%r9, %ntid.x;
	mov.u32 	%r10, %tid.x;
	mad.lo.s32 	%r1, %r8, %r9, %r10;
	mov.u32 	%r11, %ctaid.y;
	mov.u32 	%r12, %ntid.y;
	mov.u32 	%r13, %tid.y;
	mad.lo.s32 	%r2, %r11, %r12, %r13;
	setp.le.s32 	%p1, %r4, %r1;
	setp.lt.s32 	%p2, %r1, %r5;
	and.pred  	%p3, %p1, %p2;
	setp.le.s32 	%p4, %r6, %r2;
	setp.lt.s32 	%p5, %r2, %r7;
	and.pred  	%p6, %p4, %p5;
	and.pred  	%p8, %p3, %p6;
	not.pred 	%p9, %p8;
	@%p9 bra 	$L__BB2_3;
	cvta.to.global.u64 	%rd3, %rd2;
	mad.lo.s32 	%r14, %r3, %r1, %r2;
	mul.wide.s32 	%rd4, %r14, 4;
	add.s64 	%rd1, %rd3, %rd4;
	ld.global.f32 	%f3, [%rd1];
	sub.f32 	%f4, %f3, %f2;
	st.global.f32 	[%rd1], %f4;
	setp.geu.f32 	%p10, %f1, %f4;
	@%p10 bra 	$L__BB2_3;
	st.global.f32 	[%rd1], %f1;
$L__BB2_3:
	ret;

}
	// .globl	_Z7checkEqPiS_iiiiii
.visible .entry _Z7checkEqPiS_iiiiii(
	.param .u64 .ptr .align 1 _Z7checkEqPiS_iiiiii_param_0,
	.param .u64 .ptr .align 1 _Z7checkEqPiS_iiiiii_param_1,
	.param .u32 _Z7checkEqPiS_iiiiii_param_2,
	.param .u32 _Z7checkEqPiS_iiiiii_param_3,
	.param .u32 _Z7checkEqPiS_iiiiii_param_4,
	.param .u32 _Z7checkEqPiS_iiiiii_param_5,
	.param .u32 _Z7checkEqPiS_iiiiii_param_6,
	.param .u32 _Z7checkEqPiS_iiiiii_param_7
)
{
	.reg .pred 	%p<11>;
	.reg .b32 	%r<18>;
	.reg .b64 	%rd<9>;

	ld.param.u64 	%rd1, [_Z7checkEqPiS_iiiiii_param_0];
	ld.param.u64 	%rd2, [_Z7checkEqPiS_iiiiii_param_1];
	ld.param.u32 	%r4, [_Z7checkEqPiS_iiiiii_param_2];
	ld.param.u32 	%r5, [_Z7checkEqPiS_iiiiii_param_3];
	ld.param.u32 	%r6, [_Z7checkEqPiS_iiiiii_param_4];
	ld.param.u32 	%r7, [_Z7checkEqPiS_iiiiii_param_5];
	ld.param.u32 	%r8, [_Z7checkEqPiS_iiiiii_param_6];
	ld.param.u32 	%r9, [_Z7checkEqPiS_iiiiii_param_7];
	mov.u32 	%r10, %ctaid.x;
	mov.u32 	%r11, %ntid.x;
	mov.u32 	%r12, %tid.x;
	mad.lo.s32 	%r1, %r10, %r11, %r12;
	mov.u32 	%r13, %ctaid.y;
	mov.u32 	%r14, %ntid.y;
	mov.u32 	%r15, %tid.y;
	mad.lo.s32 	%r2, %r13, %r14, %r15;
	setp.le.s32 	%p1, %r6, %r1;
	setp.lt.s32 	%p2, %r1, %r7;
	and.pred  	%p3, %p1, %p2;
	setp.le.s32 	%p4, %r8, %r2;
	setp.lt.s32 	%p5, %r2, %r9;
	and.pred  	%p6, %p4, %p5;
	and.pred  	%p8, %p3, %p6;
	not.pred 	%p9, %p8;
	@%p9 bra 	$L__BB3_3;
	cvta.to.global.u64 	%rd3, %rd2;
	mad.lo.s32 	%r3, %r5, %r1, %r2;
	mul.wide.s32 	%rd4, %r3, 4;
	add.s64 	%rd5, %rd3, %rd4;
	ld.global.u32 	%r16, [%rd5];
	setp.ne.s32 	%p10, %r16, %r4;
	@%p10 bra 	$L__BB3_3;
	cvta.to.global.u64 	%rd6, %rd1;
	add.s64 	%rd8, %rd6, %rd4;
	mov.b32 	%r17, 1;
	st.global.u32 	[%rd8], %r17;
$L__BB3_3:
	ret;

}
	// .globl	_Z8checkLeqPiPffiiiii
.visible .entry _Z8checkLeqPiPffiiiii(
	.param .u64 .ptr .align 1 _Z8checkLeqPiPffiiiii_param_0,
	.param .u64 .ptr .align 1 _Z8checkLeqPiPffiiiii_param_1,
	.param .f32 _Z8checkLeqPiPffiiiii_param_2,
	.param .u32 _Z8checkLeqPiPffiiiii_param_3,
	.param .u32 _Z8checkLeqPiPffiiiii_param_4,
	.param .u32 _Z8checkLeqPiPffiiiii_param_5,
	.param .u32 _Z8checkLeqPiPffiiiii_param_6,
	.param .u32 _Z8checkLeqPiPffiiiii_param_7
)
{
	.reg .pred 	%p<11>;
	.reg .b32 	%r<16>;
	.reg .b32 	%f<3>;
	.reg .b64 	%rd<9>;

	ld.param.u64 	%rd1, [_Z8checkLeqPiPffiiiii_param_0];
	ld.param.u64 	%rd2, [_Z8checkLeqPiPffiiiii_param_1];
	ld.param.f32 	%f1, [_Z8checkLeqPiPffiiiii_param_2];
	ld.param.u32 	%r4, [_Z8checkLeqPiPffiiiii_param_3];
	ld.param.u32 	%r5, [_Z8checkLeqPiPffiiiii_param_4];
	ld.param.u32 	%r6, [_Z8checkLeqPiPffiiiii_param_5];
	ld.param.u32 	%r7, [_Z8checkLeqPiPffiiiii_param_6];
	ld.param.u32 	%r8, [_Z8checkLeqPiPffiiiii_param_7];
	mov.u32 	%r9, %ctaid.x;
	mov.u32 	%r10, %ntid.x;
	mov.u32 	%r11, %tid.x;
	mad.lo.s32 	%r1, %r9, %r10, %r11;
	mov.u32 	%r12, %ctaid.y;
	mov.u32 	%r13, %ntid.y;
	mov.u32 	%r14, %tid.y;
	mad.lo.s32 	%r2, %r12, %r13, %r14;
	setp.le.s32 	%p1, %r5, %r1;
	setp.lt.s32 	%p2, %r1, %r6;
	and.pred  	%p3, %p1, %p2;
	setp.le.s32 	%p4, %r7, %r2;
	setp.lt.s32 	%p5, %r2, %r8;
	and.pred  	%p6, %p4, %p5;
	and.pred  	%p8, %p3, %p6;
	not.pred 	%p9, %p8;
	@%p9 bra 	$L__BB4_3;
	cvta.to.global.u64 	%rd3, %rd2;
	mad.lo.s32 	%r3, %r4, %r1, %r2;
	mul.wide.s32 	%rd4, %r3, 4;
	add.s64 	%rd5, %rd3, %rd4;
	ld.global.f32 	%f2, [%rd5];
	setp.gtu.f32 	%p10, %f1, %f2;
	@%p10 bra 	$L__BB4_3;
	cvta.to.global.u64 	%rd6, %rd1;
	add.s64 	%rd8, %rd6, %rd4;
	mov.b32 	%r15, 1;
	st.global.u32 	[%rd8], %r15;
$L__BB4_3:
	ret;

}
	// .globl	_ZN3cub18CUB_300001_SM_10006detail11EmptyKernelIvEEvv
.visible .entry _ZN3cub18CUB_300001_SM_10006detail11EmptyKernelIvEEvv()
{


	ret;

}
	// .globl	_ZN3cub18CUB_300001_SM_10006detail6reduce28DeviceReduceSingleTileKernelINS2_10policy_hubIijN4cuda3std3__44plusIiEEE10Policy1000EN6thrust24THRUST_300001_SM_1000_NS10device_ptrIiEEPijS9_iiNS7_10__identityEEEvT0_T1_T2_T3_T4_T6_
.visible .entry _ZN3cub18CUB_300001_SM_10006detail6reduce28DeviceReduceSingleTileKernelINS2_10policy_hubIijN4cuda3std3__44plusIiEEE10Policy1000EN6thrust24THRUST_300001_SM_1000_NS10device_ptrIiEEPijS9_iiNS7_10__identityEEEvT0_T1_T2_T3_T4_T6_(
	.param .align 8 .b8 _ZN3cub18CUB_300001_SM_10006detail6reduce28DeviceReduceSingleTileKernelINS2_10policy_hubIijN4cuda3std3__44plusIiEEE10Policy1000EN6thrust24THRUST_300001_SM_1000_NS10device_ptrIiEEPijS9_iiNS7_10__identityEEEvT0_T1_T2_T3_T4_T6__param_0[8],
	.param .u64 .ptr .align 1 _ZN3cub18CUB_300001_SM_10006detail6reduce28DeviceReduceSingleTileKernelINS2_10policy_hubIijN4cuda3std3__44plusIiEEE10Policy1000EN6thrust24THRUST_300001_SM_1000_NS10device_ptrIiEEPijS9_iiNS7_10__identityEEEvT0_T1_T2_T3_T4_T6__param_1,
	.param .u32 _ZN3cub18CUB_300001_SM_10006detail6reduce28DeviceReduceSingleTileKernelINS2_10policy_hubIijN4cuda3std3__44plusIiEEE10Policy1000EN6thrust24THRUST_300001_SM_1000_NS10device_ptrIiEEPijS9_iiNS7_10__identityEEEvT0_T1_T2_T3_T4_T6__param_2,
	.param .align 1 .b8 _ZN3cub18CUB_300001_SM_10006detail6reduce28DeviceReduceSingleTileKernelINS2_10policy_hubIijN4cuda3std3__44plusIiEEE10Policy1000EN6thrust24THRUST_300001_SM_1000_NS10device_ptrIiEEPijS9_iiNS7_10__identityEEEvT0_T1_T2_T3_T4_T6__param_3[1],
	.param .u32 _ZN3cub18CUB_300001_SM_10006detail6reduce28DeviceReduceSingleTileKernelINS2_10policy_hubIijN4cuda3std3__44plusIiEEE10Policy1000EN6thrust24THRUST_300001_SM_1000_NS10device_ptrIiEEPijS9_iiNS7_10__identityEEEvT0_T1_T2_T3_T4_T6__param_4,
	.param .align 1 .b8 _ZN3cub18CUB_300001_SM_10006detail6reduce28DeviceReduceSingleTileKernelINS2_10policy_hubIijN4cuda3std3__44plusIiEEE10Policy1000EN6thrust24THRUST_300001_SM_1000_NS10device_ptrIiEEPijS9_iiNS7_10__identityEEEvT0_T1_T2_T3_T4_T6__param_5[1]
)
.maxntid 256
.minnctapersm 1
{
	.reg .pred 	%p<59>;
	.reg .b32 	%r<511>;
	.reg .b64 	%rd<84>;
	// demoted variable
	.shared .align 4 .b8 _ZZN3cub18CUB_300001_SM_10006detail6reduce28DeviceReduceSingleTileKernelINS2_10policy_hubIijN4cuda3std3__44plusIiEEE10Policy1000EN6thrust24THRUST_300001_SM_1000_NS10device_ptrIiEEPijS9_iiNS7_10__identityEEEvT0_T1_T2_T3_T4_T6_E12temp_storage[44];
	ld.param.u64 	%rd9, [_ZN3cub18CUB_300001_SM_10006detail6reduce28DeviceReduceSingleTileKernelINS2_10policy_hubIijN4cuda3std3__44plusIiEEE10Policy1000EN6thrust24THRUST_300001_SM_1000_NS10device_ptrIiEEPijS9_iiNS7_10__identityEEEvT0_T1_T2_T3_T4_T6__param_0];
	ld.param.u64 	%rd10, [_ZN3cub18CUB_300001_SM_10006detail6reduce28DeviceReduceSingleTileKernelINS2_10policy_hubIijN4cuda3std3__44plusIiEEE10Policy1000EN6thrust24THRUST_300001_SM_1000_NS10device_ptrIiEEPijS9_iiNS7_10__identityEEEvT0_T1_T2_T3_T4_T6__param_1];
	ld.param.u32 	%r90, [_ZN3cub18CUB_300001_SM_10006detail6reduce28DeviceReduceSingleTileKernelINS2_10policy_hubIijN4cuda3std3__44plusIiEEE10Policy1000EN6thrust24THRUST_300001_SM_1000_NS10device_ptrIiEEPijS9_iiNS7_10__identityEEEvT0_T1_T2_T3_T4_T6__param_2];
	ld.param.u32 	%r91, [_ZN3cub18CUB_300001_SM_10006detail6reduce28DeviceReduceSingleTileKernelINS2_10policy_hubIijN4cuda3std3__44plusIiEEE10Policy1000EN6thrust24THRUST_300001_SM_1000_NS10device_ptrIiEEPijS9_iiNS7_10__identityEEEvT0_T1_T2_T3_T4_T6__param_4];
	cvta.to.global.u64 	%rd1, %rd10;
	setp.ne.s32 	%p1, %r90, 0;
	@%p1 bra 	$L__BB6_3;
	mov.u32 	%r471, %tid.x;
	setp.ne.s32 	%p58, %r471, 0;
	@%p58 bra 	$L__BB6_52;
	st.global.u32 	[%rd1], %r91;
	bra.uni 	$L__BB6_52;
$L__BB6_3:
	cvta.to.global.u64 	%rd2, %rd9;
	setp.gt.u32 	%p2, %r90, 4095;
	@%p2 bra 	$L__BB6_28;
	mov.u32 	%r1, %tid.x;
	setp.ge.u32 	%p24, %r1, %r90;
	mov.b32 	%r488, 0;
	mov.u32 	%r478, %r1;
	@%p24 bra 	$L__BB6_6;
	mul.wide.u32 	%rd73, %r1, 4;
	add.s64 	%rd74, %rd2, %rd73;
	ld.global.u32 	%r488, [%rd74];
	add.s32 	%r478, %r1, 256;
$L__BB6_6:
	setp.ge.u32 	%p25, %r478, %r90;
	@%p25 bra 	$L__BB6_19;
	not.b32 	%r298, %r478;
	add.s32 	%r299, %r90, %r298;
	shr.u32 	%r300, %r299, 8;
	add.s32 	%r6, %r300, 1;
	and.b32  	%r7, %r6, 15;
	setp.lt.u32 	%p26, %r299, 3840;
	@%p26 bra 	$L__BB6_10;
	and.b32  	%r301, %r6, 33554416;
	neg.s32 	%r474, %r301;
	mul.wide.u32 	%rd75, %r478, 4;
	add.s64 	%rd76, %rd75, %rd2;
	add.s64 	%rd82, %rd76, 8192;
$L__BB6_9:
	.pragma "nounroll";
	ld.global.u32 	%r302, [%rd82+-8192];
	add.s32 	%r303, %r302, %r488;
	ld.global.u32 	%r304, [%rd82+-7168];
	add.s32 	%r305, %r304, %r303;
	ld.global.u32 	%r306, [%rd82+-6144];
	add.s32 	%r307, %r306, %r305;
	ld.global.u32 	%r308, [%rd82+-5120];
	add.s32 	%r309, %r308, %r307;
	ld.global.u32 	%r310, [%rd82+-4096];
	add.s32 	%r311, %r310, %r309;
	ld.global.u32 	%r312, [%rd82+-3072];
	add.s32 	%r313, %r312, %r311;
	ld.global.u32 	%r314, [%rd82+-2048];
	add.s32 	%r315, %r314, %r313;
	ld.global.u32 	%r316, [%rd82+-1024];
	add.s32 	%r317, %r316, %r315;
	ld.global.u32 	%r318, [%rd82];
	add.s32 	%r319, %r318, %r317;
	ld.global.u32 	%r320, [%rd82+1024];
	add.s32 	%r321, %r320, %r319;
	ld.global.u32 	%r322, [%rd82+2048];
	add.s32 	%r323, %r322, %r321;
	ld.global.u32 	%r324, [%rd82+3072];
	add.s32 	%r325, %r324, %r323;
	ld.global.u32 	%r326, [%rd82+4096];
	add.s32 	%r327, %r326, %r325;
	ld.global.u32 	%r328, [%rd82+5120];
	add.s32 	%r329, %r328, %r327;
	ld.global.u32 	%r330, [%rd82+6144];
	add.s32 	%r331, %r330, %r329;
	ld.global.u32 	%r332, [%rd82+7168];
	add.s32 	%r488, %r332, %r331;
	add.s32 	%r478, %r478, 4096;
	add.s32 	%r474, %r474, 16;
	add.s64 	%rd82, %rd82, 16384;
	setp.ne.s32 	%p27, %r474, 0;
	@%p27 bra 	$L__BB6_9;
$L__BB6_10:
	setp.eq.s32 	%p28, %r7, 0;
	@%p28 bra 	$L__BB6_19;
	and.b32  	%r18, %r6, 7;
	setp.lt.u32 	%p29, %r7, 8;
	@%p29 bra 	$L__BB6_13;
	mul.wide.u32 	%rd77, %r478, 4;
	add.s64 	%rd78, %rd2, %rd77;
	ld.global.u32 	%r334, [%rd78];
	add.s32 	%r335, %r334, %r488;
	ld.global.u32 	%r336, [%rd78+1024];
	add.s32 	%r337, %r336, %r335;
	ld.global.u32 	%r338, [%rd78+2048];
	add.s32 	%r339, %r338, %r337;
	ld.global.u32 	%r340, [%rd78+3072];
	add.s32 	%r341, %r340, %r339;
	ld.global.u32 	%r342, [%rd78+4096];
	add.s32 	%r343, %r342, %r341;
	ld.global.u32 	%r344, [%rd78+5120];
	add.s32 	%r345, %r344, %r343;
	ld.global.u32 	%r346, [%rd78+6144];
	add.s32 	%r347, %r346, %r345;
	ld.global.u32 	%r348, [%rd78+7168];
	add.s32 	%r488, %r348, %r347;
	add.s32 	%r478, %r478, 2048;
$L__BB6_13:
	setp.eq.s32 	%p30, %r18, 0;
	@%p30 bra 	$L__BB6_19;
	and.b32  	%r24, %r6, 3;
	setp.lt.u32 	%p31, %r18, 4;
	@%p31 bra 	$L__BB6_16;
	mul.wide.u32 	%rd79, %r478, 4;
	add.s64 	%rd80, %rd2, %rd79;
	ld.global.u32 	%r350, [%rd80];
	add.s32 	%r351, %r350, %r488;
	ld.global.u32 	%r352, [%rd80+1024];
	add.s32 	%r353, %r352, %r351;
	ld.global.u32 	%r354, [%rd80+2048];
	add.s32 	%r355, %r354, %r353;
	ld.global.u32 	%r356, [%rd80+3072];
	add.s32 	%r488, %r356, %r355;
	add.s32 	%r478, %r478, 1024;
$L__BB6_16:
	setp.eq.s32 	%p32, %r24, 0;
	@%p32 bra 	$L__BB6_19;
	mul.wide.u32 	%rd81, %r478, 4;
	add.s64 	%rd83, %rd2, %rd81;
	neg.s32 	%r486, %r24;
$L__BB6_18:
	.pragma "nounroll";
	ld.global.u32 	%r357, [%rd83];
	add.s32 	%r488, %r357, %r488;
	add.s64 	%rd83, %rd83, 1024;
	add.s32 	%r486, %r486, 1;
	setp.ne.s32 	%p33, %r486, 0;
	@%p33 bra 	$L__BB6_18;
$L__BB6_19:
	setp.lt.u32 	%p34, %r90, 256;
	@%p34 bra 	$L__BB6_24;
	// begin inline asm
	mov.u32 %r421, %laneid;
	// end inline asm
	mov.b32 	%r424, 1;
	mov.b32 	%r445, 31;
	mov.b32 	%r446, -1;
	// begin inline asm
	shfl.sync.down.b32 %r422, %r488, %r424, %r445, %r446;
	// end inline asm
	setp.gt.s32 	%p50, %r421, 30;
	selp.b32 	%r447, 0, %r422, %p50;
	add.s32 	%r428, %r447, %r488;
	mov.b32 	%r429, 2;
	// begin inline asm
	shfl.sync.down.b32 %r427, %r428, %r429, %r445, %r446;
	// end inline asm
	setp.gt.s32 	%p51, %r421, 29;
	selp.b32 	%r448, 0, %r427, %p51;
	add.s32 	%r433, %r428, %r448;
	mov.b32 	%r434, 4;
	// begin inline asm
	shfl.sync.down.b32 %r432, %r433, %r434, %r445, %r446;
	// end inline asm
	setp.gt.s32 	%p52, %r421, 27;
	selp.b32 	%r449, 0, %r432, %p52;
	add.s32 	%r438, %r433, %r449;
	mov.b32 	%r439, 8;
	// begin inline asm
	shfl.sync.down.b32 %r437, %r438, %r439, %r445, %r446;
	// end inline asm
	setp.gt.s32 	%p53, %r421, 23;
	selp.b32 	%r450, 0, %r437, %p53;
	add.s32 	%r443, %r438, %r450;
	mov.b32 	%r444, 16;
	// begin inline asm
	shfl.sync.down.b32 %r442, %r443, %r444, %r445, %r446;
	// end inline asm
	setp.gt.s32 	%p54, %r421, 15;
	selp.b32 	%r451, 0, %r442, %p54;
	add.s32 	%r510, %r443, %r451;
	setp.ne.s32 	%p55, %r421, 0;
	@%p55 bra 	$L__BB6_22;
	shr.u32 	%r452, %r1, 3;
	and.b32  	%r453, %r452, 124;
	mov.u32 	%r454, _ZZN3cub18CUB_300001_SM_10006detail6reduce28DeviceReduceSingleTileKernelINS2_10policy_hubIijN4cuda3std3__44plusIiEEE10Policy1000EN6thrust24THRUST_300001_SM_1000_NS10device_ptrIiEEPijS9_iiNS7_10__identityEEEvT0_T1_T2_T3_T4_T6_E12temp_storage;
	add.s32 	%r455, %r454, %r453;
	st.shared.u32 	[%r455+8], %r510;
$L__BB6_22:
	bar.sync 	0;
	setp.ne.s32 	%p56, %r1, 0;
	@%p56 bra 	$L__BB6_50;
	ld.shared.u32 	%r456, [_ZZN3cub18CUB_300001_SM_10006detail6reduce28DeviceReduceSingleTileKernelINS2_10policy_hubIijN4cuda3std3__44plusIiEEE10Policy1000EN6thrust24THRUST_300001_SM_1000_NS10device_ptrIiEEPijS9_iiNS7_10__identityEEEvT0_T1_T2_T3_T4_T6_E12temp_storage+12];
	add.s32 	%r457, %r456, %r510;
	ld.shared.u32 	%r458, [_ZZN3cub18CUB_300001_SM_10006detail6reduce28DeviceReduceSingleTileKernelINS2_10policy_hubIijN4cuda3std3__44plusIiEEE10Policy1000EN6thrust24THRUST_300001_SM_1000_NS10device_ptrIiEEPijS9_iiNS7_10__identityEEEvT0_T1_T2_T3_T4_T6_E12temp_storage+16];
	add.s32 	%r459, %r457, %r458;
	ld.shared.u32 	%r460, [_ZZN3cub18CUB_300001_SM_10006detail6reduce28DeviceReduceSingleTileKernelINS2_10policy_hubIijN4cuda3std3__44plusIiEEE10Policy1000EN6thrust24THRUST_300001_SM_1000_NS10device_ptrIiEEPijS9_iiNS7_10__identityEEEvT0_T1_T2_T3_T4_T6_E12temp_storage+20];
	add.s32 	%r461, %r459, %r460;
	ld.shared.u32 	%r462, [_ZZN3cub18CUB_300001_SM_10006detail6reduce28DeviceReduceSingleTileKernelINS2_10policy_hubIijN4cuda3std3__44plusIiEEE10Policy1000EN6thrust24THRUST_300001_SM_1000_NS10device_ptrIiEEPijS9_iiNS7_10__identityEEEvT0_T1_T2_T3_T4_T6_E12temp_storage+24];
	add.s32 	%r463, %r461, %r462;
	ld.shared.u32 	%r464, [_ZZN3cub18CUB_300001_SM_10006detail6reduce28DeviceReduceSingleTileKernelINS2_10policy_hubIijN4cuda3std3__44plusIiEEE10Policy1000EN6thrust24THRUST_300001_SM_1000_NS10device_ptrIiEEPijS9_iiNS7_10__identityEEEvT0_T1_T2_T3_T4_T6_E12temp_storage+28];
	add.s32 	%r465, %r463, %r464;
	ld.shared.u32 	%r466, [_ZZN3cub18CUB_300001_SM_10006detail6reduce28DeviceReduceSingleTileKernelINS2_10policy_hubIijN4cuda3std3__44plusIiEEE10Policy1000EN6thrust24THRUST_300001_SM_1000_NS10device_ptrIiEEPijS9_iiNS7_10__identityEEEvT0_T1_T2_T3_T4_T6_E12temp_storage+32];
	add.s32 	%r467, %r465, %r466;
	ld.shared.u32 	%r468, [_ZZN3cub18CUB_300001_SM_10006detail6reduce28DeviceReduceSingleTileKernelINS2_10policy_hubIijN4cuda3std3__44plusIiEEE10Policy1000EN6thrust24THRUST_300001_SM_1000_NS10device_ptrIiEEPijS9_iiNS7_10__identityEEEvT0_T1_T2_T3_T4_T6_E12temp_storage+36];
	add.s32 	%r510, %r467, %r468;
	bra.uni 	$L__BB6_50;
$L__BB6_24:
	// begin inline asm
	mov.u32 %r358, %laneid;
	// end inline asm
	and.b32  	%r384, %r1, 992;
	add.s32 	%r385, %r384, 32;
	setp.gt.u32 	%p35, %r385, %r90;
	not.b32 	%r386, %r384;
	add.s32 	%r387, %r90, %r386;
	selp.b32 	%r382, %r387, 31, %p35;
	mov.b32 	%r361, 1;
	mov.b32 	%r383, -1;
	// begin inline asm
	shfl.sync.down.b32 %r359, %r488, %r361, %r382, %r383;
	// end inline asm
	setp.lt.s32 	%p36, %r358, %r382;
	selp.b32 	%r388, %r359, 0, %p36;
	add.s32 	%r365, %r388, %r488;
	mov.b32 	%r366, 2;
	// begin inline asm
	shfl.sync.down.b32 %r364, %r365, %r366, %r382, %r383;
	// end inline asm
	add.s32 	%r389, %r358, 2;
	setp.gt.s32 	%p37, %r389, %r382;
	selp.b32 	%r390, 0, %r364, %p37;
	add.s32 	%r370, %r365, %r390;
	mov.b32 	%r371, 4;
	// begin inline asm
	shfl.sync.down.b32 %r369, %r370, %r371, %r382, %r383;
	// end inline asm
	add.s32 	%r391, %r358, 4;
	setp.gt.s32 	%p38, %r391, %r382;
	selp.b32 	%r392, 0, %r369, %p38;
	add.s32 	%r375, %r370, %r392;
	mov.b32 	%r376, 8;
	// begin inline asm
	shfl.sync.down.b32 %r374, %r375, %r376, %r382, %r383;
	// end inline asm
	add.s32 	%r393, %r358, 8;
	setp.gt.s32 	%p39, %r393, %r382;
	selp.b32 	%r394, 0, %r374, %p39;
	add.s32 	%r380, %r375, %r394;
	mov.b32 	%r381, 16;
	// begin inline asm
	shfl.sync.down.b32 %r379, %r380, %r381, %r382, %r383;
	// end inline asm
	add.s32 	%r395, %r358, 16;
	setp.gt.s32 	%p40, %r395, %r382;
	selp.b32 	%r396, 0, %r379, %p40;
	add.s32 	%r510, %r380, %r396;
	setp.ne.s32 	%p41, %r358, 0;
	@%p41 bra 	$L__BB6_26;
	shr.u32 	%r397, %r1, 3;
	and.b32  	%r398, %r397, 124;
	mov.u32 	%r399, _ZZN3cub18CUB_300001_SM_10006detail6reduce28DeviceReduceSingleTileKernelINS2_10policy_hubIijN4cuda3std3__44plusIiEEE10Policy1000EN6thrust24THRUST_300001_SM_1000_NS10device_ptrIiEEPijS9_iiNS7_10__identityEEEvT0_T1_T2_T3_T4_T6_E12temp_storage;
	add.s32 	%r400, %r399, %r398;
	st.shared.u32 	[%r400+8], %r510;
$L__BB6_26:
	bar.sync 	0;
	setp.ne.s32 	%p42, %r1, 0;
	@%p42 bra 	$L__BB6_50;
	setp.gt.u32 	%p43, %r90, 32;
	ld.shared.u32 	%r401, [_ZZN3cub18CUB_300001_SM_10006detail6reduce28DeviceReduceSingleTileKernelINS2_10policy_hubIijN4cuda3std3__44plusIiEEE10Policy1000EN6thrust24THRUST_300001_SM_1000_NS10device_ptrIiEEPijS9_iiNS7_10__identityEEEvT0_T1_T2_T3_T4_T6_E12temp_storage+12];
	selp.b32 	%r402, %r401, 0, %p43;
	add.s32 	%r403, %r402, %r510;
	setp.gt.u32 	%p44, %r90, 64;
	ld.shared.u32 	%r404, [_ZZN3cub18CUB_300001_SM_10006detail6reduce28DeviceReduceSingleTileKernelINS2_10policy_hubIijN4cuda3std3__44plusIiEEE10Policy1000EN6thrust24THRUST_300001_SM_1000_NS10device_ptrIiEEPijS9_iiNS7_10__identityEEEvT0_T1_T2_T3_T4_T6_E12temp_storage+16];
	selp.b32 	%r405, %r404, 0, %p44;
	add.s32 	%r406, %r403, %r405;
	setp.gt.u32 	%p45, %r90, 96;
	ld.shared.u32 	%r407, [_ZZN3cub18CUB_300001_SM_10006detail6reduce28DeviceReduceSingleTileKernelINS2_10policy_hubIijN4cuda3std3__44plusIiEEE10Policy1000EN6thrust24THRUST_300001_SM_1000_NS10device_ptrIiEEPijS9_iiNS7_10__identityEEEvT0_T1_T2_T3_T4_T6_E12temp_storage+20];
	selp.b32 	%r408, %r407, 0, %p45;
	add.s32 	%r409, %r406, %r408;
	setp.gt.u32 	%p46, %r90, 128;
	ld.shared.u32 	%r410, [_ZZN3cub18CUB_300001_SM_10006detail6reduce28DeviceReduceSingleTileKernelINS2_10policy_hubIijN4cuda3std3__44plusIiEEE10Policy1000EN6thrust24THRUST_300001_SM_1000_NS10device_ptrIiEEPijS9_iiNS7_10__identityEEEvT0_T1_T2_T3_T4_T6_E12temp_storage+24];
	selp.b32 	%r411, %r410, 0, %p46;
	add.s32 	%r412, %r409, %r411;
	setp.gt.u32 	%p47, %r90, 160;
	ld.shared.u32 	%r413, [_ZZN3cub18CUB_300001_SM_10006detail6reduce28DeviceReduceSingleTileKernelINS2_10policy_hubIijN4cuda3std3__44plusIiEEE10Policy1000EN6thrust24THRUST_300001_SM_1000_NS10device_ptrIiEEPijS9_iiNS7_10__identityEEEvT0_T1_T2_T3_T4_T6_E12temp_storage+28];
	selp.b32 	%r414, %r413, 0, %p47;
	add.s32 	%r415, %r412, %r414;
	setp.gt.u32 	%p48, %r90, 192;
	ld.shared.u32 	%r416, [_ZZN3cub18CUB_300001_SM_10006detail6reduce28DeviceReduceSingleTileKernelINS2_10policy_hubIijN4cuda3std3__44plusIiEEE10Policy1000EN6thrust24THRUST_300001_SM_1000_NS10device_ptrIiEEPijS9_iiNS7_10__identityEEEvT0_T1_T2_T3_T4_T6_E12temp_storage+32];
	selp.b32 	%r417, %r416, 0, %p48;
	add.s32 	%r418, %r415, %r417;
	setp.gt.u32 	%p49, %r90, 224;
	ld.shared.u32 	%r419, [_ZZN3cub18CUB_300001_SM_10006detail6reduce28DeviceReduceSingleTileKernelINS2_10policy_hubIijN4cuda3std3__44plusIiEEE10Policy1000EN6thrust24THRUST_300001_SM_1000_NS10device_ptrIiEEPijS9_iiNS7_10__identityEEEvT0_T1_T2_T3_T4_T6_E12temp_storage+36];
	selp.b32 	%r420, %r419, 0, %p49;
	add.s32 	%r510, %r418, %r420;
	bra.uni 	$L__BB6_50;
$L__BB6_28:
	mov.u32 	%r40, %tid.x;
	mul.wide.u32 	%rd11, %r40, 4;
	add.s64 	%rd12, %rd2, %rd11;
	ld.global.u32 	%r93, [%rd12];
	ld.global.u32 	%r94, [%rd12+1024];
	ld.global.u32 	%r95, [%rd12+2048];
	ld.global.u32 	%r96, [%rd12+3072];
	ld.global.u32 	%r97, [%rd12+4096];
	ld.global.u32 	%r98, [%rd12+5120];
	ld.global.u32 	%r99, [%rd12+6144];
	ld.global.u32 	%r100, [%rd12+7168];
	ld.global.u32 	%r101, [%rd12+8192];
	ld.global.u32 	%r102, [%rd12+9216];
	ld.global.u32 	%r103, [%rd12+10240];
	ld.global.u32 	%r104, [%rd12+11264];
	ld.global.u32 	%r105, [%rd12+12288];
	ld.global.u32 	%r106, [%rd12+13312];
	ld.global.u32 	%r107, [%rd12+14336];
	ld.global.u32 	%r108, [%rd12+15360];
	add.s32 	%r109, %r94, %r93;
	add.s32 	%r110, %r95, %r109;
	add.s32 	%r111, %r96, %r110;
	add.s32 	%r112, %r97, %r111;
	add.s32 	%r113, %r98, %r112;
	add.s32 	%r114, %r99, %r113;
	add.s32 	%r115, %r100, %r114;
	add.s32 	%r116, %r101, %r115;
	add.s32 	%r117, %r102, %r116;
	add.s32 	%r118, %r103, %r117;
	add.s32 	%r119, %r104, %r118;
	add.s32 	%r120, %r105, %r119;
	add.s32 	%r121, %r106, %r120;
	add.s32 	%r122, %r107, %r121;
	add.s32 	%r509, %r108, %r122;
	add.s32 	%r42, %r90, -4096;
	setp.lt.u32 	%p3, %r42, 4096;
	mov.b32 	%r492, 4096;
	@%p3 bra 	$L__BB6_32;
	mov.b32 	%r492, 4096;
$L__BB6_30:
	add.s32 	%r124, %r40, %r492;
	mul.wide.u32 	%rd13, %r124, 4;
	add.s64 	%rd14, %rd2, %rd13;
	ld.global.u32 	%r125, [%rd14];
	ld.global.u32 	%r126, [%rd14+1024];
	ld.global.u32 	%r127, [%rd14+2048];
	ld.global.u32 	%r128, [%rd14+3072];
	ld.global.u32 	%r129, [%rd14+4096];
	ld.global.u32 	%r130, [%rd14+5120];
	ld.global.u32 	%r131, [%rd14+6144];
	ld.global.u32 	%r132, [%rd14+7168];
	ld.global.u32 	%r133, [%rd14+8192];
	ld.global.u32 	%r134, [%rd14+9216];
	ld.global.u32 	%r135, [%rd14+10240];
	ld.global.u32 	%r136, [%rd14+11264];
	ld.global.u32 	%r137, [%rd14+12288];
	ld.global.u32 	%r138, [%rd14+13312];
	ld.global.u32 	%r139, [%rd14+14336];
	ld.global.u32 	%r140, [%rd14+15360];
	add.s32 	%r141, %r125, %r509;
	add.s32 	%r142, %r126, %r141;
	add.s32 	%r143, %r127, %r142;
	add.s32 	%r144, %r128, %r143;
	add.s32 	%r145, %r129, %r144;
	add.s32 	%r146, %r130, %r145;
	add.s32 	%r147, %r131, %r146;
	add.s32 	%r148, %r132, %r147;
	add.s32 	%r149, %r133, %r148;
	add.s32 	%r150, %r134, %r149;
	add.s32 	%r151, %r135, %r150;
	add.s32 	%r152, %r136, %r151;
	add.s32 	%r153, %r137, %r152;
	add.s32 	%r154, %r138, %r153;
	add.s32 	%r155, %r139, %r154;
	add.s32 	%r509, %r140, %r155;
	sub.s32 	%r156, %r90, %r492;
	setp.lt.u32 	%p4, %r156, 4096;
	@%p4 bra 	$L__BB6_46;
	add.s32 	%r492, %r492, 4096;
	setp.le.u32 	%p5, %r492, %r42;
	@%p5 bra 	$L__BB6_30;
$L__BB6_32:
	setp.le.u32 	%p6, %r90, %r492;
	sub.s32 	%r157, %r90, %r492;
	setp.ge.s32 	%p7, %r40, %r157;
	or.pred  	%p8, %p6, %p7;
	@%p8 bra 	$L__BB6_46;
	not.b32 	%r160, %r40;
	add.s32 	%r161, %r90, %r160;
	sub.s32 	%r162, %r161, %r492;
	shr.u32 	%r163, %r162, 8;
	add.s32 	%r49, %r163, 1;
	and.b32  	%r50, %r49, 15;
	setp.lt.u32 	%p9, %r162, 3840;
	mov.u32 	%r501, %r40;
	@%p9 bra 	$L__BB6_37;
	or.b32  	%r495, %r40, 2048;
	add.s32 	%r494, %r40, %r492;
	and.b32  	%r164, %r49, 33554416;
	neg.s32 	%r493, %r164;
$L__BB6_35:
	.pragma "nounroll";
	mul.wide.u32 	%rd15, %r494, 4;
	add.s64 	%rd16, %rd2, %rd15;
	ld.global.u32 	%r165, [%rd16];
	add.s32 	%r166, %r165, %r509;
	add.s32 	%r167, %r494, 256;
	mul.wide.u32 	%rd17, %r167, 4;
	add.s64 	%rd18, %rd2, %rd17;
	ld.global.u32 	%r168, [%rd18];
	add.s32 	%r169, %r168, %r166;
	add.s32 	%r170, %r494, 512;
	mul.wide.u32 	%rd19, %r170, 4;
	add.s64 	%rd20, %rd2, %rd19;
	ld.global.u32 	%r171, [%rd20];
	add.s32 	%r172, %r171, %r169;
	add.s32 	%r173, %r494, 768;
	mul.wide.u32 	%rd21, %r173, 4;
	add.s64 	%rd22, %rd2, %rd21;
	ld.global.u32 	%r174, [%rd22];
	add.s32 	%r175, %r174, %r172;
	add.s32 	%r176, %r494, 1024;
	mul.wide.u32 	%rd23, %r176, 4;
	add.s64 	%rd24, %rd2, %rd23;
	ld.global.u32 	%r177, [%rd24];
	add.s32 	%r178, %r177, %r175;
	add.s32 	%r179, %r494, 1280;
	mul.wide.u32 	%rd25, %r179, 4;
	add.s64 	%rd26, %rd2, %rd25;
	ld.global.u32 	%r180, [%rd26];
	add.s32 	%r181, %r180, %r178;
	add.s32 	%r182, %r494, 1536;
	mul.wide.u32 	%rd27, %r182, 4;
	add.s64 	%rd28, %rd2, %rd27;
	ld.global.u32 	%r183, [%rd28];
	add.s32 	%r184, %r183, %r181;
	add.s32 	%r185, %r494, 1792;
	mul.wide.u32 	%rd29, %r185, 4;
	add.s64 	%rd30, %rd2, %rd29;
	ld.global.u32 	%r186, [%rd30];
	add.s32 	%r187, %r186, %r184;
	add.s32 	%r188, %r494, 2048;
	mul.wide.u32 	%rd31, %r188, 4;
	add.s64 	%rd32, %rd2, %rd31;
	ld.global.u32 	%r189, [%rd32];
	add.s32 	%r190, %r189, %r187;
	add.s32 	%r191, %r494, 2304;
	mul.wide.u32 	%rd33, %r191, 4;
	add.s64 	%rd34, %rd2, %rd33;
	ld.global.u32 	%r192, [%rd34];
	add.s32 	%r193, %r192, %r190;
	add.s32 	%r194, %r494, 2560;
	mul.wide.u32 	%rd35, %r194, 4;
	add.s64 	%rd36, %rd2, %rd35;
	ld.global.u32 	%r195, [%rd36];
	add.s32 	%r196, %r195, %r193;
	add.s32 	%r197, %r494, 2816;
	mul.wide.u32 	%rd37, %r197, 4;
	add.s64 	%rd38, %rd2, %rd37;
	ld.global.u32 	%r198, [%rd38];
	add.s32 	%r199, %r198, %r196;
	add.s32 	%r200, %r494, 3072;
	mul.wide.u32 	%rd39, %r200, 4;
	add.s64 	%rd40, %rd2, %rd39;
	ld.global.u32 	%r201, [%rd40];
	add.s32 	%r202, %r201, %r199;
	add.s32 	%r203, %r494, 3328;
	mul.wide.u32 	%rd41, %r203, 4;
	add.s64 	%rd42, %rd2, %rd41;
	ld.global.u32 	%r204, [%rd42];
	add.s32 	%r205, %r204, %r202;
	add.s32 	%r206, %r494, 3584;
	mul.wide.u32 	%rd43, %r206, 4;
	add.s64 	%rd44, %rd2, %rd43;
	ld.global.u32 	%r207, [%rd44];
	add.s32 	%r208, %r207, %r205;
	add.s32 	%r209, %r494, 3840;
	mul.wide.u32 	%rd45, %r209, 4;
	add.s64 	%rd46, %rd2, %rd45;
	ld.global.u32 	%r210, [%rd46];
	add.s32 	%r509, %r210, %r208;
	add.s32 	%r495, %r495, 4096;
	add.s32 	%r494, %r494, 4096;
	add.s32 	%r493, %r493, 16;
	setp.ne.s32 	%p10, %r493, 0;
	@%p10 bra 	$L__BB6_35;
	add.s32 	%r501, %r495, -2048;
$L__BB6_37:
	setp.eq.s32 	%p11, %r50, 0;
	@%p11 bra 	$L__BB6_46;
	and.b32  	%r66, %r49, 7;
	setp.lt.u32 	%p12, %r50, 8;
	@%p12 bra 	$L__BB6_40;
	add.s32 	%r212, %r501, %r492;
	mul.wide.u32 	%rd47, %r212, 4;
	add.s64 	%rd48, %rd2, %rd47;
	ld.global.u32 	%r213, [%rd48];
	add.s32 	%r214, %r213, %r509;
	add.s32 	%r215, %r212, 256;
	mul.wide.u32 	%rd49, %r215, 4;
	add.s64 	%rd50, %rd2, %rd49;
	ld.global.u32 	%r216, [%rd50];
	add.s32 	%r217, %r216, %r214;
	add.s32 	%r218, %r212, 512;
	mul.wide.u32 	%rd51, %r218, 4;
	add.s64 	%rd52, %rd2, %rd51;
	ld.global.u32 	%r219, [%rd52];
	add.s32 	%r220, %r219, %r217;
	add.s32 	%r221, %r212, 768;
	mul.wide.u32 	%rd53, %r221, 4;
	add.s64 	%rd54, %rd2, %rd53;
	ld.global.u32 	%r222, [%rd54];
	add.s32 	%r223, %r222, %r220;
	add.s32 	%r224, %r212, 1024;
	mul.wide.u32 	%rd55, %r224, 4;
	add.s64 	%rd56, %rd2, %rd55;
	ld.global.u32 	%r225, [%rd56];
	add.s32 	%r226, %r225, %r223;
	add.s32 	%r227, %r212, 1280;
	mul.wide.u32 	%rd57, %r227, 4;
	add.s64 	%rd58, %rd2, %rd57;
	ld.global.u32 	%r228, [%rd58];
	add.s32 	%r229, %r228, %r226;
	add.s32 	%r230, %r212, 1536;
	mul.wide.u32 	%rd59, %r230, 4;
	add.s64 	%rd60, %rd2, %rd59;
	ld.global.u32 	%r231, [%rd60];
	add.s32 	%r232, %r231, %r229;
	add.s32 	%r233, %r212, 1792;
	mul.wide.u32 	%rd61, %r233, 4;
	add.s64 	%rd62, %rd2, %rd61;
	ld.global.u32 	%r234, [%rd62];
	add.s32 	%r509, %r234, %r232;
	add.s32 	%r501, %r501, 2048;
$L__BB6_40:
	setp.eq.s32 	%p13, %r66, 0;
	@%p13 bra 	$L__BB6_46;
	and.b32  	%r72, %r49, 3;
	setp.lt.u32 	%p14, %r66, 4;
	@%p14 bra 	$L__BB6_43;
	add.s32 	%r236, %r501, %r492;
	mul.wide.u32 	%rd63, %r236, 4;
	add.s64 	%rd64, %rd2, %rd63;
	ld.global.u32 	%r237, [%rd64];
	add.s32 	%r238, %r237, %r509;
	add.s32 	%r239, %r236, 256;
	mul.wide.u32 	%rd65, %r239, 4;
	add.s64 	%rd66, %rd2, %rd65;
	ld.global.u32 	%r240, [%rd66];
	add.s32 	%r241, %r240, %r238;
	add.s32 	%r242, %r236, 512;
	mul.wide.u32 	%rd67, %r242, 4;
	add.s64 	%rd68, %rd2, %rd67;
	ld.global.u32 	%r243, [%rd68];
	add.s32 	%r244, %r243, %r241;
	add.s32 	%r245, %r236, 768;
	mul.wide.u32 	%rd69, %r245, 4;
	add.s64 	%rd70, %rd2, %rd69;
	ld.global.u32 	%r246, [%rd70];
	add.s32 	%r509, %r246, %r244;
	add.s32 	%r501, %r501, 1024;
$L__BB6_43:
	setp.eq.s32 	%p15, %r72, 0;
	@%p15 bra 	$L__BB6_46;
	add.s32 	%r507, %r501, %r492;
	neg.s32 	%r506, %r72;
$L__BB6_45:
	.pragma "nounroll";
	mul.wide.u32 	%rd71, %r507, 4;
	add.s64 	%rd72, %rd2, %rd71;
	ld.global.u32 	%r247, [%rd72];
	add.s32 	%r509, %r247, %r509;
	add.s32 	%r507, %r507, 256;
	add.s32 	%r506, %r506, 1;
	setp.ne.s32 	%p16, %r506, 0;
	@%p16 bra 	$L__BB6_45;
$L__BB6_46:
	// begin inline asm
	mov.u32 %r248, %laneid;
	// end inline asm
	mov.b32 	%r251, 1;
	mov.b32 	%r272, 31;
	mov.b32 	%r273, -1;
	// begin inline asm
	shfl.sync.down.b32 %r249, %r509, %r251, %r272, %r273;
	// end inline asm
	setp.gt.s32 	%p17, %r248, 30;
	selp.b32 	%r274, 0, %r249, %p17;
	add.s32 	%r255, %r274, %r509;
	mov.b32 	%r256, 2;
	// begin inline asm
	shfl.sync.down.b32 %r254, %r255, %r256, %r272, %r273;
	// end inline asm
	setp.gt.s32 	%p18, %r248, 29;
	selp.b32 	%r275, 0, %r254, %p18;
	add.s32 	%r260, %r255, %r275;
	mov.b32 	%r261, 4;
	// begin inline asm
	shfl.sync.down.b32 %r259, %r260, %r261, %r272, %r273;
	// end inline asm
	setp.gt.s32 	%p19, %r248, 27;
	selp.b32 	%r276, 0, %r259, %p19;
	add.s32 	%r265, %r260, %r276;
	mov.b32 	%r266, 8;
	// begin inline asm
	shfl.sync.down.b32 %r264, %r265, %r266, %r272, %r273;
	// end inline asm
	setp.gt.s32 	%p20, %r248, 23;
	selp.b32 	%r277, 0, %r264, %p20;
	add.s32 	%r270, %r265, %r277;
	mov.b32 	%r271, 16;
	// begin inline asm
	shfl.sync.down.b32 %r269, %r270, %r271, %r272, %r273;
	// end inline asm
	setp.gt.s32 	%p21, %r248, 15;
	selp.b32 	%r278, 0, %r269, %p21;
	add.s32 	%r510, %r270, %r278;
	setp.ne.s32 	%p22, %r248, 0;
	@%p22 bra 	$L__BB6_48;
	shr.u32 	%r279, %r40, 3;
	and.b32  	%r280, %r279, 124;
	mov.u32 	%r281, _ZZN3cub18CUB_300001_SM_10006detail6reduce28DeviceReduceSingleTileKernelINS2_10policy_hubIijN4cuda3std3__44plusIiEEE10Policy1000EN6thrust24THRUST_300001_SM_1000_NS10device_ptrIiEEPijS9_iiNS7_10__identityEEEvT0_T1_T2_T3_T4_T6_E12temp_storage;
	add.s32 	%r282, %r281, %r280;
	st.shared.u32 	[%r282+8], %r510;
$L__BB6_48:
	bar.sync 	0;
	setp.ne.s32 	%p23, %r40, 0;
	@%p23 bra 	$L__BB6_50;
	ld.shared.u32 	%r283, [_ZZN3cub18CUB_300001_SM_10006detail6reduce28DeviceReduceSingleTileKernelINS2_10policy_hubIijN4cuda3std3__44plusIiEEE10Policy1000EN6thrust24THRUST_300001_SM_1000_NS10device_ptrIiEEPijS9_iiNS7_10__identityEEEvT0_T1_T2_T3_T4_T6_E12temp_storage+12];
	add.s32 	%r284, %r283, %r510;
	ld.shared.u32 	%r285, [_ZZN3cub18CUB_300001_SM_10006detail6reduce28DeviceReduceSingleTileKernelINS2_10policy_hubIijN4cuda3std3__44plusIiEEE10Policy1000EN6thrust24THRUST_300001_SM_1000_NS10device_ptrIiEEPijS9_iiNS7_10__identityEEEvT0_T1_T2_T3_T4_T6_E12temp_storage+16];
	add.s32 	%r286, %r284, %r285;
	ld.shared.u32 	%r287, [_ZZN3cub18CUB_300001_SM_10006detail6reduce28DeviceReduceSingleTileKernelINS2_10policy_hubIijN4cuda3std3__44plusIiEEE10Policy1000EN6thrust24THRUST_300001_SM_1000_NS10device_ptrIiEEPijS9_iiNS7_10__identityEEEvT0_T1_T2_T3_T4_T6_E12temp_storage+20];
	add.s32 	%r288, %r286, %r287;
	ld.shared.u32 	%r289, [_ZZN3cub18CUB_300001_SM_10006detail6reduce28DeviceReduceSingleTileKernelINS2_10policy_hubIijN4cuda3std3__44plusIiEEE10Policy1000EN6thrust24THRUST_300001_SM_1000_NS10device_ptrIiEEPijS9_iiNS7_10__identityEEEvT0_T1_T2_T3_T4_T6_E12temp_storage+24];
	add.s32 	%r290, %r288, %r289;
	ld.shared.u32 	%r291, [_ZZN3cub18CUB_300001_SM_10006detail6reduce28DeviceReduceSingleTileKernelINS2_10policy_hubIijN4cuda3std3__44plusIiEEE10Policy1000EN6thrust24THRUST_300001_SM_1000_NS10device_ptrIiEEPijS9_iiNS7_10__identityEEEvT0_T1_T2_T3_T4_T6_E12temp_storage+28];
	add.s32 	%r292, %r290, %r291;
	ld.shared.u32 	%r293, [_ZZN3cub18CUB_300001_SM_10006detail6reduce28DeviceReduceSingleTileKernelINS2_10policy_hubIijN4cuda3std3__44plusIiEEE10Policy1000EN6thrust24THRUST_300001_SM_1000_NS10device_ptrIiEEPijS9_iiNS7_10__identityEEEvT0_T1_T2_T3_T4_T6_E12temp_storage+32];
	add.s32 	%r294, %r292, %r293;
	ld.shared.u32 	%r295, [_ZZN3cub18CUB_300001_SM_10006detail6reduce28DeviceReduceSingleTileKernelINS2_10policy_hubIijN4cuda3std3__44plusIiEEE10Policy1000EN6thrust24THRUST_300001_SM_1000_NS10device_ptrIiEEPijS9_iiNS7_10__identityEEEvT0_T1_T2_T3_T4_T6_E12temp_storage+36];
	add.s32 	%r510, %r294, %r295;
$L__BB6_50:
	mov.u32 	%r469, %tid.x;
	setp.ne.s32 	%p57, %r469, 0;
	@%p57 bra 	$L__BB6_52;
	add.s32 	%r470, %r510, %r91;
	st.global.u32 	[%rd1], %r470;
$L__BB6_52:
	ret;

}
	// .globl	_ZN3cub18CUB_300001_SM_10006detail6reduce18DeviceReduceKernelINS2_10policy_hubIijN4cuda3std3__44plusIiEEE10Policy1000EN6thrust24THRUST_300001_SM_1000_NS10device_ptrIiEEjS9_iNS7_10__identityEEEvT0_PT3_T1_NS0_13GridEvenShareISK_EET2_T4_
.visible .entry _ZN3cub18CUB_300001_SM_10006detail6reduce18DeviceReduceKernelINS2_10policy_hubIijN4cuda3std3__44plusIiEEE10Policy1000EN6thrust24THRUST_300001_SM_1000_NS10device_ptrIiEEjS9_iNS7_10__identityEEEvT0_PT3_T1_NS0_13GridEvenShareISK_EET2_T4_(
	.param .align 8 .b8 _ZN3cub18CUB_300001_SM_10006detail6reduce18DeviceReduceKernelINS2_10policy_hubIijN4cuda3std3__44plusIiEEE10Policy1000EN6thrust24THRUST_300001_SM_1000_NS10device_ptrIiEEjS9_iNS7_10__identityEEEvT0_PT3_T1_NS0_13GridEvenShareISK_EET2_T4__param_0[8],
	.param .u64 .ptr .align 1 _ZN3cub18CUB_300001_SM_10006detail6reduce18DeviceReduceKernelINS2_10policy_hubIijN4cuda3std3__44plusIiEEE10Policy1000EN6thrust24THRUST_300001_SM_1000_NS10device_ptrIiEEjS9_iNS7_10__identityEEEvT0_PT3_T1_NS0_13GridEvenShareISK_EET2_T4__param_1,
	.param .u32 _ZN3cub18CUB_300001_SM_10006detail6reduce18DeviceReduceKernelINS2_10policy_hubIijN4cuda3std3__44plusIiEEE10Policy1000EN6thrust24THRUST_300001_SM_1000_NS10device_ptrIiEEjS9_iNS7_10__identityEEEvT0_PT3_T1_NS0_13GridEvenShareISK_EET2_T4__param_2,
	.param .align 4 .b8 _ZN3cub18CUB_300001_SM_10006detail6reduce18DeviceReduceKernelINS2_10policy_hubIijN4cuda3std3__44plusIiEEE10Policy1000EN6thrust24THRUST_300001_SM_1000_NS10device_ptrIiEEjS9_iNS7_10__identityEEEvT0_PT3_T1_NS0_13GridEvenShareISK_EET2_T4__param_3[40],
	.param .align 1 .b8 _ZN3cub18CUB_300001_SM_10006detail6reduce18DeviceReduceKernelINS2_10policy_hubIijN4cuda3std3__44plusIiEEE10Policy1000EN6thrust24THRUST_300001_SM_1000_NS10device_ptrIiEEjS9_iNS7_10__identityEEEvT0_PT3_T1_NS0_13GridEvenShareISK_EET2_T4__param_4[1],
	.param .align 1 .b8 _ZN3cub18CUB_300001_SM_10006detail6reduce18DeviceReduceKernelINS2_10policy_hubIijN4cuda3std3__44plusIiEEE10Policy1000EN6thrust24THRUST_300001_SM_1000_NS10device_ptrIiEEjS9_iNS7_10__identityEEEvT0_PT3_T1_NS0_13GridEvenShareISK_EET2_T4__param_5[1]
)
.maxntid 256
{
	.reg .pred 	%p<57>;
	.reg .b16 	%rs<4>;
	.reg .b32 	%r<575>;
	.reg .b64 	%rd<130>;
	// demoted variable
	.shared .align 4 .b8 _ZZN3cub18CUB_300001_SM_10006detail6reduce18DeviceReduceKernelINS2_10policy_hubIijN4cuda3std3__44plusIiEEE10Policy1000EN6thrust24THRUST_300001_SM_1000_NS10device_ptrIiEEjS9_iNS7_10__identityEEEvT0_PT3_T1_NS0_13GridEvenShareISK_EET2_T4_E12temp_storage[44];
	ld.param.u32 	%r1, [_ZN3cub18CUB_300001_SM_10006detail6reduce18DeviceReduceKernelINS2_10policy_hubIijN4cuda3std3__44plusIiEEE10Policy1000EN6thrust24THRUST_300001_SM_1000_NS10device_ptrIiEEjS9_iNS7_10__identityEEEvT0_PT3_T1_NS0_13GridEvenShareISK_EET2_T4__param_3+20];
	ld.param.u32 	%r2, [_ZN3cub18CUB_300001_SM_10006detail6reduce18DeviceReduceKernelINS2_10policy_hubIijN4cuda3std3__44plusIiEEE10Policy1000EN6thrust24THRUST_300001_SM_1000_NS10device_ptrIiEEjS9_iNS7_10__identityEEEvT0_PT3_T1_NS0_13GridEvenShareISK_EET2_T4__param_3+24];
	ld.param.u64 	%rd3, [_ZN3cub18CUB_300001_SM_10006detail6reduce18DeviceReduceKernelINS2_10policy_hubIijN4cuda3std3__44plusIiEEE10Policy1000EN6thrust24THRUST_300001_SM_1000_NS10device_ptrIiEEjS9_iNS7_10__identityEEEvT0_PT3_T1_NS0_13GridEvenShareISK_EET2_T4__param_0];
	cvta.to.global.u64 	%rd1, %rd3;
	mov.u32 	%r3, %ctaid.x;
	shl.b32 	%r4, %r2, 12;
	shl.b32 	%r556, %r3, 12;
	sub.s32 	%r6, %r1, %r556;
	setp.gt.u32 	%p1, %r6, 4095;
	@%p1 bra 	$L__BB7_26;
	mov.u32 	%r7, %tid.x;
	setp.ge.u32 	%p23, %r7, %r6;
	mov.b32 	%r550, 0;
	mov.u32 	%r539, %r7;
	@%p23 bra 	$L__BB7_3;
	add.s32 	%r330, %r556, %r7;
	mul.wide.u32 	%rd66, %r330, 4;
	add.s64 	%rd67, %rd1, %rd66;
	ld.global.u32 	%r550, [%rd67];
	add.s32 	%r539, %r7, 256;
$L__BB7_3:
	setp.ge.u32 	%p24, %r539, %r6;
	@%p24 bra 	$L__BB7_17;
	not.b32 	%r332, %r539;
	add.s32 	%r333, %r1, %r332;
	sub.s32 	%r334, %r333, %r556;
	shr.u32 	%r335, %r334, 8;
	add.s32 	%r12, %r335, 1;
	and.b32  	%r13, %r12, 15;
	setp.lt.u32 	%p25, %r334, 3840;
	@%p25 bra 	$L__BB7_8;
	or.b32  	%r536, %r539, 2048;
	add.s32 	%r535, %r539, %r556;
	and.b32  	%r336, %r12, 33554416;
	neg.s32 	%r534, %r336;
$L__BB7_6:
	.pragma "nounroll";
	mul.wide.u32 	%rd68, %r535, 4;
	add.s64 	%rd69, %rd1, %rd68;
	ld.global.u32 	%r337, [%rd69];
	add.s32 	%r338, %r337, %r550;
	add.s32 	%r339, %r535, 256;
	mul.wide.u32 	%rd70, %r339, 4;
	add.s64 	%rd71, %rd1, %rd70;
	ld.global.u32 	%r340, [%rd71];
	add.s32 	%r341, %r340, %r338;
	add.s32 	%r342, %r535, 512;
	mul.wide.u32 	%rd72, %r342, 4;
	add.s64 	%rd73, %rd1, %rd72;
	ld.global.u32 	%r343, [%rd73];
	add.s32 	%r344, %r343, %r341;
	add.s32 	%r345, %r535, 768;
	mul.wide.u32 	%rd74, %r345, 4;
	add.s64 	%rd75, %rd1, %rd74;
	ld.global.u32 	%r346, [%rd75];
	add.s32 	%r347, %r346, %r344;
	add.s32 	%r348, %r535, 1024;
	mul.wide.u32 	%rd76, %r348, 4;
	add.s64 	%rd77, %rd1, %rd76;
	ld.global.u32 	%r349, [%rd77];
	add.s32 	%r350, %r349, %r347;
	add.s32 	%r351, %r535, 1280;
	mul.wide.u32 	%rd78, %r351, 4;
	add.s64 	%rd79, %rd1, %rd78;
	ld.global.u32 	%r352, [%rd79];
	add.s32 	%r353, %r352, %r350;
	add.s32 	%r354, %r535, 1536;
	mul.wide.u32 	%rd80, %r354, 4;
	add.s64 	%rd81, %rd1, %rd80;
	ld.global.u32 	%r355, [%rd81];
	add.s32 	%r356, %r355, %r353;
	add.s32 	%r357, %r535, 1792;
	mul.wide.u32 	%rd82, %r357, 4;
	add.s64 	%rd83, %rd1, %rd82;
	ld.global.u32 	%r358, [%rd83];
	add.s32 	%r359, %r358, %r356;
	add.s32 	%r360, %r535, 2048;
	mul.wide.u32 	%rd84, %r360, 4;
	add.s64 	%rd85, %rd1, %rd84;
	ld.global.u32 	%r361, [%rd85];
	add.s32 	%r362, %r361, %r359;
	add.s32 	%r363, %r535, 2304;
	mul.wide.u32 	%rd86, %r363, 4;
	add.s64 	%rd87, %rd1, %rd86;
	ld.global.u32 	%r364, [%rd87];
	add.s32 	%r365, %r364, %r362;
	add.s32 	%r366, %r535, 2560;
	mul.wide.u32 	%rd88, %r366, 4;
	add.s64 	%rd89, %rd1, %rd88;
	ld.global.u32 	%r367, [%rd89];
	add.s32 	%r368, %r367, %r365;
	add.s32 	%r369, %r535, 2816;
	mul.wide.u32 	%rd90, %r369, 4;
	add.s64 	%rd91, %rd1, %rd90;
	ld.global.u32 	%r370, [%rd91];
	add.s32 	%r371, %r370, %r368;
	add.s32 	%r372, %r535, 3072;
	mul.wide.u32 	%rd92, %r372, 4;
	add.s64 	%rd93, %rd1, %rd92;
	ld.global.u32 	%r373, [%rd93];
	add.s32 	%r374, %r373, %r371;
	add.s32 	%r375, %r535, 3328;
	mul.wide.u32 	%rd94, %r375, 4;
	add.s64 	%rd95, %rd1, %rd94;
	ld.global.u32 	%r376, [%rd95];
	add.s32 	%r377, %r376, %r374;
	add.s32 	%r378, %r535, 3584;
	mul.wide.u32 	%rd96, %r378, 4;
	add.s64 	%rd97, %rd1, %rd96;
	ld.global.u32 	%r379, [%rd97];
	add.s32 	%r380, %r379, %r377;
	add.s32 	%r381, %r535, 3840;
	mul.wide.u32 	%rd98, %r381, 4;
	add.s64 	%rd99, %rd1, %rd98;
	ld.global.u32 	%r382, [%rd99];
	add.s32 	%r550, %r382, %r380;
	add.s32 	%r536, %r536, 4096;
	add.s32 	%r535, %r535, 4096;
	add.s32 	%r534, %r534, 16;
	setp.ne.s32 	%p26, %r534, 0;
	@%p26 bra 	$L__BB7_6;
	add.s32 	%r539, %r536, -2048;
$L__BB7_8:
	setp.eq.s32 	%p27, %r13, 0;
	@%p27 bra 	$L__BB7_17;
	and.b32  	%r29, %r12, 7;
	setp.lt.u32 	%p28, %r13, 8;
	@%p28 bra 	$L__BB7_11;
	add.s32 	%r384, %r556, %r539;
	mul.wide.u32 	%rd100, %r384, 4;
	add.s64 	%rd101, %rd1, %rd100;
	ld.global.u32 	%r385, [%rd101];
	add.s32 	%r386, %r385, %r550;
	add.s32 	%r387, %r384, 256;
	mul.wide.u32 	%rd102, %r387, 4;
	add.s64 	%rd103, %rd1, %rd102;
	ld.global.u32 	%r388, [%rd103];
	add.s32 	%r389, %r388, %r386;
	add.s32 	%r390, %r384, 512;
	mul.wide.u32 	%rd104, %r390, 4;
	add.s64 	%rd105, %rd1, %rd104;
	ld.global.u32 	%r391, [%rd105];
	add.s32 	%r392, %r391, %r389;
	add.s32 	%r393, %r384, 768;
	mul.wide.u32 	%rd106, %r393, 4;
	add.s64 	%rd107, %rd1, %rd106;
	ld.global.u32 	%r394, [%rd107];
	add.s32 	%r395, %r394, %r392;
	add.s32 	%r396, %r384, 1024;
	mul.wide.u32 	%rd108, %r396, 4;
	add.s64 	%rd109, %rd1, %rd108;
	ld.global.u32 	%r397, [%rd109];
	add.s32 	%r398, %r397, %r395;
	add.s32 	%r399, %r384, 1280;
	mul.wide.u32 	%rd110, %r399, 4;
	add.s64 	%rd111, %rd1, %rd110;
	ld.global.u32 	%r400, [%rd111];
	add.s32 	%r401, %r400, %r398;
	add.s32 	%r402, %r384, 1536;
	mul.wide.u32 	%rd112, %r402, 4;
	add.s64 	%rd113, %rd1, %rd112;
	ld.global.u32 	%r403, [%rd113];
	add.s32 	%r404, %r403, %r401;
	add.s32 	%r405, %r384, 1792;
	mul.wide.u32 	%rd114, %r405, 4;
	add.s64 	%rd115, %rd1, %rd114;
	ld.global.u32 	%r406, [%rd115];
	add.s32 	%r550, %r406, %r404;
	add.s32 	%r539, %r539, 2048;
$L__BB7_11:
	setp.eq.s32 	%p29, %r29, 0;
	@%p29 bra 	$L__BB7_17;
	and.b32  	%r35, %r12, 3;
	setp.lt.u32 	%p30, %r29, 4;
	@%p30 bra 	$L__BB7_14;
	add.s32 	%r408, %r556, %r539;
	mul.wide.u32 	%rd116, %r408, 4;
	add.s64 	%rd117, %rd1, %rd116;
	ld.global.u32 	%r409, [%rd117];
	add.s32 	%r410, %r409, %r550;
	add.s32 	%r411, %r408, 256;
	mul.wide.u32 	%rd118, %r411, 4;
	add.s64 	%rd119, %rd1, %rd118;
	ld.global.u32 	%r412, [%rd119];
	add.s32 	%r413, %r412, %r410;
	add.s32 	%r414, %r408, 512;
	mul.wide.u32 	%rd120, %r414, 4;
	add.s64 	%rd121, %rd1, %rd120;
	ld.global.u32 	%r415, [%rd121];
	add.s32 	%r416, %r415, %r413;
	add.s32 	%r417, %r408, 768;
	mul.wide.u32 	%rd122, %r417, 4;
	add.s64 	%rd123, %rd1, %rd122;
	ld.global.u32 	%r418, [%rd123];
	add.s32 	%r550, %r418, %r416;
	add.s32 	%r539, %r539, 1024;
$L__BB7_14:
	setp.eq.s32 	%p31, %r35, 0;
	@%p31 bra 	$L__BB7_17;
	add.s32 	%r548, %r539, %r556;
	neg.s32 	%r547, %r35;
$L__BB7_16:
	.pragma "nounroll";
	mul.wide.u32 	%rd124, %r548, 4;
	add.s64 	%rd125, %rd1, %rd124;
	ld.global.u32 	%r419, [%rd125];
	add.s32 	%r550, %r419, %r550;
	add.s32 	%r548, %r548, 256;
	add.s32 	%r547, %r547, 1;
	setp.ne.s32 	%p32, %r547, 0;
	@%p32 bra 	$L__BB7_16;
$L__BB7_17:
	setp.lt.u32 	%p33, %r6, 256;
	@%p33 bra 	$L__BB7_22;
	// begin inline asm
	mov.u32 %r483, %laneid;
	// end inline asm
	mov.b32 	%r486, 1;
	mov.b32 	%r507, 31;
	mov.b32 	%r508, -1;
	// begin inline asm
	shfl.sync.down.b32 %r484, %r550, %r486, %r507, %r508;
	// end inline asm
	setp.gt.s32 	%p49, %r483, 30;
	selp.b32 	%r509, 0, %r484, %p49;
	add.s32 	%r490, %r509, %r550;
	mov.b32 	%r491, 2;
	// begin inline asm
	shfl.sync.down.b32 %r489, %r490, %r491, %r507, %r508;
	// end inline asm
	setp.gt.s32 	%p50, %r483, 29;
	selp.b32 	%r510, 0, %r489, %p50;
	add.s32 	%r495, %r490, %r510;
	mov.b32 	%r496, 4;
	// begin inline asm
	shfl.sync.down.b32 %r494, %r495, %r496, %r507, %r508;
	// end inline asm
	setp.gt.s32 	%p51, %r483, 27;
	selp.b32 	%r511, 0, %r494, %p51;
	add.s32 	%r500, %r495, %r511;
	mov.b32 	%r501, 8;
	// begin inline asm
	shfl.sync.down.b32 %r499, %r500, %r501, %r507, %r508;
	// end inline asm
	setp.gt.s32 	%p52, %r483, 23;
	selp.b32 	%r512, 0, %r499, %p52;
	add.s32 	%r505, %r500, %r512;
	mov.b32 	%r506, 16;
	// begin inline asm
	shfl.sync.down.b32 %r504, %r505, %r506, %r507, %r508;
	// end inline asm
	setp.gt.s32 	%p53, %r483, 15;
	selp.b32 	%r513, 0, %r504, %p53;
	add.s32 	%r574, %r505, %r513;
	setp.ne.s32 	%p54, %r483, 0;
	@%p54 bra 	$L__BB7_20;
	shr.u32 	%r514, %r7, 3;
	and.b32  	%r515, %r514, 124;
	mov.u32 	%r516, _ZZN3cub18CUB_300001_SM_10006detail6reduce18DeviceReduceKernelINS2_10policy_hubIijN4cuda3std3__44plusIiEEE10Policy1000EN6thrust24THRUST_300001_SM_1000_NS10device_ptrIiEEjS9_iNS7_10__identityEEEvT0_PT3_T1_NS0_13GridEvenShareISK_EET2_T4_E12temp_storage;
	add.s32 	%r517, %r516, %r515;
	st.shared.u32 	[%r517+8], %r574;
$L__BB7_20:
	bar.sync 	0;
	setp.ne.s32 	%p55, %r7, 0;
	@%p55 bra 	$L__BB7_48;
	ld.shared.u32 	%r518, [_ZZN3cub18CUB_300001_SM_10006detail6reduce18DeviceReduceKernelINS2_10policy_hubIijN4cuda3std3__44plusIiEEE10Policy1000EN6thrust24THRUST_300001_SM_1000_NS10device_ptrIiEEjS9_iNS7_10__identityEEEvT0_PT3_T1_NS0_13GridEvenShareISK_EET2_T4_E12temp_storage+12];
	add.s32 	%r519, %r518, %r574;
	ld.shared.u32 	%r520, [_ZZN3cub18CUB_300001_SM_10006detail6reduce18DeviceReduceKernelINS2_10policy_hubIijN4cuda3std3__44plusIiEEE10Policy1000EN6thrust24THRUST_300001_SM_1000_NS10device_ptrIiEEjS9_iNS7_10__identityEEEvT0_PT3_T1_NS0_13GridEvenShareISK_EET2_T4_E12temp_storage+16];
	add.s32 	%r521, %r519, %r520;
	ld.shared.u32 	%r522, [_ZZN3cub18CUB_300001_SM_10006detail6reduce18DeviceReduceKernelINS2_10policy_hubIijN4cuda3std3__44plusIiEEE10Policy1000EN6thrust24THRUST_300001_SM_1000_NS10device_ptrIiEEjS9_iNS7_10__identityEEEvT0_PT3_T1_NS0_13GridEvenShareISK_EET2_T4_E12temp_storage+20];
	add.s32 	%r523, %r521, %r522;
	ld.shared.u32 	%r524, [_ZZN3cub18CUB_300001_SM_10006detail6reduce18DeviceReduceKernelINS2_10policy_hubIijN4cuda3std3__44plusIiEEE10Policy1000EN6thrust24THRUST_300001_SM_1000_NS10device_ptrIiEEjS9_iNS7_10__identityEEEvT0_PT3_T1_NS0_13GridEvenShareISK_EET2_T4_E12temp_storage+24];
	add.s32 	%r525, %r523, %r524;
	ld.shared.u32 	%r526, [_ZZN3cub18CUB_300001_SM_10006detail6reduce18DeviceReduceKernelINS2_10policy_hubIijN4cuda3std3__44plusIiEEE10Policy1000EN6thrust24THRUST_300001_SM_1000_NS10device_ptrIiEEjS9_iNS7_10__identityEEEvT0_PT3_T1_NS0_13GridEvenShareISK_EET2_T4_E12temp_storage+28];
	add.s32 	%r527, %r525, %r526;
	ld.shared.u32 	%r528, [_ZZN3cub18CUB_300001_SM_10006detail6reduce18DeviceReduceKernelINS2_10policy_hubIijN4cuda3std3__44plusIiEEE10Policy1000EN6thrust24THRUST_300001_SM_1000_NS10device_ptrIiEEjS9_iNS7_10__identityEEEvT0_PT3_T1_NS0_13GridEvenShareISK_EET2_T4_E12temp_storage+32];
	add.s32 	%r529, %r527, %r528;
	ld.shared.u32 	%r530, [_ZZN3cub18CUB_300001_SM_10006detail6reduce18DeviceReduceKernelINS2_10policy_hubIijN4cuda3std3__44plusIiEEE10Policy1000EN6thrust24THRUST_300001_SM_1000_NS10device_ptrIiEEjS9_iNS7_10__identityEEEvT0_PT3_T1_NS0_13GridEvenShareISK_EET2_T4_E12temp_storage+36];
	add.s32 	%r574, %r529, %r530;
	bra.uni 	$L__BB7_48;
$L__BB7_22:
	// begin inline asm
	mov.u32 %r420, %laneid;
	// end inline asm
	and.b32  	%r446, %r7, 992;
	add.s32 	%r447, %r446, 32;
	setp.gt.u32 	%p34, %r447, %r6;
	not.b32 	%r448, %r446;
	add.s32 	%r449, %r6, %r448;
	selp.b32 	%r444, %r449, 31, %p34;
	mov.b32 	%r423, 1;
	mov.b32 	%r445, -1;
	// begin inline asm
	shfl.sync.down.b32 %r421, %r550, %r423, %r444, %r445;
	// end inline asm
	setp.lt.s32 	%p35, %r420, %r444;
	selp.b32 	%r450, %r421, 0, %p35;
	add.s32 	%r427, %r450, %r550;
	mov.b32 	%r428, 2;
	// begin inline asm
	shfl.sync.down.b32 %r426, %r427, %r428, %r444, %r445;
	// end inline asm
	add.s32 	%r451, %r420, 2;
	setp.gt.s32 	%p36, %r451, %r444;
	selp.b32 	%r452, 0, %r426, %p36;
	add.s32 	%r432, %r427, %r452;
	mov.b32 	%r433, 4;
	// begin inline asm
	shfl.sync.down.b32 %r431, %r432, %r433, %r444, %r445;
	// end inline asm
	add.s32 	%r453, %r420, 4;
	setp.gt.s32 	%p37, %r453, %r444;
	selp.b32 	%r454, 0, %r431, %p37;
	add.s32 	%r437, %r432, %r454;
	mov.b32 	%r438, 8;
	// begin inline asm
	shfl.sync.down.b32 %r436, %r437, %r438, %r444, %r445;
	// end inline asm
	add.s32 	%r455, %r420, 8;
	setp.gt.s32 	%p38, %r455, %r444;
	selp.b32 	%r456, 0, %r436, %p38;
	add.s32 	%r442, %r437, %r456;
	mov.b32 	%r443, 16;
	// begin inline asm
	shfl.sync.down.b32 %r441, %r442, %r443, %r444, %r445;
	// end inline asm
	add.s32 	%r457, %r420, 16;
	setp.gt.s32 	%p39, %r457, %r444;
	selp.b32 	%r458, 0, %r441, %p39;
	add.s32 	%r574, %r442, %r458;
	setp.ne.s32 	%p40, %r420, 0;
	@%p40 bra 	$L__BB7_24;
	shr.u32 	%r459, %r7, 3;
	and.b32  	%r460, %r459, 124;
	mov.u32 	%r461, _ZZN3cub18CUB_300001_SM_10006detail6reduce18DeviceReduceKernelINS2_10policy_hubIijN4cuda3std3__44plusIiEEE10Policy1000EN6thrust24THRUST_300001_SM_1000_NS10device_ptrIiEEjS9_iNS7_10__identityEEEvT0_PT3_T1_NS0_13GridEvenShareISK_EET2_T4_E12temp_storage;
	add.s32 	%r462, %r461, %r460;
	st.shared.u32 	[%r462+8], %r574;
$L__BB7_24:
	bar.sync 	0;
	setp.ne.s32 	%p41, %r7, 0;
	@%p41 bra 	$L__BB7_48;
	setp.gt.u32 	%p42, %r6, 32;
	ld.shared.u32 	%r463, [_ZZN3cub18CUB_300001_SM_10006detail6reduce18DeviceReduceKernelINS2_10policy_hubIijN4cuda3std3__44plusIiEEE10Policy1000EN6thrust24THRUST_300001_SM_1000_NS10device_ptrIiEEjS9_iNS7_10__identityEEEvT0_PT3_T1_NS0_13GridEvenShareISK_EET2_T4_E12temp_storage+12];
	selp.b32 	%r464, %r463, 0, %p42;
	add.s32 	%r465, %r464, %r574;
	setp.gt.u32 	%p43, %r6, 64;
	ld.shared.u32 	%r466, [_ZZN3cub18CUB_300001_SM_10006detail6reduce18DeviceReduceKernelINS2_10policy_hubIijN4cuda3std3__44plusIiEEE10Policy1000EN6thrust24THRUST_300001_SM_1000_NS10device_ptrIiEEjS9_iNS7_10__identityEEEvT0_PT3_T1_NS0_13GridEvenShareISK_EET2_T4_E12temp_storage+16];
	selp.b32 	%r467, %r466, 0, %p43;
	add.s32 	%r468, %r465, %r467;
	setp.gt.u32 	%p44, %r6, 96;
	ld.shared.u32 	%r469, [_ZZN3cub18CUB_300001_SM_10006detail6reduce18DeviceReduceKernelINS2_10policy_hubIijN4cuda3std3__44plusIiEEE10Policy1000EN6thrust24THRUST_300001_SM_1000_NS10device_ptrIiEEjS9_iNS7_10__identityEEEvT0_PT3_T1_NS0_13GridEvenShareISK_EET2_T4_E12temp_storage+20];
	selp.b32 	%r470, %r469, 0, %p44;
	add.s32 	%r471, %r468, %r470;
	setp.gt.u32 	%p45, %r6, 128;
	ld.shared.u32 	%r472, [_ZZN3cub18CUB_300001_SM_10006detail6reduce18DeviceReduceKernelINS2_10policy_hubIijN4cuda3std3__44plusIiEEE10Policy1000EN6thrust24THRUST_300001_SM_1000_NS10device_ptrIiEEjS9_iNS7_10__identityEEEvT0_PT3_T1_NS0_13GridEvenShareISK_EET2_T4_E12temp_storage+24];
	selp.b32 	%r473, %r472, 0, %p45;
	add.s32 	%r474, %r471, %r473;
	setp.gt.u32 	%p46, %r6, 160;
	ld.shared.u32 	%r475, [_ZZN3cub18CUB_300001_SM_10006detail6reduce18DeviceReduceKernelINS2_10policy_hubIijN4cuda3std3__44plusIiEEE10Policy1000EN6thrust24THRUST_300001_SM_1000_NS10device_ptrIiEEjS9_iNS7_10__identityEEEvT0_PT3_T1_NS0_13GridEvenShareISK_EET2_T4_E12temp_storage+28];
	selp.b32 	%r476, %r475, 0, %p46;
	add.s32 	%r477, %r474, %r476;
	setp.gt.u32 	%p47, %r6, 192;
	ld.shared.u32 	%r478, [_ZZN3cub18CUB_300001_SM_10006detail6reduce18DeviceReduceKernelINS2_10policy_hubIijN4cuda3std3__44plusIiEEE10Policy1000EN6thrust24THRUST_300001_SM_1000_NS10device_ptrIiEEjS9_iNS7_10__identityEEEvT0_PT3_T1_NS0_13GridEvenShareISK_EET2_T4_E12temp_storage+32];
	selp.b32 	%r479, %r478, 0, %p47;
	add.s32 	%r480, %r477, %r479;
	setp.gt.u32 	%p48, %r6, 224;
	ld.shared.u32 	%r481, [_ZZN3cub18CUB_300001_SM_10006detail6reduce18DeviceReduceKernelINS2_10policy_hubIijN4cuda3std3__44plusIiEEE10Policy1000EN6thrust24THRUST_300001_SM_1000_NS10device_ptrIiEEjS9_iNS7_10__identityEEEvT0_PT3_T1_NS0_13GridEvenShareISK_EET2_T4_E12temp_storage+36];
	selp.b32 	%r482, %r481, 0, %p48;
	add.s32 	%r574, %r480, %r482;
	bra.uni 	$L__BB7_48;
$L__BB7_26:
	mov.u32 	%r54, %tid.x;
	add.s32 	%r110, %r54, %r556;
	mul.wide.u32 	%rd4, %r110, 4;
	add.s64 	%rd5, %rd1, %rd4;
	ld.global.u32 	%r111, [%rd5];
	ld.global.u32 	%r112, [%rd5+1024];
	ld.global.u32 	%r113, [%rd5+2048];
	ld.global.u32 	%r114, [%rd5+3072];
	ld.global.u32 	%r115, [%rd5+4096];
	ld.global.u32 	%r116, [%rd5+5120];
	ld.global.u32 	%r117, [%rd5+6144];
	ld.global.u32 	%r118, [%rd5+7168];
	ld.global.u32 	%r119, [%rd5+8192];
	ld.global.u32 	%r120, [%rd5+9216];
	ld.global.u32 	%r121, [%rd5+10240];
	ld.global.u32 	%r122, [%rd5+11264];
	ld.global.u32 	%r123, [%rd5+12288];
	ld.global.u32 	%r124, [%rd5+13312];
	ld.global.u32 	%r125, [%rd5+14336];
	ld.global.u32 	%r126, [%rd5+15360];
	add.s32 	%r127, %r112, %r111;
	add.s32 	%r128, %r113, %r127;
	add.s32 	%r129, %r114, %r128;
	add.s32 	%r130, %r115, %r129;
	add.s32 	%r131, %r116, %r130;
	add.s32 	%r132, %r117, %r131;
	add.s32 	%r133, %r118, %r132;
	add.s32 	%r134, %r119, %r133;
	add.s32 	%r135, %r120, %r134;
	add.s32 	%r136, %r121, %r135;
	add.s32 	%r137, %r122, %r136;
	add.s32 	%r138, %r123, %r137;
	add.s32 	%r139, %r124, %r138;
	add.s32 	%r140, %r125, %r139;
	add.s32 	%r573, %r126, %r140;
	setp.lt.u32 	%p2, %r6, %r4;
	@%p2 bra 	$L__BB7_44;
	add.s32 	%r56, %r4, %r556;
	not.b32 	%r142, %r54;
	add.s32 	%r143, %r142, %r1;
	sub.s32 	%r144, %r143, %r4;
	sub.s32 	%r552, %r144, %r556;
	add.s32 	%r145, %r56, %r54;
	add.s32 	%r551, %r145, 2048;
	mov.b32 	%r554, 0;
	mov.u32 	%r553, %r56;
$L__BB7_28:
	add.s32 	%r556, %r556, %r4;
	add.s32 	%r147, %r1, -4096;
	setp.gt.u32 	%p3, %r556, %r147;
	@%p3 bra 	$L__BB7_30;
	add.s32 	%r148, %r54, %r556;
	mul.wide.u32 	%rd6, %r148, 4;
	add.s64 	%rd7, %rd1, %rd6;
	ld.global.u32 	%r149, [%rd7];
	ld.global.u32 	%r150, [%rd7+1024];
	ld.global.u32 	%r151, [%rd7+2048];
	ld.global.u32 	%r152, [%rd7+3072];
	ld.global.u32 	%r153, [%rd7+4096];
	ld.global.u32 	%r154, [%rd7+5120];
	ld.global.u32 	%r155, [%rd7+6144];
	ld.global.u32 	%r156, [%rd7+7168];
	ld.global.u32 	%r157, [%rd7+8192];
	ld.global.u32 	%r158, [%rd7+9216];
	ld.global.u32 	%r159, [%rd7+10240];
	ld.global.u32 	%r160, [%rd7+11264];
	ld.global.u32 	%r161, [%rd7+12288];
	ld.global.u32 	%r162, [%rd7+13312];
	ld.global.u32 	%r163, [%rd7+14336];
	ld.global.u32 	%r164, [%rd7+15360];
	add.s32 	%r165, %r149, %r573;
	add.s32 	%r166, %r150, %r165;
	add.s32 	%r167, %r151, %r166;
	add.s32 	%r168, %r152, %r167;
	add.s32 	%r169, %r153, %r168;
	add.s32 	%r170, %r154, %r169;
	add.s32 	%r171, %r155, %r170;
	add.s32 	%r172, %r156, %r171;
	add.s32 	%r173, %r157, %r172;
	add.s32 	%r174, %r158, %r173;
	add.s32 	%r175, %r159, %r174;
	add.s32 	%r176, %r160, %r175;
	add.s32 	%r177, %r161, %r176;
	add.s32 	%r178, %r162, %r177;
	add.s32 	%r179, %r163, %r178;
	add.s32 	%r573, %r164, %r179;
	sub.s32 	%r180, %r1, %r556;
	setp.lt.u32 	%p4, %r180, %r4;
	add.s32 	%r554, %r554, 1;
	add.s32 	%r553, %r553, %r4;
	sub.s32 	%r552, %r552, %r4;
	add.s32 	%r551, %r551, %r4;
	@%p4 bra 	$L__BB7_44;
	bra.uni 	$L__BB7_28;
$L__BB7_30:
	setp.le.u32 	%p5, %r1, %r556;
	sub.s32 	%r182, %r1, %r556;
	setp.ge.s32 	%p6, %r54, %r182;
	or.pred  	%p7, %p5, %p6;
	@%p7 bra 	$L__BB7_44;
	not.b32 	%r185, %r54;
	add.s32 	%r186, %r1, %r185;
	sub.s32 	%r187, %r186, %r56;
	mul.lo.s32 	%r188, %r2, %r554;
	shl.b32 	%r189, %r188, 12;
	sub.s32 	%r190, %r187, %r189;
	shr.u32 	%r191, %r190, 8;
	add.s32 	%r71, %r191, 1;
	and.b32  	%r72, %r71, 15;
	setp.lt.u32 	%p8, %r190, 3840;
	mov.u32 	%r565, %r54;
	@%p8 bra 	$L__BB7_35;
	or.b32  	%r559, %r54, 2048;
	shr.u32 	%r192, %r552, 8;
	add.s32 	%r193, %r192, 1;
	and.b32  	%r194, %r193, 33554416;
	neg.s32 	%r557, %r194;
$L__BB7_33:
	.pragma "nounroll";
	add.s32 	%r195, %r551, -2048;
	mul.wide.u32 	%rd8, %r195, 4;
	add.s64 	%rd9, %rd1, %rd8;
	ld.global.u32 	%r196, [%rd9];
	add.s32 	%r197, %r196, %r573;
	add.s32 	%r198, %r551, -1792;
	mul.wide.u32 	%rd10, %r198, 4;
	add.s64 	%rd11, %rd1, %rd10;
	ld.global.u32 	%r199, [%rd11];
	add.s32 	%r200, %r199, %r197;
	add.s32 	%r201, %r551, -1536;
	mul.wide.u32 	%rd12, %r201, 4;
	add.s64 	%rd13, %rd1, %rd12;
	ld.global.u32 	%r202, [%rd13];
	add.s32 	%r203, %r202, %r200;
	add.s32 	%r204, %r551, -1280;
	mul.wide.u32 	%rd14, %r204, 4;
	add.s64 	%rd15, %rd1, %rd14;
	ld.global.u32 	%r205, [%rd15];
	add.s32 	%r206, %r205, %r203;
	add.s32 	%r207, %r551, -1024;
	mul.wide.u32 	%rd16, %r207, 4;
	add.s64 	%rd17, %rd1, %rd16;
	ld.global.u32 	%r208, [%rd17];
	add.s32 	%r209, %r208, %r206;
	add.s32 	%r210, %r551, -768;
	mul.wide.u32 	%rd18, %r210, 4;
	add.s64 	%rd19, %rd1, %rd18;
	ld.global.u32 	%r211, [%rd19];
	add.s32 	%r212, %r211, %r209;
	add.s32 	%r213, %r551, -512;
	mul.wide.u32 	%rd20, %r213, 4;
	add.s64 	%rd21, %rd1, %rd20;
	ld.global.u32 	%r214, [%rd21];
	add.s32 	%r215, %r214, %r212;
	add.s32 	%r216, %r551, 1792;
	add.s32 	%r217, %r551, -256;
	mul.wide.u32 	%rd22, %r217, 4;
	add.s64 	%rd23, %rd1, %rd22;
	ld.global.u32 	%r218, [%rd23];
	add.s32 	%r219, %r218, %r215;
	mul.wide.u32 	%rd24, %r551, 4;
	add.s64 	%rd25, %rd1, %rd24;
	ld.global.u32 	%r220, [%rd25];
	add.s32 	%r221, %r220, %r219;
	add.s32 	%r222, %r551, 256;
	mul.wide.u32 	%rd26, %r222, 4;
	add.s64 	%rd27, %rd1, %rd26;
	ld.global.u32 	%r223, [%rd27];
	add.s32 	%r224, %r223, %r221;
	add.s32 	%r225, %r551, 512;
	mul.wide.u32 	%rd28, %r225, 4;
	add.s64 	%rd29, %rd1, %rd28;
	ld.global.u32 	%r226, [%rd29];
	add.s32 	%r227, %r226, %r224;
	add.s32 	%r228, %r551, 768;
	mul.wide.u32 	%rd30, %r228, 4;
	add.s64 	%rd31, %rd1, %rd30;
	ld.global.u32 	%r229, [%rd31];
	add.s32 	%r230, %r229, %r227;
	add.s32 	%r231, %r551, 1024;
	mul.wide.u32 	%rd32, %r231, 4;
	add.s64 	%rd33, %rd1, %rd32;
	ld.global.u32 	%r232, [%rd33];
	add.s32 	%r233, %r232, %r230;
	add.s32 	%r234, %r551, 1280;
	mul.wide.u32 	%rd34, %r234, 4;
	add.s64 	%rd35, %rd1, %rd34;
	ld.global.u32 	%r235, [%rd35];
	add.s32 	%r236, %r235, %r233;
	add.s32 	%r237, %r551, 1536;
	mul.wide.u32 	%rd36, %r237, 4;
	add.s64 	%rd37, %rd1, %rd36;
	ld.global.u32 	%r238, [%rd37];
	add.s32 	%r239, %r238, %r236;
	mul.wide.u32 	%rd38, %r216, 4;
	add.s64 	%rd39, %rd1, %rd38;
	ld.global.u32 	%r240, [%rd39];
	add.s32 	%r573, %r240, %r239;
	add.s32 	%r559, %r559, 4096;
	add.s32 	%r551, %r551, 4096;
	add.s32 	%r557, %r557, 16;
	setp.ne.s32 	%p9, %r557, 0;
	@%p9 bra 	$L__BB7_33;
	add.s32 	%r565, %r559, -2048;
$L__BB7_35:
	setp.eq.s32 	%p10, %r72, 0;
	@%p10 bra 	$L__BB7_44;
	and.b32  	%r87, %r71, 7;
	setp.lt.u32 	%p11, %r72, 8;
	@%p11 bra 	$L__BB7_38;
	add.s32 	%r242, %r565, %r556;
	mul.wide.u32 	%rd40, %r242, 4;
	add.s64 	%rd41, %rd1, %rd40;
	ld.global.u32 	%r243, [%rd41];
	add.s32 	%r244, %r243, %r573;
	add.s32 	%r245, %r242, 256;
	mul.wide.u32 	%rd42, %r245, 4;
	add.s64 	%rd43, %rd1, %rd42;
	ld.global.u32 	%r246, [%rd43];
	add.s32 	%r247, %r246, %r244;
	add.s32 	%r248, %r242, 512;
	mul.wide.u32 	%rd44, %r248, 4;
	add.s64 	%rd45, %rd1, %rd44;
	ld.global.u32 	%r249, [%rd45];
	add.s32 	%r250, %r249, %r247;
	add.s32 	%r251, %r242, 768;
	mul.wide.u32 	%rd46, %r251, 4;
	add.s64 	%rd47, %rd1, %rd46;
	ld.global.u32 	%r252, [%rd47];
	add.s32 	%r253, %r252, %r250;
	add.s32 	%r254, %r242, 1024;
	mul.wide.u32 	%rd48, %r254, 4;
	add.s64 	%rd49, %rd1, %rd48;
	ld.global.u32 	%r255, [%rd49];
	add.s32 	%r256, %r255, %r253;
	add.s32 	%r257, %r242, 1280;
	mul.wide.u32 	%rd50, %r257, 4;
	add.s64 	%rd51, %rd1, %rd50;
	ld.global.u32 	%r258, [%rd51];
	add.s32 	%r259, %r258, %r256;
	add.s32 	%r260, %r242, 1536;
	mul.wide.u32 	%rd52, %r260, 4;
	add.s64 	%rd53, %rd1, %rd52;
	ld.global.u32 	%r261, [%rd53];
	add.s32 	%r262, %r261, %r259;
	add.s32 	%r263, %r242, 1792;
	mul.wide.u32 	%rd54, %r263, 4;
	add.s64 	%rd55, %rd1, %rd54;
	ld.global.u32 	%r264, [%rd55];
	add.s32 	%r573, %r264, %r262;
	add.s32 	%r565, %r565, 2048;
$L__BB7_38:
	setp.eq.s32 	%p12, %r87, 0;
	@%p12 bra 	$L__BB7_44;
	setp.lt.u32 	%p13, %r87, 4;
	@%p13 bra 	$L__BB7_41;
	add.s32 	%r266, %r565, %r556;
	mul.wide.u32 	%rd56, %r266, 4;
	add.s64 	%rd57, %rd1, %rd56;
	ld.global.u32 	%r267, [%rd57];
	add.s32 	%r268, %r267, %r573;
	add.s32 	%r269, %r266, 256;
	mul.wide.u32 	%rd58, %r269, 4;
	add.s64 	%rd59, %rd1, %rd58;
	ld.global.u32 	%r270, [%rd59];
	add.s32 	%r271, %r270, %r268;
	add.s32 	%r272, %r266, 512;
	mul.wide.u32 	%rd60, %r272, 4;
	add.s64 	%rd61, %rd1, %rd60;
	ld.global.u32 	%r273, [%rd61];
	add.s32 	%r274, %r273, %r271;
	add.s32 	%r275, %r266, 768;
	mul.wide.u32 	%rd62, %r275, 4;
	add.s64 	%rd63, %rd1, %rd62;
	ld.global.u32 	%r276, [%rd63];
	add.s32 	%r573, %r276, %r274;
	add.s32 	%r565, %r565, 1024;
$L__BB7_41:
	and.b32  	%r277, %r71, 3;
	setp.eq.s32 	%p14, %r277, 0;
	@%p14 bra 	$L__BB7_44;
	add.s32 	%r571, %r565, %r553;
	cvt.u16.u32 	%rs1, %r552;
	shr.u16 	%rs2, %rs1, 8;
	add.s16 	%rs3, %rs2, 1;
	cvt.u32.u16 	%r278, %rs3;
	and.b32  	%r279, %r278, 3;
	neg.s32 	%r570, %r279;
$L__BB7_43:
	.pragma "nounroll";
	mul.wide.u32 	%rd64, %r571, 4;
	add.s64 	%rd65, %rd1, %rd64;
	ld.global.u32 	%r280, [%rd65];
	add.s32 	%r573, %r280, %r573;
	add.s32 	%r571, %r571, 256;
	add.s32 	%r570, %r570, 1;
	setp.ne.s32 	%p15, %r570, 0;
	@%p15 bra 	$L__BB7_43;
$L__BB7_44:
	// begin inline asm
	mov.u32 %r281, %laneid;
	// end inline asm
	mov.b32 	%r284, 1;
	mov.b32 	%r305, 31;
	mov.b32 	%r306, -1;
	// begin inline asm
	shfl.sync.down.b32 %r282, %r573, %r284, %r305, %r306;
	// end inline asm
	setp.gt.s32 	%p16, %r281, 30;
	selp.b32 	%r307, 0, %r282, %p16;
	add.s32 	%r288, %r307, %r573;
	mov.b32 	%r289, 2;
	// begin inline asm
	shfl.sync.down.b32 %r287, %r288, %r289, %r305, %r306;
	// end inline asm
	setp.gt.s32 	%p17, %r281, 29;
	selp.b32 	%r308, 0, %r287, %p17;
	add.s32 	%r293, %r288, %r308;
	mov.b32 	%r294, 4;
	// begin inline asm
	shfl.sync.down.b32 %r292, %r293, %r294, %r305, %r306;
	// end inline asm
	setp.gt.s32 	%p18, %r281, 27;
	selp.b32 	%r309, 0, %r292, %p18;
	add.s32 	%r298, %r293, %r309;
	mov.b32 	%r299, 8;
	// begin inline asm
	shfl.sync.down.b32 %r297, %r298, %r299, %r305, %r306;
	// end inline asm
	setp.gt.s32 	%p19, %r281, 23;
	selp.b32 	%r310, 0, %r297, %p19;
	add.s32 	%r303, %r298, %r310;
	mov.b32 	%r304, 16;
	// begin inline asm
	shfl.sync.down.b32 %r302, %r303, %r304, %r305, %r306;
	// end inline asm
	setp.gt.s32 	%p20, %r281, 15;
	selp.b32 	%r311, 0, %r302, %p20;
	add.s32 	%r574, %r303, %r311;
	setp.ne.s32 	%p21, %r281, 0;
	@%p21 bra 	$L__BB7_46;
	shr.u32 	%r312, %r54, 3;
	and.b32  	%r313, %r312, 124;
	mov.u32 	%r314, _ZZN3cub18CUB_300001_SM_10006detail6reduce18DeviceReduceKernelINS2_10policy_hubIijN4cuda3std3__44plusIiEEE10Policy1000EN6thrust24THRUST_300001_SM_1000_NS10device_ptrIiEEjS9_iNS7_10__identityEEEvT0_PT3_T1_NS0_13GridEvenShareISK_EET2_T4_E12temp_storage;
	add.s32 	%r315, %r314, %r313;
	st.shared.u32 	[%r315+8], %r574;
$L__BB7_46:
	bar.sync 	0;
	setp.ne.s32 	%p22, %r54, 0;
	@%p22 bra 	$L__BB7_48;
	ld.shared.u32 	%r316, [_ZZN3cub18CUB_300001_SM_10006detail6reduce18DeviceReduceKernelINS2_10policy_hubIijN4cuda3std3__44plusIiEEE10Policy1000EN6thrust24THRUST_300001_SM_1000_NS10device_ptrIiEEjS9_iNS7_10__identityEEEvT0_PT3_T1_NS0_13GridEvenShareISK_EET2_T4_E12temp_storage+12];
	add.s32 	%r317, %r316, %r574;
	ld.shared.u32 	%r318, [_ZZN3cub18CUB_300001_SM_10006detail6reduce18DeviceReduceKernelINS2_10policy_hubIijN4cuda3std3__44plusIiEEE10Policy1000EN6thrust24THRUST_300001_SM_1000_NS10device_ptrIiEEjS9_iNS7_10__identityEEEvT0_PT3_T1_NS0_13GridEvenShareISK_EET2_T4_E12temp_storage+16];
	add.s32 	%r319, %r317, %r318;
	ld.shared.u32 	%r320, [_ZZN3cub18CUB_300001_SM_10006detail6reduce18DeviceReduceKernelINS2_10policy_hubIijN4cuda3std3__44plusIiEEE10Policy1000EN6thrust24THRUST_300001_SM_1000_NS10device_ptrIiEEjS9_iNS7_10__identityEEEvT0_PT3_T1_NS0_13GridEvenShareISK_EET2_T4_E12temp_storage+20];
	add.s32 	%r321, %r319, %r320;
	ld.shared.u32 	%r322, [_ZZN3cub18CUB_300001_SM_10006detail6reduce18DeviceReduceKernelINS2_10policy_hubIijN4cuda3std3__44plusIiEEE10Policy1000EN6thrust24THRUST_300001_SM_1000_NS10device_ptrIiEEjS9_iNS7_10__identityEEEvT0_PT3_T1_NS0_13GridEvenShareISK_EET2_T4_E12temp_storage+24];
	add.s32 	%r323, %r321, %r322;
	ld.shared.u32 	%r324, [_ZZN3cub18CUB_300001_SM_10006detail6reduce18DeviceReduceKernelINS2_10policy_hubIijN4cuda3std3__44plusIiEEE10Policy1000EN6thrust24THRUST_300001_SM_1000_NS10device_ptrIiEEjS9_iNS7_10__identityEEEvT0_PT3_T1_NS0_13GridEvenShareISK_EET2_T4_E12temp_storage+28];
	add.s32 	%r325, %r323, %r324;
	ld.shared.u32 	%r326, [_ZZN3cub18CUB_300001_SM_10006detail6reduce18DeviceReduceKernelINS2_10policy_hubIijN4cuda3std3__44plusIiEEE10Policy1000EN6thrust24THRUST_300001_SM_1000_NS10device_ptrIiEEjS9_iNS7_10__identityEEEvT0_PT3_T1_NS0_13GridEvenShareISK_EET2_T4_E12temp_storage+32];
	add.s32 	%r327, %r325, %r326;
	ld.shared.u32 	%r328, [_ZZN3cub18CUB_300001_SM_10006detail6reduce18DeviceReduceKernelINS2_10policy_hubIijN4cuda3std3__44plusIiEEE10Policy1000EN6thrust24THRUST_300001_SM_1000_NS10device_ptrIiEEjS9_iNS7_10__identityEEEvT0_PT3_T1_NS0_13GridEvenShareISK_EET2_T4_E12temp_storage+36];
	add.s32 	%r574, %r327, %r328;
$L__BB7_48:
	mov.u32 	%r531, %tid.x;
	setp.ne.s32 	%p56, %r531, 0;
	@%p56 bra 	$L__BB7_50;
	ld.param.u64 	%rd129, [_ZN3cub18CUB_300001_SM_10006detail6reduce18DeviceReduceKernelINS2_10policy_hubIijN4cuda3std3__44plusIiEEE10Policy1000EN6thrust24THRUST_300001_SM_1000_NS10device_ptrIiEEjS9_iNS7_10__identityEEEvT0_PT3_T1_NS0_13GridEvenShareISK_EET2_T4__param_1];
	cvta.to.global.u64 	%rd126, %rd129;
	mul.wide.u32 	%rd127, %r3, 4;
	add.s64 	%rd128, %rd126, %rd127;
	st.global.u32 	[%rd128], %r574;
$L__BB7_50:
	ret;

}
	// .globl	_ZN3cub18CUB_300001_SM_10006detail6reduce28DeviceReduceSingleTileKernelINS2_10policy_hubIijN4cuda3std3__44plusIiEEE10Policy1000EPiSC_iS9_iiNS7_10__identityEEEvT0_T1_T2_T3_T4_T6_
.visible .entry _ZN3cub18CUB_300001_SM_10006detail6reduce28DeviceReduceSingleTileKernelINS2_10policy_hubIijN4cuda3std3__44plusIiEEE10Policy1000EPiSC_iS9_iiNS7_10__identityEEEvT0_T1_T2_T3_T4_T6_(
	.param .u64 .ptr .align 1 _ZN3cub18CUB_300001_SM_10006detail6reduce28DeviceReduceSingleTileKernelINS2_10policy_hubIijN4cuda3std3__44plusIiEEE10Policy1000EPiSC_iS9_iiNS7_10__identityEEEvT0_T1_T2_T3_T4_T6__param_0,
	.param .u64 .ptr .align 1 _ZN3cub18CUB_300001_SM_10006detail6reduce28DeviceReduceSingleTileKernelINS2_10policy_hubIijN4cuda3std3__44plusIiEEE10Policy1000EPiSC_iS9_iiNS7_10__identityEEEvT0_T1_T2_T3_T4_T6__param_1,
	.param .u32 _ZN3cub18CUB_300001_SM_10006detail6reduce28DeviceReduceSingleTileKernelINS2_10policy_hubIijN4cuda3std3__44plusIiEEE10Policy1000EPiSC_iS9_iiNS7_10__identityEEEvT0_T1_T2_T3_T4_T6__param_2,
	.param .align 1 .b8 _ZN3cub18CUB_300001_SM_10006detail6reduce28DeviceReduceSingleTileKernelINS2_10policy_hubIijN4cuda3std3__44plusIiEEE10Policy1000EPiSC_iS9_iiNS7_10__identityEEEvT0_T1_T2_T3_T4_T6__param_3[1],
	.param .u32 _ZN3cub18CUB_300001_SM_10006detail6reduce28DeviceReduceSingleTileKernelINS2_10policy_hubIijN4cuda3std3__44plusIiEEE10Policy1000EPiSC_iS9_iiNS7_10__identityEEEvT0_T1_T2_T3_T4_T6__param_4,
	.param .align 1 .b8 _ZN3cub18CUB_300001_SM_10006detail6reduce28DeviceReduceSingleTileKernelINS2_10policy_hubIijN4cuda3std3__44plusIiEEE10Policy1000EPiSC_iS9_iiNS7_10__identityEEEvT0_T1_T2_T3_T4_T6__param_5[1]
)
.maxntid 256
.minnctapersm 1
{
	.reg .pred 	%p<97>;
	.reg .b32 	%r<687>;
	.reg .b64 	%rd<125>;
	// demoted variable
	.shared .align 4 .b8 _ZZN3cub18CUB_300001_SM_10006detail6reduce28DeviceReduceSingleTileKernelINS2_10policy_hubIijN4cuda3std3__44plusIiEEE10Policy1000EPiSC_iS9_iiNS7_10__identityEEEvT0_T1_T2_T3_T4_T6_E12temp_storage[44];
	ld.param.u64 	%rd16, [_ZN3cub18CUB_300001_SM_10006detail6reduce28DeviceReduceSingleTileKernelINS2_10policy_hubIijN4cuda3std3__44plusIiEEE10Policy1000EPiSC_iS9_iiNS7_10__identityEEEvT0_T1_T2_T3_T4_T6__param_0];
	ld.param.u64 	%rd17, [_ZN3cub18CUB_300001_SM_10006detail6reduce28DeviceReduceSingleTileKernelINS2_10policy_hubIijN4cuda3std3__44plusIiEEE10Policy1000EPiSC_iS9_iiNS7_10__identityEEEvT0_T1_T2_T3_T4_T6__param_1];
	ld.param.u32 	%r120, [_ZN3cub18CUB_300001_SM_10006detail6reduce28DeviceReduceSingleTileKernelINS2_10policy_hubIijN4cuda3std3__44plusIiEEE10Policy1000EPiSC_iS9_iiNS7_10__identityEEEvT0_T1_T2_T3_T4_T6__param_2];
	ld.param.u32 	%r121, [_ZN3cub18CUB_300001_SM_10006detail6reduce28DeviceReduceSingleTileKernelINS2_10policy_hubIijN4cuda3std3__44plusIiEEE10Policy1000EPiSC_iS9_iiNS7_10__identityEEEvT0_T1_T2_T3_T4_T6__param_4];
	cvta.to.global.u64 	%rd1, %rd17;
	setp.ne.s32 	%p1, %r120, 0;
	@%p1 bra 	$L__BB8_3;
	mov.u32 	%r633, %tid.x;
	setp.ne.s32 	%p96, %r633, 0;
	@%p96 bra 	$L__BB8_74;
	st.global.u32 	[%rd1], %r121;
	bra.uni 	$L__BB8_74;
$L__BB8_3:
	and.b64  	%rd18, %rd16, 15;
	setp.ne.s64 	%p2, %rd18, 0;
	@%p2 bra 	$L__BB8_38;
	setp.gt.s32 	%p49, %r120, 4095;
	@%p49 bra 	$L__BB8_22;
	mov.u32 	%r1, %tid.x;
	setp.ge.s32 	%p66, %r1, %r120;
	mov.b32 	%r644, 0;
	mov.u32 	%r639, %r1;
	@%p66 bra 	$L__BB8_7;
	mul.wide.u32 	%rd113, %r1, 4;
	add.s64 	%rd112, %rd16, %rd113;
	// begin inline asm
	ld.global.nc.u32 %r644, [%rd112];
	// end inline asm
	add.s32 	%r639, %r1, 256;
$L__BB8_7:
	setp.ge.s32 	%p67, %r639, %r120;
	@%p67 bra 	$L__BB8_13;
	not.b32 	%r507, %r639;
	add.s32 	%r6, %r120, %r507;
	and.b32  	%r508, %r6, 768;
	setp.eq.s32 	%p68, %r508, 768;
	@%p68 bra 	$L__BB8_11;
	mul.wide.u32 	%rd114, %r639, 4;
	add.s64 	%rd121, %rd16, %rd114;
	shr.u32 	%r509, %r6, 8;
	add.s32 	%r510, %r509, 1;
	and.b32  	%r511, %r510, 3;
	neg.s32 	%r636, %r511;
$L__BB8_10:
	.pragma "nounroll";
	// begin inline asm
	ld.global.nc.u32 %r512, [%rd121];
	// end inline asm
	add.s32 	%r644, %r512, %r644;
	add.s32 	%r639, %r639, 256;
	add.s64 	%rd121, %rd121, 1024;
	add.s32 	%r636, %r636, 1;
	setp.ne.s32 	%p69, %r636, 0;
	@%p69 bra 	$L__BB8_10;
$L__BB8_11:
	setp.lt.u32 	%p70, %r6, 768;
	@%p70 bra 	$L__BB8_13;
$L__BB8_12:
	mul.wide.s32 	%rd120, %r639, 4;
	add.s64 	%rd116, %rd16, %rd120;
	// begin inline asm
	ld.global.nc.u32 %r513, [%rd116];
	// end inline asm
	add.s32 	%r517, %r513, %r644;
	add.s64 	%rd117, %rd116, 1024;
	// begin inline asm
	ld.global.nc.u32 %r514, [%rd117];
	// end inline asm
	add.s32 	%r518, %r514, %r517;
	add.s64 	%rd118, %rd116, 2048;
	// begin inline asm
	ld.global.nc.u32 %r515, [%rd118];
	// end inline asm
	add.s32 	%r519, %r515, %r518;
	add.s64 	%rd119, %rd116, 3072;
	// begin inline asm
	ld.global.nc.u32 %r516, [%rd119];
	// end inline asm
	add.s32 	%r644, %r516, %r519;
	add.s32 	%r639, %r639, 1024;
	setp.lt.s32 	%p71, %r639, %r120;
	@%p71 bra 	$L__BB8_12;
$L__BB8_13:
	setp.lt.s32 	%p72, %r120, 256;
	@%p72 bra 	$L__BB8_18;
	// begin inline asm
	mov.u32 %r583, %laneid;
	// end inline asm
	mov.b32 	%r586, 1;
	mov.b32 	%r607, 31;
	mov.b32 	%r608, -1;
	// begin inline asm
	shfl.sync.down.b32 %r584, %r644, %r586, %r607, %r608;
	// end inline asm
	setp.gt.s32 	%p88, %r583, 30;
	selp.b32 	%r609, 0, %r584, %p88;
	add.s32 	%r590, %r609, %r644;
	mov.b32 	%r591, 2;
	// begin inline asm
	shfl.sync.down.b32 %r589, %r590, %r591, %r607, %r608;
	// end inline asm
	setp.gt.s32 	%p89, %r583, 29;
	selp.b32 	%r610, 0, %r589, %p89;
	add.s32 	%r595, %r590, %r610;
	mov.b32 	%r596, 4;
	// begin inline asm
	shfl.sync.down.b32 %r594, %r595, %r596, %r607, %r608;
	// end inline asm
	setp.gt.s32 	%p90, %r583, 27;
	selp.b32 	%r611, 0, %r594, %p90;
	add.s32 	%r600, %r595, %r611;
	mov.b32 	%r601, 8;
	// begin inline asm
	shfl.sync.down.b32 %r599, %r600, %r601, %r607, %r608;
	// end inline asm
	setp.gt.s32 	%p91, %r583, 23;
	selp.b32 	%r612, 0, %r599, %p91;
	add.s32 	%r605, %r600, %r612;
	mov.b32 	%r606, 16;
	// begin inline asm
	shfl.sync.down.b32 %r604, %r605, %r606, %r607, %r608;
	// end inline asm
	setp.gt.s32 	%p92, %r583, 15;
	selp.b32 	%r613, 0, %r604, %p92;
	add.s32 	%r686, %r605, %r613;
	setp.ne.s32 	%p93, %r583, 0;
	@%p93 bra 	$L__BB8_16;
	shr.u32 	%r614, %r1, 3;
	and.b32  	%r615, %r614, 124;
	mov.u32 	%r616, _ZZN3cub18CUB_300001_SM_10006detail6reduce28DeviceReduceSingleTileKernelINS2_10policy_hubIijN4cuda3std3__44plusIiEEE10Policy1000EPiSC_iS9_iiNS7_10__identityEEEvT0_T1_T2_T3_T4_T6_E12temp_storage;
	add.s32 	%r617, %r616, %r615;
	st.shared.u32 	[%r617+8], %r686;
$L__BB8_16:
	bar.sync 	0;
	setp.ne.s32 	%p94, %r1, 0;
	@%p94 bra 	$L__BB8_72;
	ld.shared.u32 	%r618, [_ZZN3cub18CUB_300001_SM_10006detail6reduce28DeviceReduceSingleTileKernelINS2_10policy_hubIijN4cuda3std3__44plusIiEEE10Policy1000EPiSC_iS9_iiNS7_10__identityEEEvT0_T1_T2_T3_T4_T6_E12temp_storage+12];
	add.s32 	%r619, %r618, %r686;
	ld.shared.u32 	%r620, [_ZZN3cub18CUB_300001_SM_10006detail6reduce28DeviceReduceSingleTileKernelINS2_10policy_hubIijN4cuda3std3__44plusIiEEE10Policy1000EPiSC_iS9_iiNS7_10__identityEEEvT0_T1_T2_T3_T4_T6_E12temp_storage+16];
	add.s32 	%r621, %r619, %r620;
	ld.shared.u32 	%r622, [_ZZN3cub18CUB_300001_SM_10006detail6reduce28DeviceReduceSingleTileKernelINS2_10policy_hubIijN4cuda3std3__44plusIiEEE10Policy1000EPiSC_iS9_iiNS7_10__identityEEEvT0_T1_T2_T3_T4_T6_E12temp_storage+20];
	add.s32 	%r623, %r621, %r622;
	ld.shared.u32 	%r624, [_ZZN3cub18CUB_300001_SM_10006detail6reduce28DeviceReduceSingleTileKernelINS2_10policy_hubIijN4cuda3std3__44plusIiEEE10Policy1000EPiSC_iS9_iiNS7_10__identityEEEvT0_T1_T2_T3_T4_T6_E12temp_storage+24];
	add.s32 	%r625, %r623, %r624;
	ld.shared.u32 	%r626, [_ZZN3cub18CUB_300001_SM_10006detail6reduce28DeviceReduceSingleTileKernelINS2_10policy_hubIijN4cuda3std3__44plusIiEEE10Policy1000EPiSC_iS9_iiNS7_10__identityEEEvT0_T1_T2_T3_T4_T6_E12temp_storage+28];
	add.s32 	%r627, %r625, %r626;
	ld.shared.u32 	%r628, [_ZZN3cub18CUB_300001_SM_10006detail6reduce28DeviceReduceSingleTileKernelINS2_10policy_hubIijN4cuda3std3__44plusIiEEE10Policy1000EPiSC_iS9_iiNS7_10__identityEEEvT0_T1_T2_T3_T4_T6_E12temp_storage+32];
	add.s32 	%r629, %r627, %r628;
	ld.shared.u32 	%r630, [_ZZN3cub18CUB_300001_SM_10006detail6reduce28DeviceReduceSingleTileKernelINS2_10policy_hubIijN4cuda3std3__44plusIiEEE10Policy1000EPiSC_iS9_iiNS7_10__identityEEEvT0_T1_T2_T3_T4_T6_E12temp_storage+36];
	add.s32 	%r686, %r629, %r630;
	bra.uni 	$L__BB8_72;
$L__BB8_18:
	// begin inline asm
	mov.u32 %r520, %laneid;
	// end inline asm
	and.b32  	%r546, %r1, 992;
	add.s32 	%r547, %r546, 32;
	setp.gt.s32 	%p73, %r547, %r120;
	not.b32 	%r548, %r546;
	add.s32 	%r549, %r120, %r548;
	selp.b32 	%r544, %r549, 31, %p73;
	mov.b32 	%r523, 1;
	mov.b32 	%r545, -1;
	// begin inline asm
	shfl.sync.down.b32 %r521, %r644, %r523, %r544, %r545;
	// end inline asm
	setp.lt.s32 	%p74, %r520, %r544;
	selp.b32 	%r550, %r521, 0, %p74;
	add.s32 	%r527, %r550, %r644;
	mov.b32 	%r528, 2;
	// begin inline asm
	shfl.sync.down.b32 %r526, %r527, %r528, %r544, %r545;
	// end inline asm
	add.s32 	%r551, %r520, 2;
	setp.gt.s32 	%p75, %r551, %r544;
	selp.b32 	%r552, 0, %r526, %p75;
	add.s32 	%r532, %r527, %r552;
	mov.b32 	%r533, 4;
	// begin inline asm
	shfl.sync.down.b32 %r531, %r532, %r533, %r544, %r545;
	// end inline asm
	add.s32 	%r553, %r520, 4;
	setp.gt.s32 	%p76, %r553, %r544;
	selp.b32 	%r554, 0, %r531, %p76;
	add.s32 	%r537, %r532, %r554;
	mov.b32 	%r538, 8;
	// begin inline asm
	shfl.sync.down.b32 %r536, %r537, %r538, %r544, %r545;
	// end inline asm
	add.s32 	%r555, %r520, 8;
	setp.gt.s32 	%p77, %r555, %r544;
	selp.b32 	%r556, 0, %r536, %p77;
	add.s32 	%r542, %r537, %r556;
	mov.b32 	%r543, 16;
	// begin inline asm
	shfl.sync.down.b32 %r541, %r542, %r543, %r544, %r545;
	// end inline asm
	add.s32 	%r557, %r520, 16;
	setp.gt.s32 	%p78, %r557, %r544;
	selp.b32 	%r558, 0, %r541, %p78;
	add.s32 	%r686, %r542, %r558;
	setp.ne.s32 	%p79, %r520, 0;
	@%p79 bra 	$L__BB8_20;
	shr.u32 	%r559, %r1, 3;
	and.b32  	%r560, %r559, 124;
	mov.u32 	%r561, _ZZN3cub18CUB_300001_SM_10006detail6reduce28DeviceReduceSingleTileKernelINS2_10policy_hubIijN4cuda3std3__44plusIiEEE10Policy1000EPiSC_iS9_iiNS7_10__identityEEEvT0_T1_T2_T3_T4_T6_E12temp_storage;
	add.s32 	%r562, %r561, %r560;
	st.shared.u32 	[%r562+8], %r686;
$L__BB8_20:
	bar.sync 	0;
	setp.ne.s32 	%p80, %r1, 0;
	@%p80 bra 	$L__BB8_72;
	setp.gt.s32 	%p81, %r120, 32;
	ld.shared.u32 	%r563, [_ZZN3cub18CUB_300001_SM_10006detail6reduce28DeviceReduceSingleTileKernelINS2_10policy_hubIijN4cuda3std3__44plusIiEEE10Policy1000EPiSC_iS9_iiNS7_10__identityEEEvT0_T1_T2_T3_T4_T6_E12temp_storage+12];
	selp.b32 	%r564, %r563, 0, %p81;
	add.s32 	%r565, %r564, %r686;
	setp.gt.s32 	%p82, %r120, 64;
	ld.shared.u32 	%r566, [_ZZN3cub18CUB_300001_SM_10006detail6reduce28DeviceReduceSingleTileKernelINS2_10policy_hubIijN4cuda3std3__44plusIiEEE10Policy1000EPiSC_iS9_iiNS7_10__identityEEEvT0_T1_T2_T3_T4_T6_E12temp_storage+16];
	selp.b32 	%r567, %r566, 0, %p82;
	add.s32 	%r568, %r565, %r567;
	setp.gt.s32 	%p83, %r120, 96;
	ld.shared.u32 	%r569, [_ZZN3cub18CUB_300001_SM_10006detail6reduce28DeviceReduceSingleTileKernelINS2_10policy_hubIijN4cuda3std3__44plusIiEEE10Policy1000EPiSC_iS9_iiNS7_10__identityEEEvT0_T1_T2_T3_T4_T6_E12temp_storage+20];
	selp.b32 	%r570, %r569, 0, %p83;
	add.s32 	%r571, %r568, %r570;
	setp.gt.s32 	%p84, %r120, 128;
	ld.shared.u32 	%r572, [_ZZN3cub18CUB_300001_SM_10006detail6reduce28DeviceReduceSingleTileKernelINS2_10policy_hubIijN4cuda3std3__44plusIiEEE10Policy1000EPiSC_iS9_iiNS7_10__identityEEEvT0_T1_T2_T3_T4_T6_E12temp_storage+24];
	selp.b32 	%r573, %r572, 0, %p84;
	add.s32 	%r574, %r571, %r573;
	setp.gt.s32 	%p85, %r120, 160;
	ld.shared.u32 	%r575, [_ZZN3cub18CUB_300001_SM_10006detail6reduce28DeviceReduceSingleTileKernelINS2_10policy_hubIijN4cuda3std3__44plusIiEEE10Policy1000EPiSC_iS9_iiNS7_10__identityEEEvT0_T1_T2_T3_T4_T6_E12temp_storage+28];
	selp.b32 	%r576, %r575, 0, %p85;
	add.s32 	%r577, %r574, %r576;
	setp.gt.s32 	%p86, %r120, 192;
	ld.shared.u32 	%r578, [_ZZN3cub18CUB_300001_SM_10006detail6reduce28DeviceReduceSingleTileKernelINS2_10policy_hubIijN4cuda3std3__44plusIiEEE10Policy1000EPiSC_iS9_iiNS7_10__identityEEEvT0_T1_T2_T3_T4_T6_E12temp_storage+32];
	selp.b32 	%r579, %r578, 0, %p86;
	add.s32 	%r580, %r577, %r579;
	setp.gt.s32 	%p87, %r120, 224;
	ld.shared.u32 	%r581, [_ZZN3cub18CUB_300001_SM_10006detail6reduce28DeviceReduceSingleTileKernelINS2_10policy_hubIijN4cuda3std3__44plusIiEEE10Policy1000EPiSC_iS9_iiNS7_10__identityEEEvT0_T1_T2_T3_T4_T6_E12temp_storage+36];
	selp.b32 	%r582, %r581, 0, %p87;
	add.s32 	%r686, %r580, %r582;
	bra.uni 	$L__BB8_72;
$L__BB8_22:
	mov.u32 	%r26, %tid.x;
	shl.b32 	%r377, %r26, 2;
	mul.wide.u32 	%rd86, %r377, 4;
	add.s64 	%rd76, %rd16, %rd86;
	// begin inline asm
	ld.global.nc.v2.u64 {%rd74, %rd75}, [%rd76];
	// end inline asm
	mov.b64 	{%r378, %r379}, %rd75;
	mov.b64 	{%r380, %r381}, %rd74;
	add.s64 	%rd79, %rd76, 4096;
	// begin inline asm
	ld.global.nc.v2.u64 {%rd77, %rd78}, [%rd79];
	// end inline asm
	mov.b64 	{%r382, %r383}, %rd78;
	mov.b64 	{%r384, %r385}, %rd77;
	add.s64 	%rd82, %rd76, 8192;
	// begin inline asm
	ld.global.nc.v2.u64 {%rd80, %rd81}, [%rd82];
	// end inline asm
	mov.b64 	{%r386, %r387}, %rd81;
	mov.b64 	{%r388, %r389}, %rd80;
	add.s64 	%rd85, %rd76, 12288;
	// begin inline asm
	ld.global.nc.v2.u64 {%rd83, %rd84}, [%rd85];
	// end inline asm
	mov.b64 	{%r390, %r391}, %rd84;
	mov.b64 	{%r392, %r393}, %rd83;
	add.s32 	%r394, %r381, %r380;
	add.s32 	%r395, %r378, %r394;
	add.s32 	%r396, %r379, %r395;
	add.s32 	%r397, %r384, %r396;
	add.s32 	%r398, %r385, %r397;
	add.s32 	%r399, %r382, %r398;
	add.s32 	%r400, %r383, %r399;
	add.s32 	%r401, %r388, %r400;
	add.s32 	%r402, %r389, %r401;
	add.s32 	%r403, %r386, %r402;
	add.s32 	%r404, %r387, %r403;
	add.s32 	%r405, %r392, %r404;
	add.s32 	%r406, %r393, %r405;
	add.s32 	%r407, %r390, %r406;
	add.s32 	%r659, %r391, %r407;
	setp.lt.u32 	%p50, %r120, 8192;
	mov.b32 	%r648, 4096;
	@%p50 bra 	$L__BB8_26;
	add.s32 	%r28, %r120, -4096;
	mov.b32 	%r648, 4096;
$L__BB8_24:
	mul.wide.s32 	%rd99, %r648, 4;
	add.s64 	%rd89, %rd76, %rd99;
	// begin inline asm
	ld.global.nc.v2.u64 {%rd87, %rd88}, [%rd89];
	// end inline asm
	mov.b64 	{%r409, %r410}, %rd88;
	mov.b64 	{%r411, %r412}, %rd87;
	add.s64 	%rd92, %rd89, 4096;
	// begin inline asm
	ld.global.nc.v2.u64 {%rd90, %rd91}, [%rd92];
	// end inline asm
	mov.b64 	{%r413, %r414}, %rd91;
	mov.b64 	{%r415, %r416}, %rd90;
	add.s64 	%rd95, %rd89, 8192;
	// begin inline asm
	ld.global.nc.v2.u64 {%rd93, %rd94}, [%rd95];
	// end inline asm
	mov.b64 	{%r417, %r418}, %rd94;
	mov.b64 	{%r419, %r420}, %rd93;
	add.s64 	%rd98, %rd89, 12288;
	// begin inline asm
	ld.global.nc.v2.u64 {%rd96, %rd97}, [%rd98];
	// end inline asm
	mov.b64 	{%r421, %r422}, %rd97;
	mov.b64 	{%r423, %r424}, %rd96;
	add.s32 	%r425, %r411, %r659;
	add.s32 	%r426, %r412, %r425;
	add.s32 	%r427, %r409, %r426;
	add.s32 	%r428, %r410, %r427;
	add.s32 	%r429, %r415, %r428;
	add.s32 	%r430, %r416, %r429;
	add.s32 	%r431, %r413, %r430;
	add.s32 	%r432, %r414, %r431;
	add.s32 	%r433, %r419, %r432;
	add.s32 	%r434, %r420, %r433;
	add.s32 	%r435, %r417, %r434;
	add.s32 	%r436, %r418, %r435;
	add.s32 	%r437, %r423, %r436;
	add.s32 	%r438, %r424, %r437;
	add.s32 	%r439, %r421, %r438;
	add.s32 	%r659, %r422, %r439;
	sub.s32 	%r440, %r120, %r648;
	setp.lt.s32 	%p51, %r440, 4096;
	@%p51 bra 	$L__BB8_34;
	add.s32 	%r648, %r648, 4096;
	setp.le.s32 	%p52, %r648, %r28;
	@%p52 bra 	$L__BB8_24;
$L__BB8_26:
	setp.le.s32 	%p53, %r120, %r648;
	@%p53 bra 	$L__BB8_34;
	sub.s32 	%r35, %r120, %r648;
	setp.ge.s32 	%p54, %r26, %r35;
	@%p54 bra 	$L__BB8_34;
	not.b32 	%r442, %r26;
	add.s32 	%r443, %r120, %r442;
	sub.s32 	%r36, %r443, %r648;
	and.b32  	%r444, %r36, 768;
	setp.eq.s32 	%p55, %r444, 768;
	mov.u32 	%r653, %r26;
	@%p55 bra 	$L__BB8_31;
	add.s32 	%r650, %r26, %r648;
	shr.u32 	%r445, %r36, 8;
	add.s32 	%r446, %r445, 1;
	and.b32  	%r447, %r446, 3;
	neg.s32 	%r649, %r447;
	mov.u32 	%r653, %r26;
$L__BB8_30:
	.pragma "nounroll";
	mul.wide.u32 	%rd101, %r650, 4;
	add.s64 	%rd100, %rd16, %rd101;
	// begin inline asm
	ld.global.nc.u32 %r448, [%rd100];
	// end inline asm
	add.s32 	%r659, %r448, %r659;
	add.s32 	%r653, %r653, 256;
	add.s32 	%r650, %r650, 256;
	add.s32 	%r649, %r649, 1;
	setp.ne.s32 	%p56, %r649, 0;
	@%p56 bra 	$L__BB8_30;
$L__BB8_31:
	setp.lt.u32 	%p57, %r36, 768;
	@%p57 bra 	$L__BB8_34;
	cvt.u64.u32 	%rd102, %r653;
	cvt.u64.u32 	%rd103, %r648;
	add.s64 	%rd104, %rd102, %rd103;
	shl.b64 	%rd105, %rd104, 2;
	add.s64 	%rd106, %rd105, %rd16;
	add.s64 	%rd122, %rd106, 2048;
	add.s32 	%r656, %r653, %r648;
$L__BB8_33:
	mul.wide.u32 	%rd111, %r656, 4;
	add.s64 	%rd107, %rd16, %rd111;
	// begin inline asm
	ld.global.nc.u32 %r449, [%rd107];
	// end inline asm
	add.s32 	%r453, %r449, %r659;
	add.s64 	%rd108, %rd122, -1024;
	// begin inline asm
	ld.global.nc.u32 %r450, [%rd108];
	// end inline asm
	add.s32 	%r454, %r450, %r453;
	// begin inline asm
	ld.global.nc.u32 %r451, [%rd122];
	// end inline asm
	add.s32 	%r455, %r451, %r454;
	add.s64 	%rd110, %rd122, 1024;
	// begin inline asm
	ld.global.nc.u32 %r452, [%rd110];
	// end inline asm
	add.s32 	%r659, %r452, %r455;
	add.s32 	%r653, %r653, 1024;
	add.s64 	%rd122, %rd122, 4096;
	add.s32 	%r656, %r656, 1024;
	setp.lt.s32 	%p58, %r653, %r35;
	@%p58 bra 	$L__BB8_33;
$L__BB8_34:
	// begin inline asm
	mov.u32 %r456, %laneid;
	// end inline asm
	mov.b32 	%r459, 1;
	mov.b32 	%r480, 31;
	mov.b32 	%r481, -1;
	// begin inline asm
	shfl.sync.down.b32 %r457, %r659, %r459, %r480, %r481;
	// end inline asm
	setp.gt.s32 	%p59, %r456, 30;
	selp.b32 	%r482, 0, %r457, %p59;
	add.s32 	%r463, %r482, %r659;
	mov.b32 	%r464, 2;
	// begin inline asm
	shfl.sync.down.b32 %r462, %r463, %r464, %r480, %r481;
	// end inline asm
	setp.gt.s32 	%p60, %r456, 29;
	selp.b32 	%r483, 0, %r462, %p60;
	add.s32 	%r468, %r463, %r483;
	mov.b32 	%r469, 4;
	// begin inline asm
	shfl.sync.down.b32 %r467, %r468, %r469, %r480, %r481;
	// end inline asm
	setp.gt.s32 	%p61, %r456, 27;
	selp.b32 	%r484, 0, %r467, %p61;
	add.s32 	%r473, %r468, %r484;
	mov.b32 	%r474, 8;
	// begin inline asm
	shfl.sync.down.b32 %r472, %r473, %r474, %r480, %r481;
	// end inline asm
	setp.gt.s32 	%p62, %r456, 23;
	selp.b32 	%r485, 0, %r472, %p62;
	add.s32 	%r478, %r473, %r485;
	mov.b32 	%r479, 16;
	// begin inline asm
	shfl.sync.down.b32 %r477, %r478, %r479, %r480, %r481;
	// end inline asm
	setp.gt.s32 	%p63, %r456, 15;
	selp.b32 	%r486, 0, %r477, %p63;
	add.s32 	%r686, %r478, %r486;
	setp.ne.s32 	%p64, %r456, 0;
	@%p64 bra 	$L__BB8_36;
	shr.u32 	%r487, %r26, 3;
	and.b32  	%r488, %r487, 124;
	mov.u32 	%r489, _ZZN3cub18CUB_300001_SM_10006detail6reduce28DeviceReduceSingleTileKernelINS2_10policy_hubIijN4cuda3std3__44plusIiEEE10Policy1000EPiSC_iS9_iiNS7_10__identityEEEvT0_T1_T2_T3_T4_T6_E12temp_storage;
	add.s32 	%r490, %r489, %r488;
	st.shared.u32 	[%r490+8], %r686;
$L__BB8_36:
	bar.sync 	0;
	setp.ne.s32 	%p65, %r26, 0;
	@%p65 bra 	$L__BB8_72;
	ld.shared.u32 	%r491, [_ZZN3cub18CUB_300001_SM_10006detail6reduce28DeviceReduceSingleTileKernelINS2_10policy_hubIijN4cuda3std3__44plusIiEEE10Policy1000EPiSC_iS9_iiNS7_10__identityEEEvT0_T1_T2_T3_T4_T6_E12temp_storage+12];
	add.s32 	%r492, %r491, %r686;
	ld.shared.u32 	%r493, [_ZZN3cub18CUB_300001_SM_10006detail6reduce28DeviceReduceSingleTileKernelINS2_10policy_hubIijN4cuda3std3__44plusIiEEE10Policy1000EPiSC_iS9_iiNS7_10__identityEEEvT0_T1_T2_T3_T4_T6_E12temp_storage+16];
	add.s32 	%r494, %r492, %r493;
	ld.shared.u32 	%r495, [_ZZN3cub18CUB_300001_SM_10006detail6reduce28DeviceReduceSingleTileKernelINS2_10policy_hubIijN4cuda3std3__44plusIiEEE10Policy1000EPiSC_iS9_iiNS7_10__identityEEEvT0_T1_T2_T3_T4_T6_E12temp_storage+20];
	add.s32 	%r496, %r494, %r495;
	ld.shared.u32 	%r497, [_ZZN3cub18CUB_300001_SM_10006detail6reduce28DeviceReduceSingleTileKernelINS2_10policy_hubIijN4cuda3std3__44plusIiEEE10Policy1000EPiSC_iS9_iiNS7_10__identityEEEvT0_T1_T2_T3_T4_T6_E12temp_storage+24];
	add.s32 	%r498, %r496, %r497;
	ld.shared.u32 	%r499, [_ZZN3cub18CUB_300001_SM_10006detail6reduce28DeviceReduceSingleTileKernelINS2_10policy_hubIijN4cuda3std3__44plusIiEEE10Policy1000EPiSC_iS9_iiNS7_10__identityEEEvT0_T1_T2_T3_T4_T6_E12temp_storage+28];
	add.s32 	%r500, %r498, %r499;
	ld.shared.u32 	%r501, [_ZZN3cub18CUB_300001_SM_10006detail6reduce28DeviceReduceSingleTileKernelINS2_10policy_hubIijN4cuda3std3__44plusIiEEE10Policy1000EPiSC_iS9_iiNS7_10__identityEEEvT0_T1_T2_T3_T4_T6_E12temp_storage+32];
	add.s32 	%r502, %r500, %r501;
	ld.shared.u32 	%r503, [_ZZN3cub18CUB_300001_SM_10006detail6reduce28DeviceReduceSingleTileKernelINS2_10policy_hubIijN4cuda3std3__44plusIiEEE10Policy1000EPiSC_iS9_iiNS7_10__identityEEEvT0_T1_T2_T3_T4_T6_E12temp_storage+36];
	add.s32 	%r686, %r502, %r503;
	bra.uni 	$L__BB8_72;
$L__BB8_38:
	setp.gt.s32 	%p3, %r120, 4095;
	@%p3 bra 	$L__BB8_56;
	mov.u32 	%r60, %tid.x;
	setp.ge.s32 	%p20, %r60, %r120;
	mov.b32 	%r670, 0;
	mov.u32 	%r665, %r60;
	@%p20 bra 	$L__BB8_41;
	mul.wide.u32 	%rd66, %r60, 4;
	add.s64 	%rd65, %rd16, %rd66;
	// begin inline asm
	ld.global.nc.u32 %r670, [%rd65];
	// end inline asm
	add.s32 	%r665, %r60, 256;
$L__BB8_41:
	setp.ge.s32 	%p21, %r665, %r120;
	@%p21 bra 	$L__BB8_47;
	not.b32 	%r252, %r665;
	add.s32 	%r65, %r120, %r252;
	and.b32  	%r253, %r65, 768;
	setp.eq.s32 	%p22, %r253, 768;
	@%p22 bra 	$L__BB8_45;
	mul.wide.u32 	%rd67, %r665, 4;
	add.s64 	%rd123, %rd16, %rd67;
	shr.u32 	%r254, %r65, 8;
	add.s32 	%r255, %r254, 1;
	and.b32  	%r256, %r255, 3;
	neg.s32 	%r662, %r256;
$L__BB8_44:
	.pragma "nounroll";
	// begin inline asm
	ld.global.nc.u32 %r257, [%rd123];
	// end inline asm
	add.s32 	%r670, %r257, %r670;
	add.s32 	%r665, %r665, 256;
	add.s64 	%rd123, %rd123, 1024;
	add.s32 	%r662, %r662, 1;
	setp.ne.s32 	%p23, %r662, 0;
	@%p23 bra 	$L__BB8_44;
$L__BB8_45:
	setp.lt.u32 	%p24, %r65, 768;
	@%p24 bra 	$L__BB8_47;
$L__BB8_46:
	mul.wide.s32 	%rd73, %r665, 4;
	add.s64 	%rd69, %rd16, %rd73;
	// begin inline asm
	ld.global.nc.u32 %r258, [%rd69];
	// end inline asm
	add.s32 	%r262, %r258, %r670;
	add.s64 	%rd70, %rd69, 1024;
	// begin inline asm
	ld.global.nc.u32 %r259, [%rd70];
	// end inline asm
	add.s32 	%r263, %r259, %r262;
	add.s64 	%rd71, %rd69, 2048;
	// begin inline asm
	ld.global.nc.u32 %r260, [%rd71];
	// end inline asm
	add.s32 	%r264, %r260, %r263;
	add.s64 	%rd72, %rd69, 3072;
	// begin inline asm
	ld.global.nc.u32 %r261, [%rd72];
	// end inline asm
	add.s32 	%r670, %r261, %r264;
	add.s32 	%r665, %r665, 1024;
	setp.lt.s32 	%p25, %r665, %r120;
	@%p25 bra 	$L__BB8_46;
$L__BB8_47:
	setp.lt.s32 	%p26, %r120, 256;
	@%p26 bra 	$L__BB8_52;
	// begin inline asm
	mov.u32 %r328, %laneid;
	// end inline asm
	mov.b32 	%r331, 1;
	mov.b32 	%r352, 31;
	mov.b32 	%r353, -1;
	// begin inline asm
	shfl.sync.down.b32 %r329, %r670, %r331, %r352, %r353;
	// end inline asm
	setp.gt.s32 	%p42, %r328, 30;
	selp.b32 	%r354, 0, %r329, %p42;
	add.s32 	%r335, %r354, %r670;
	mov.b32 	%r336, 2;
	// begin inline asm
	shfl.sync.down.b32 %r334, %r335, %r336, %r352, %r353;
	// end inline asm
	setp.gt.s32 	%p43, %r328, 29;
	selp.b32 	%r355, 0, %r334, %p43;
	add.s32 	%r340, %r335, %r355;
	mov.b32 	%r341, 4;
	// begin inline asm
	shfl.sync.down.b32 %r339, %r340, %r341, %r352, %r353;
	// end inline asm
	setp.gt.s32 	%p44, %r328, 27;
	selp.b32 	%r356, 0, %r339, %p44;
	add.s32 	%r345, %r340, %r356;
	mov.b32 	%r346, 8;
	// begin inline asm
	shfl.sync.down.b32 %r344, %r345, %r346, %r352, %r353;
	// end inline asm
	setp.gt.s32 	%p45, %r328, 23;
	selp.b32 	%r357, 0, %r344, %p45;
	add.s32 	%r350, %r345, %r357;
	mov.b32 	%r351, 16;
	// begin inline asm
	shfl.sync.down.b32 %r349, %r350, %r351, %r352, %r353;
	// end inline asm
	setp.gt.s32 	%p46, %r328, 15;
	selp.b32 	%r358, 0, %r349, %p46;
	add.s32 	%r686, %r350, %r358;
	setp.ne.s32 	%p47, %r328, 0;
	@%p47 bra 	$L__BB8_50;
	shr.u32 	%r359, %r60, 3;
	and.b32  	%r360, %r359, 124;
	mov.u32 	%r361, _ZZN3cub18CUB_300001_SM_10006detail6reduce28DeviceReduceSingleTileKernelINS2_10policy_hubIijN4cuda3std3__44plusIiEEE10Policy1000EPiSC_iS9_iiNS7_10__identityEEEvT0_T1_T2_T3_T4_T6_E12temp_storage;
	add.s32 	%r362, %r361, %r360;
	st.shared.u32 	[%r362+8], %r686;
$L__BB8_50:
	bar.sync 	0;
	setp.ne.s32 	%p48, %r60, 0;
	@%p48 bra 	$L__BB8_72;
	ld.shared.u32 	%r363, [_ZZN3cub18CUB_300001_SM_10006detail6reduce28DeviceReduceSingleTileKernelINS2_10policy_hubIijN4cuda3std3__44plusIiEEE10Policy1000EPiSC_iS9_iiNS7_10__identityEEEvT0_T1_T2_T3_T4_T6_E12temp_storage+12];
	add.s32 	%r364, %r363, %r686;
	ld.shared.u32 	%r365, [_ZZN3cub18CUB_300001_SM_10006detail6reduce28DeviceReduceSingleTileKernelINS2_10policy_hubIijN4cuda3std3__44plusIiEEE10Policy1000EPiSC_iS9_iiNS7_10__identityEEEvT0_T1_T2_T3_T4_T6_E12temp_storage+16];
	add.s32 	%r366, %r364, %r365;
	ld.shared.u32 	%r367, [_ZZN3cub18CUB_300001_SM_10006detail6reduce28DeviceReduceSingleTileKernelINS2_10policy_hubIijN4cuda3std3__44plusIiEEE10Policy1000EPiSC_iS9_iiNS7_10__identityEEEvT0_T1_T2_T3_T4_T6_E12temp_storage+20];
	add.s32 	%r368, %r366, %r367;
	ld.shared.u32 	%r369, [_ZZN3cub18CUB_300001_SM_10006detail6reduce28DeviceReduceSingleTileKernelINS2_10policy_hubIijN4cuda3std3__44plusIiEEE10Policy1000EPiSC_iS9_iiNS7_10__identityEEEvT0_T1_T2_T3_T4_T6_E12temp_storage+24];
	add.s32 	%r370, %r368, %r369;
	ld.shared.u32 	%r371, [_ZZN3cub18CUB_300001_SM_10006detail6reduce28DeviceReduceSingleTileKernelINS2_10policy_hubIijN4cuda3std3__44plusIiEEE10Policy1000EPiSC_iS9_iiNS7_10__identityEEEvT0_T1_T2_T3_T4_T6_E12temp_storage+28];
	add.s32 	%r372, %r370, %r371;
	ld.shared.u32 	%r373, [_ZZN3cub18CUB_300001_SM_10006detail6reduce28DeviceReduceSingleTileKernelINS2_10policy_hubIijN4cuda3std3__44plusIiEEE10Policy1000EPiSC_iS9_iiNS7_10__identityEEEvT0_T1_T2_T3_T4_T6_E12temp_storage+32];
	add.s32 	%r374, %r372, %r373;
	ld.shared.u32 	%r375, [_ZZN3cub18CUB_300001_SM_10006detail6reduce28DeviceReduceSingleTileKernelINS2_10policy_hubIijN4cuda3std3__44plusIiEEE10Policy1000EPiSC_iS9_iiNS7_10__identityEEEvT0_T1_T2_T3_T4_T6_E12temp_storage+36];
	add.s32 	%r686, %r374, %r375;
	bra.uni 	$L__BB8_72;
$L__BB8_52:
	// begin inline asm
	mov.u32 %r265, %laneid;
	// end inline asm
	and.b32  	%r291, %r60, 992;
	add.s32 	%r292, %r291, 32;
	setp.gt.s32 	%p27, %r292, %r120;
	not.b32 	%r293, %r291;
	add.s32 	%r294, %r120, %r293;
	selp.b32 	%r289, %r294, 31, %p27;
	mov.b32 	%r268, 1;
	mov.b32 	%r290, -1;
	// begin inline asm
	shfl.sync.down.b32 %r266, %r670, %r268, %r289, %r290;
	// end inline asm
	setp.lt.s32 	%p28, %r265, %r289;
	selp.b32 	%r295, %r266, 0, %p28;
	add.s32 	%r272, %r295, %r670;
	mov.b32 	%r273, 2;
	// begin inline asm
	shfl.sync.down.b32 %r271, %r272, %r273, %r289, %r290;
	// end inline asm
	add.s32 	%r296, %r265, 2;
	setp.gt.s32 	%p29, %r296, %r289;
	selp.b32 	%r297, 0, %r271, %p29;
	add.s32 	%r277, %r272, %r297;
	mov.b32 	%r278, 4;
	// begin inline asm
	shfl.sync.down.b32 %r276, %r277, %r278, %r289, %r290;
	// end inline asm
	add.s32 	%r298, %r265, 4;
	setp.gt.s32 	%p30, %r298, %r289;
	selp.b32 	%r299, 0, %r276, %p30;
	add.s32 	%r282, %r277, %r299;
	mov.b32 	%r283, 8;
	// begin inline asm
	shfl.sync.down.b32 %r281, %r282, %r283, %r289, %r290;
	// end inline asm
	add.s32 	%r300, %r265, 8;
	setp.gt.s32 	%p31, %r300, %r289;
	selp.b32 	%r301, 0, %r281, %p31;
	add.s32 	%r287, %r282, %r301;
	mov.b32 	%r288, 16;
	// begin inline asm
	shfl.sync.down.b32 %r286, %r287, %r288, %r289, %r290;
	// end inline asm
	add.s32 	%r302, %r265, 16;
	setp.gt.s32 	%p32, %r302, %r289;
	selp.b32 	%r303, 0, %r286, %p32;
	add.s32 	%r686, %r287, %r303;
	setp.ne.s32 	%p33, %r265, 0;
	@%p33 bra 	$L__BB8_54;
	shr.u32 	%r304, %r60, 3;
	and.b32  	%r305, %r304, 124;
	mov.u32 	%r306, _ZZN3cub18CUB_300001_SM_10006detail6reduce28DeviceReduceSingleTileKernelINS2_10policy_hubIijN4cuda3std3__44plusIiEEE10Policy1000EPiSC_iS9_iiNS7_10__identityEEEvT0_T1_T2_T3_T4_T6_E12temp_storage;
	add.s32 	%r307, %r306, %r305;
	st.shared.u32 	[%r307+8], %r686;
$L__BB8_54:
	bar.sync 	0;
	setp.ne.s32 	%p34, %r60, 0;
	@%p34 bra 	$L__BB8_72;
	setp.gt.s32 	%p35, %r120, 32;
	ld.shared.u32 	%r308, [_ZZN3cub18CUB_300001_SM_10006detail6reduce28DeviceReduceSingleTileKernelINS2_10policy_hubIijN4cuda3std3__44plusIiEEE10Policy1000EPiSC_iS9_iiNS7_10__identityEEEvT0_T1_T2_T3_T4_T6_E12temp_storage+12];
	selp.b32 	%r309, %r308, 0, %p35;
	add.s32 	%r310, %r309, %r686;
	setp.gt.s32 	%p36, %r120, 64;
	ld.shared.u32 	%r311, [_ZZN3cub18CUB_300001_SM_10006detail6reduce28DeviceReduceSingleTileKernelINS2_10policy_hubIijN4cuda3std3__44plusIiEEE10Policy1000EPiSC_iS9_iiNS7_10__identityEEEvT0_T1_T2_T3_T4_T6_E12temp_storage+16];
	selp.b32 	%r312, %r311, 0, %p36;
	add.s32 	%r313, %r310, %r312;
	setp.gt.s32 	%p37, %r120, 96;
	ld.shared.u32 	%r314, [_ZZN3cub18CUB_300001_SM_10006detail6reduce28DeviceReduceSingleTileKernelINS2_10policy_hubIijN4cuda3std3__44plusIiEEE10Policy1000EPiSC_iS9_iiNS7_10__identityEEEvT0_T1_T2_T3_T4_T6_E12temp_storage+20];
	selp.b32 	%r315, %r314, 0, %p37;
	add.s32 	%r316, %r313, %r315;
	setp.gt.s32 	%p38, %r120, 128;
	ld.shared.u32 	%r317, [_ZZN3cub18CUB_300001_SM_10006detail6reduce28DeviceReduceSingleTileKernelINS2_10policy_hubIijN4cuda3std3__44plusIiEEE10Policy1000EPiSC_iS9_iiNS7_10__identityEEEvT0_T1_T2_T3_T4_T6_E12temp_storage+24];
	selp.b32 	%r318, %r317, 0, %p38;
	add.s32 	%r319, %r316, %r318;
	setp.gt.s32 	%p39, %r120, 160;
	ld.shared.u32 	%r320, [_ZZN3cub18CUB_300001_SM_10006detail6reduce28DeviceReduceSingleTileKernelINS2_10policy_hubIijN4cuda3std3__44plusIiEEE10Policy1000EPiSC_iS9_iiNS7_10__identityEEEvT0_T1_T2_T3_T4_T6_E12temp_storage+28];
	selp.b32 	%r321, %r320, 0, %p39;
	add.s32 	%r322, %r319, %r321;
	setp.gt.s32 	%p40, %r120, 192;
	ld.shared.u32 	%r323, [_ZZN3cub18CUB_300001_SM_10006detail6reduce28DeviceReduceSingleTileKernelINS2_10policy_hubIijN4cuda3std3__44plusIiEEE10Policy1000EPiSC_iS9_iiNS7_10__identityEEEvT0_T1_T2_T3_T4_T6_E12temp_storage+32];
	selp.b32 	%r324, %r323, 0, %p40;
	add.s32 	%r325, %r322, %r324;
	setp.gt.s32 	%p41, %r120, 224;
	ld.shared.u32 	%r326, [_ZZN3cub18CUB_300001_SM_10006detail6reduce28DeviceReduceSingleTileKernelINS2_10policy_hubIijN4cuda3std3__44plusIiEEE10Policy1000EPiSC_iS9_iiNS7_10__identityEEEvT0_T1_T2_T3_T4_T6_E12temp_storage+36];
	selp.b32 	%r327, %r326, 0, %p41;
	add.s32 	%r686, %r325, %r327;
	bra.uni 	$L__BB8_72;
$L__BB8_56:
	mov.u32 	%r85, %tid.x;
	mul.wide.u32 	%rd35, %r85, 4;
	add.s64 	%rd19, %rd16, %rd35;
	// begin inline asm
	ld.global.nc.u32 %r122, [%rd19];
	// end inline asm
	add.s64 	%rd20, %rd19, 1024;
	// begin inline asm
	ld.global.nc.u32 %r123, [%rd20];
	// end inline asm
	add.s64 	%rd21, %rd19, 2048;
	// begin inline asm
	ld.global.nc.u32 %r124, [%rd21];
	// end inline asm
	add.s64 	%rd22, %rd19, 3072;
	// begin inline asm
	ld.global.nc.u32 %r125, [%rd22];
	// end inline asm
	add.s64 	%rd23, %rd19, 4096;
	// begin inline asm
	ld.global.nc.u32 %r126, [%rd23];
	// end inline asm
	add.s64 	%rd24, %rd19, 5120;
	// begin inline asm
	ld.global.nc.u32 %r127, [%rd24];
	// end inline asm
	add.s64 	%rd25, %rd19, 6144;
	// begin inline asm
	ld.global.nc.u32 %r128, [%rd25];
	// end inline asm
	add.s64 	%rd26, %rd19, 7168;
	// begin inline asm
	ld.global.nc.u32 %r129, [%rd26];
	// end inline asm
	add.s64 	%rd27, %rd19, 8192;
	// begin inline asm
	ld.global.nc.u32 %r130, [%rd27];
	// end inline asm
	add.s64 	%rd28, %rd19, 9216;
	// begin inline asm
	ld.global.nc.u32 %r131, [%rd28];
	// end inline asm
	add.s64 	%rd29, %rd19, 10240;
	// begin inline asm
	ld.global.nc.u32 %r132, [%rd29];
	// end inline asm
	add.s64 	%rd30, %rd19, 11264;
	// begin inline asm
	ld.global.nc.u32 %r133, [%rd30];
	// end inline asm
	add.s64 	%rd31, %rd19, 12288;
	// begin inline asm
	ld.global.nc.u32 %r134, [%rd31];
	// end inline asm
	add.s64 	%rd32, %rd19, 13312;
	// begin inline asm
	ld.global.nc.u32 %r135, [%rd32];
	// end inline asm
	add.s64 	%rd33, %rd19, 14336;
	// begin inline asm
	ld.global.nc.u32 %r136, [%rd33];
	// end inline asm
	add.s64 	%rd34, %rd19, 15360;
	// begin inline asm
	ld.global.nc.u32 %r137, [%rd34];
	// end inline asm
	add.s32 	%r139, %r123, %r122;
	add.s32 	%r140, %r124, %r139;
	add.s32 	%r141, %r125, %r140;
	add.s32 	%r142, %r126, %r141;
	add.s32 	%r143, %r127, %r142;
	add.s32 	%r144, %r128, %r143;
	add.s32 	%r145, %r129, %r144;
	add.s32 	%r146, %r130, %r145;
	add.s32 	%r147, %r131, %r146;
	add.s32 	%r148, %r132, %r147;
	add.s32 	%r149, %r133, %r148;
	add.s32 	%r150, %r134, %r149;
	add.s32 	%r151, %r135, %r150;
	add.s32 	%r152, %r136, %r151;
	add.s32 	%r685, %r137, %r152;
	setp.lt.u32 	%p4, %r120, 8192;
	mov.b32 	%r674, 4096;
	@%p4 bra 	$L__BB8_60;
	add.s32 	%r87, %r120, -4096;
	mov.b32 	%r674, 4096;
$L__BB8_58:
	mul.wide.s32 	%rd52, %r674, 4;
	add.s64 	%rd36, %rd19, %rd52;
	// begin inline asm
	ld.global.nc.u32 %r154, [%rd36];
	// end inline asm
	add.s64 	%rd37, %rd36, 1024;
	// begin inline asm
	ld.global.nc.u32 %r155, [%rd37];
	// end inline asm
	add.s64 	%rd38, %rd36, 2048;
	// begin inline asm
	ld.global.nc.u32 %r156, [%rd38];
	// end inline asm
	add.s64 	%rd39, %rd36, 3072;
	// begin inline asm
	ld.global.nc.u32 %r157, [%rd39];
	// end inline asm
	add.s64 	%rd40, %rd36, 4096;
	// begin inline asm
	ld.global.nc.u32 %r158, [%rd40];
	// end inline asm
	add.s64 	%rd41, %rd36, 5120;
	// begin inline asm
	ld.global.nc.u32 %r159, [%rd41];
	// end inline asm
	add.s64 	%rd42, %rd36, 6144;
	// begin inline asm
	ld.global.nc.u32 %r160, [%rd42];
	// end inline asm
	add.s64 	%rd43, %rd36, 7168;
	// begin inline asm
	ld.global.nc.u32 %r161, [%rd43];
	// end inline asm
	add.s64 	%rd44, %rd36, 8192;
	// begin inline asm
	ld.global.nc.u32 %r162, [%rd44];
	// end inline asm
	add.s64 	%rd45, %rd36, 9216;
	// begin inline asm
	ld.global.nc.u32 %r163, [%rd45];
	// end inline asm
	add.s64 	%rd46, %rd36, 10240;
	// begin inline asm
	ld.global.nc.u32 %r164, [%rd46];
	// end inline asm
	add.s64 	%rd47, %rd36, 11264;
	// begin inline asm
	ld.global.nc.u32 %r165, [%rd47];
	// end inline asm
	add.s64 	%rd48, %rd36, 12288;
	// begin inline asm
	ld.global.nc.u32 %r166, [%rd48];
	// end inline asm
	add.s64 	%rd49, %rd36, 13312;
	// begin inline asm
	ld.global.nc.u32 %r167, [%rd49];
	// end inline asm
	add.s64 	%rd50, %rd36, 14336;
	// begin inline asm
	ld.global.nc.u32 %r168, [%rd50];
	// end inline asm
	add.s64 	%rd51, %rd36, 15360;
	// begin inline asm
	ld.global.nc.u32 %r169, [%rd51];
	// end inline asm
	add.s32 	%r170, %r154, %r685;
	add.s32 	%r171, %r155, %r170;
	add.s32 	%r172, %r156, %r171;
	add.s32 	%r173, %r157, %r172;
	add.s32 	%r174, %r158, %r173;
	add.s32 	%r175, %r159, %r174;
	add.s32 	%r176, %r160, %r175;
	add.s32 	%r177, %r161, %r176;
	add.s32 	%r178, %r162, %r177;
	add.s32 	%r179, %r163, %r178;
	add.s32 	%r180, %r164, %r179;
	add.s32 	%r181, %r165, %r180;
	add.s32 	%r182, %r166, %r181;
	add.s32 	%r183, %r167, %r182;
	add.s32 	%r184, %r168, %r183;
	add.s32 	%r685, %r169, %r184;
	sub.s32 	%r185, %r120, %r674;
	setp.lt.s32 	%p5, %r185, 4096;
	@%p5 bra 	$L__BB8_68;
	add.s32 	%r674, %r674, 4096;
	setp.le.s32 	%p6, %r674, %r87;
	@%p6 bra 	$L__BB8_58;
$L__BB8_60:
	setp.le.s32 	%p7, %r120, %r674;
	@%p7 bra 	$L__BB8_68;
	sub.s32 	%r94, %r120, %r674;
	setp.ge.s32 	%p8, %r85, %r94;
	@%p8 bra 	$L__BB8_68;
	not.b32 	%r187, %r85;
	add.s32 	%r188, %r120, %r187;
	sub.s32 	%r95, %r188, %r674;
	and.b32  	%r189, %r95, 768;
	setp.eq.s32 	%p9, %r189, 768;
	mov.u32 	%r679, %r85;
	@%p9 bra 	$L__BB8_65;
	add.s32 	%r676, %r85, %r674;
	shr.u32 	%r190, %r95, 8;
	add.s32 	%r191, %r190, 1;
	and.b32  	%r192, %r191, 3;
	neg.s32 	%r675, %r192;
	mov.u32 	%r679, %r85;
$L__BB8_64:
	.pragma "nounroll";
	mul.wide.u32 	%rd54, %r676, 4;
	add.s64 	%rd53, %rd16, %rd54;
	// begin inline asm
	ld.global.nc.u32 %r193, [%rd53];
	// end inline asm
	add.s32 	%r685, %r193, %r685;
	add.s32 	%r679, %r679, 256;
	add.s32 	%r676, %r676, 256;
	add.s32 	%r675, %r675, 1;
	setp.ne.s32 	%p10, %r675, 0;
	@%p10 bra 	$L__BB8_64;
$L__BB8_65:
	setp.lt.u32 	%p11, %r95, 768;
	@%p11 bra 	$L__BB8_68;
	cvt.u64.u32 	%rd55, %r679;
	cvt.u64.u32 	%rd56, %r674;
	add.s64 	%rd57, %rd55, %rd56;
	shl.b64 	%rd58, %rd57, 2;
	add.s64 	%rd59, %rd58, %rd16;
	add.s64 	%rd124, %rd59, 2048;
	add.s32 	%r682, %r679, %r674;
$L__BB8_67:
	mul.wide.u32 	%rd64, %r682, 4;
	add.s64 	%rd60, %rd16, %rd64;
	// begin inline asm
	ld.global.nc.u32 %r194, [%rd60];
	// end inline asm
	add.s32 	%r198, %r194, %r685;
	add.s64 	%rd61, %rd124, -1024;
	// begin inline asm
	ld.global.nc.u32 %r195, [%rd61];
	// end inline asm
	add.s32 	%r199, %r195, %r198;
	// begin inline asm
	ld.global.nc.u32 %r196, [%rd124];
	// end inline asm
	add.s32 	%r200, %r196, %r199;
	add.s64 	%rd63, %rd124, 1024;
	// begin inline asm
	ld.global.nc.u32 %r197, [%rd63];
	// end inline asm
	add.s32 	%r685, %r197, %r200;
	add.s32 	%r679, %r679, 1024;
	add.s64 	%rd124, %rd124, 4096;
	add.s32 	%r682, %r682, 1024;
	setp.lt.s32 	%p12, %r679, %r94;
	@%p12 bra 	$L__BB8_67;
$L__BB8_68:
	// begin inline asm
	mov.u32 %r201, %laneid;
	// end inline asm
	mov.b32 	%r204, 1;
	mov.b32 	%r225, 31;
	mov.b32 	%r226, -1;
	// begin inline asm
	shfl.sync.down.b32 %r202, %r685, %r204, %r225, %r226;
	// end inline asm
	setp.gt.s32 	%p13, %r201, 30;
	selp.b32 	%r227, 0, %r202, %p13;
	add.s32 	%r208, %r227, %r685;
	mov.b32 	%r209, 2;
	// begin inline asm
	shfl.sync.down.b32 %r207, %r208, %r209, %r225, %r226;
	// end inline asm
	setp.gt.s32 	%p14, %r201, 29;
	selp.b32 	%r228, 0, %r207, %p14;
	add.s32 	%r213, %r208, %r228;
	mov.b32 	%r214, 4;
	// begin inline asm
	shfl.sync.down.b32 %r212, %r213, %r214, %r225, %r226;
	// end inline asm
	setp.gt.s32 	%p15, %r201, 27;
	selp.b32 	%r229, 0, %r212, %p15;
	add.s32 	%r218, %r213, %r229;
	mov.b32 	%r219, 8;
	// begin inline asm
	shfl.sync.down.b32 %r217, %r218, %r219, %r225, %r226;
	// end inline asm
	setp.gt.s32 	%p16, %r201, 23;
	selp.b32 	%r230, 0, %r217, %p16;
	add.s32 	%r223, %r218, %r230;
	mov.b32 	%r224, 16;
	// begin inline asm
	shfl.sync.down.b32 %r222, %r223, %r224, %r225, %r226;
	// end inline asm
	setp.gt.s32 	%p17, %r201, 15;
	selp.b32 	%r231, 0, %r222, %p17;
	add.s32 	%r686, %r223, %r231;
	setp.ne.s32 	%p18, %r201, 0;
	@%p18 bra 	$L__BB8_70;
	shr.u32 	%r232, %r85, 3;
	and.b32  	%r233, %r232, 124;
	mov.u32 	%r234, _ZZN3cub18CUB_300001_SM_10006detail6reduce28DeviceReduceSingleTileKernelINS2_10policy_hubIijN4cuda3std3__44plusIiEEE10Policy1000EPiSC_iS9_iiNS7_10__identityEEEvT0_T1_T2_T3_T4_T6_E12temp_storage;
	add.s32 	%r235, %r234, %r233;
	st.shared.u32 	[%r235+8], %r686;
$L__BB8_70:
	bar.sync 	0;
	setp.ne.s32 	%p19, %r85, 0;
	@%p19 bra 	$L__BB8_72;
	ld.shared.u32 	%r236, [_ZZN3cub18CUB_300001_SM_10006detail6reduce28DeviceReduceSingleTileKernelINS2_10policy_hubIijN4cuda3std3__44plusIiEEE10Policy1000EPiSC_iS9_iiNS7_10__identityEEEvT0_T1_T2_T3_T4_T6_E12temp_storage+12];
	add.s32 	%r237, %r236, %r686;
	ld.shared.u32 	%r238, [_ZZN3cub18CUB_300001_SM_10006detail6reduce28DeviceReduceSingleTileKernelINS2_10policy_hubIijN4cuda3std3__44plusIiEEE10Policy1000EPiSC_iS9_iiNS7_10__identityEEEvT0_T1_T2_T3_T4_T6_E12temp_storage+16];
	add.s32 	%r239, %r237, %r238;
	ld.shared.u32 	%r240, [_ZZN3cub18CUB_300001_SM_10006detail6reduce28DeviceReduceSingleTileKernelINS2_10policy_hubIijN4cuda3std3__44plusIiEEE10Policy1000EPiSC_iS9_iiNS7_10__identityEEEvT0_T1_T2_T3_T4_T6_E12temp_storage+20];
	add.s32 	%r241, %r239, %r240;
	ld.shared.u32 	%r242, [_ZZN3cub18CUB_300001_SM_10006detail6reduce28DeviceReduceSingleTileKernelINS2_10policy_hubIijN4cuda3std3__44plusIiEEE10Policy1000EPiSC_iS9_iiNS7_10__identityEEEvT0_T1_T2_T3_T4_T6_E12temp_storage+24];
	add.s32 	%r243, %r241, %r242;
	ld.shared.u32 	%r244, [_ZZN3cub18CUB_300001_SM_10006detail6reduce28DeviceReduceSingleTileKernelINS2_10policy_hubIijN4cuda3std3__44plusIiEEE10Policy1000EPiSC_iS9_iiNS7_10__identityEEEvT0_T1_T2_T3_T4_T6_E12temp_storage+28];
	add.s32 	%r245, %r243, %r244;
	ld.shared.u32 	%r246, [_ZZN3cub18CUB_300001_SM_10006detail6reduce28DeviceReduceSingleTileKernelINS2_10policy_hubIijN4cuda3std3__44plusIiEEE10Policy1000EPiSC_iS9_iiNS7_10__identityEEEvT0_T1_T2_T3_T4_T6_E12temp_storage+32];
	add.s32 	%r247, %r245, %r246;
	ld.shared.u32 	%r248, [_ZZN3cub18CUB_300001_SM_10006detail6reduce28DeviceReduceSingleTileKernelINS2_10policy_hubIijN4cuda3std3__44plusIiEEE10Policy1000EPiSC_iS9_iiNS7_10__identityEEEvT0_T1_T2_T3_T4_T6_E12temp_storage+36];
	add.s32 	%r686, %r247, %r248;
$L__BB8_72:
	mov.u32 	%r631, %tid.x;
	setp.ne.s32 	%p95, %r631, 0;
	@%p95 bra 	$L__BB8_74;
	add.s32 	%r632, %r686, %r121;
	st.global.u32 	[%rd1], %r632;
$L__BB8_74:
	ret;

}
	// .globl	_ZN3cub18CUB_300001_SM_10006detail6reduce28DeviceReduceSingleTileKernelINS2_10policy_hubIiyN4cuda3std3__44plusIiEEE10Policy1000EN6thrust24THRUST_300001_SM_1000_NS10device_ptrIiEEPiyS9_iiNS7_10__identityEEEvT0_T1_T2_T3_T4_T6_
.visible .entry _ZN3cub18CUB_300001_SM_10006detail6reduce28DeviceReduceSingleTileKernelINS2_10policy_hubIiyN4cuda3std3__44plusIiEEE10Policy1000EN6thrust24THRUST_300001_SM_1000_NS10device_ptrIiEEPiyS9_iiNS7_10__identityEEEvT0_T1_T2_T3_T4_T6_(
	.param .align 8 .b8 _ZN3cub18CUB_300001_SM_10006detail6reduce28DeviceReduceSingleTileKernelINS2_10policy_hubIiyN4cuda3std3__44plusIiEEE10Policy1000EN6thrust24THRUST_300001_SM_1000_NS10device_ptrIiEEPiyS9_iiNS7_10__identityEEEvT0_T1_T2_T3_T4_T6__param_0[8],
	.param .u64 .ptr .align 1 _ZN3cub18CUB_300001_SM_10006detail6reduce28DeviceReduceSingleTileKernelINS2_10policy_hubIiyN4cuda3std3__44plusIiEEE10Policy1000EN6thrust24THRUST_300001_SM_1000_NS10device_ptrIiEEPiyS9_iiNS7_10__identityEEEvT0_T1_T2_T3_T4_T6__param_1,
	.param .u64 _ZN3cub18CUB_300001_SM_10006detail6reduce28DeviceReduceSingleTileKernelINS2_10policy_hubIiyN4cuda3std3__44plusIiEEE10Policy1000EN6thrust24THRUST_300001_SM_1000_NS10device_ptrIiEEPiyS9_iiNS7_10__identityEEEvT0_T1_T2_T3_T4_T6__param_2,
	.param .align 1 .b8 _ZN3cub18CUB_300001_SM_10006detail6reduce28DeviceReduceSingleTileKernelINS2_10policy_hubIiyN4cuda3std3__44plusIiEEE10Policy1000EN6thrust24THRUST_300001_SM_1000_NS10device_ptrIiEEPiyS9_iiNS7_10__identityEEEvT0_T1_T2_T3_T4_T6__param_3[1],
	.param .u32 _ZN3cub18CUB_300001_SM_10006detail6reduce28DeviceReduceSingleTileKernelINS2_10policy_hubIiyN4cuda3std3__44plusIiEEE10Policy1000EN6thrust24THRUST_300001_SM_1000_NS10device_ptrIiEEPiyS9_iiNS7_10__identityEEEvT0_T1_T2_T3_T4_T6__param_4,
	.param .align 1 .b8 _ZN3cub18CUB_300001_SM_10006detail6reduce28DeviceReduceSingleTileKernelINS2_10policy_hubIiyN4cuda3std3__44plusIiEEE10Policy1000EN6thrust24THRUST_300001_SM_1000_NS10device_ptrIiEEPiyS9_iiNS7_10__identityEEEvT0_T1_T2_T3_T4_T6__param_5[1]
)
.maxntid 256
.minnctapersm 1
{
	.reg .pred 	%p<59>;
	.reg .b32 	%r<471>;
	.reg .b64 	%rd<56>;
	// demoted variable
	.shared .align 4 .b8 _ZZN3cub18CUB_300001_SM_10006detail6reduce28DeviceReduceSingleTileKernelINS2_10policy_hubIiyN4cuda3std3__44plusIiEEE10Policy1000EN6thrust24THRUST_300001_SM_1000_NS10device_ptrIiEEPiyS9_iiNS7_10__identityEEEvT0_T1_T2_T3_T4_T6_E12temp_storage[44];
	ld.param.u64 	%rd18, [_ZN3cub18CUB_300001_SM_10006detail6reduce28DeviceReduceSingleTileKernelINS2_10policy_hubIiyN4cuda3std3__44plusIiEEE10Policy1000EN6thrust24THRUST_300001_SM_1000_NS10device_ptrIiEEPiyS9_iiNS7_10__identityEEEvT0_T1_T2_T3_T4_T6__param_0];
	ld.param.u64 	%rd20, [_ZN3cub18CUB_300001_SM_10006detail6reduce28DeviceReduceSingleTileKernelINS2_10policy_hubIiyN4cuda3std3__44plusIiEEE10Policy1000EN6thrust24THRUST_300001_SM_1000_NS10device_ptrIiEEPiyS9_iiNS7_10__identityEEEvT0_T1_T2_T3_T4_T6__param_1];
	ld.param.u64 	%rd19, [_ZN3cub18CUB_300001_SM_10006detail6reduce28DeviceReduceSingleTileKernelINS2_10policy_hubIiyN4cuda3std3__44plusIiEEE10Policy1000EN6thrust24THRUST_300001_SM_1000_NS10device_ptrIiEEPiyS9_iiNS7_10__identityEEEvT0_T1_T2_T3_T4_T6__param_2];
	ld.param.u32 	%r81, [_ZN3cub18CUB_300001_SM_10006detail6reduce28DeviceReduceSingleTileKernelINS2_10policy_hubIiyN4cuda3std3__44plusIiEEE10Policy1000EN6thrust24THRUST_300001_SM_1000_NS10device_ptrIiEEPiyS9_iiNS7_10__identityEEEvT0_T1_T2_T3_T4_T6__param_4];
	cvta.to.global.u64 	%rd1, %rd20;
	setp.ne.s64 	%p1, %rd19, 0;
	@%p1 bra 	$L__BB9_3;
	mov.u32 	%r434, %tid.x;
	setp.ne.s32 	%p58, %r434, 0;
	@%p58 bra 	$L__BB9_51;
	st.global.u32 	[%rd1], %r81;
	bra.uni 	$L__BB9_51;
$L__BB9_3:
	cvta.to.global.u64 	%rd2, %rd18;
	setp.gt.u64 	%p2, %rd19, 4095;
	@%p2 bra 	$L__BB9_28;
	cvt.u32.u64 	%r1, %rd19;
	mov.u32 	%r2, %tid.x;
	setp.ge.u32 	%p24, %r2, %r1;
	mov.b32 	%r452, 0;
	mov.u32 	%r441, %r2;
	@%p24 bra 	$L__BB9_6;
	mul.wide.u32 	%rd41, %r2, 4;
	add.s64 	%rd42, %rd2, %rd41;
	ld.global.u32 	%r452, [%rd42];
	add.s32 	%r441, %r2, 256;
$L__BB9_6:
	setp.ge.u32 	%p25, %r441, %r1;
	@%p25 bra 	$L__BB9_19;
	not.b32 	%r261, %r441;
	add.s32 	%r262, %r261, %r1;
	shr.u32 	%r263, %r262, 8;
	add.s32 	%r7, %r263, 1;
	and.b32  	%r8, %r7, 15;
	setp.lt.u32 	%p26, %r262, 3840;
	@%p26 bra 	$L__BB9_10;
	and.b32  	%r264, %r7, 33554416;
	neg.s32 	%r437, %r264;
	mul.wide.u32 	%rd43, %r441, 4;
	add.s64 	%rd44, %rd43, %rd2;
	add.s64 	%rd51, %rd44, 8192;
$L__BB9_9:
	.pragma "nounroll";
	ld.global.u32 	%r265, [%rd51+-8192];
	add.s32 	%r266, %r265, %r452;
	ld.global.u32 	%r267, [%rd51+-7168];
	add.s32 	%r268, %r267, %r266;
	ld.global.u32 	%r269, [%rd51+-6144];
	add.s32 	%r270, %r269, %r268;
	ld.global.u32 	%r271, [%rd51+-5120];
	add.s32 	%r272, %r271, %r270;
	ld.global.u32 	%r273, [%rd51+-4096];
	add.s32 	%r274, %r273, %r272;
	ld.global.u32 	%r275, [%rd51+-3072];
	add.s32 	%r276, %r275, %r274;
	ld.global.u32 	%r277, [%rd51+-2048];
	add.s32 	%r278, %r277, %r276;
	ld.global.u32 	%r279, [%rd51+-1024];
	add.s32 	%r280, %r279, %r278;
	ld.global.u32 	%r281, [%rd51];
	add.s32 	%r282, %r281, %r280;
	ld.global.u32 	%r283, [%rd51+1024];
	add.s32 	%r284, %r283, %r282;
	ld.global.u32 	%r285, [%rd51+2048];
	add.s32 	%r286, %r285, %r284;
	ld.global.u32 	%r287, [%rd51+3072];
	add.s32 	%r288, %r287, %r286;
	ld.global.u32 	%r289, [%rd51+4096];
	add.s32 	%r290, %r289, %r288;
	ld.global.u32 	%r291, [%rd51+5120];
	add.s32 	%r292, %r291, %r290;
	ld.global.u32 	%r293, [%rd51+6144];
	add.s32 	%r294, %r293, %r292;
	ld.global.u32 	%r295, [%rd51+7168];
	add.s32 	%r452, %r295, %r294;
	add.s32 	%r441, %r441, 4096;
	add.s32 	%r437, %r437, 16;
	add.s64 	%rd51, %rd51, 16384;
	setp.ne.s32 	%p27, %r437, 0;
	@%p27 bra 	$L__BB9_9;
$L__BB9_10:
	setp.eq.s32 	%p28, %r8, 0;
	@%p28 bra 	$L__BB9_19;
	and.b32  	%r19, %r7, 7;
	setp.lt.u32 	%p29, %r8, 8;
	@%p29 bra 	$L__BB9_13;
	mul.wide.s32 	%rd45, %r441, 4;
	add.s64 	%rd46, %rd2, %rd45;
	ld.global.u32 	%r297, [%rd46];
	add.s32 	%r298, %r297, %r452;
	ld.global.u32 	%r299, [%rd46+1024];
	add.s32 	%r300, %r299, %r298;
	ld.global.u32 	%r301, [%rd46+2048];
	add.s32 	%r302, %r301, %r300;
	ld.global.u32 	%r303, [%rd46+3072];
	add.s32 	%r304, %r303, %r302;
	ld.global.u32 	%r305, [%rd46+4096];
	add.s32 	%r306, %r305, %r304;
	ld.global.u32 	%r307, [%rd46+5120];
	add.s32 	%r308, %r307, %r306;
	ld.global.u32 	%r309, [%rd46+6144];
	add.s32 	%r310, %r309, %r308;
	ld.global.u32 	%r311, [%rd46+7168];
	add.s32 	%r452, %r311, %r310;
	add.s32 	%r441, %r441, 2048;
$L__BB9_13:
	setp.eq.s32 	%p30, %r19, 0;
	@%p30 bra 	$L__BB9_19;
	and.b32  	%r25, %r7, 3;
	setp.lt.u32 	%p31, %r19, 4;
	@%p31 bra 	$L__BB9_16;
	mul.wide.s32 	%rd47, %r441, 4;
	add.s64 	%rd48, %rd2, %rd47;
	ld.global.u32 	%r313, [%rd48];
	add.s32 	%r314, %r313, %r452;
	ld.global.u32 	%r315, [%rd48+1024];
	add.s32 	%r316, %r315, %r314;
	ld.global.u32 	%r317, [%rd48+2048];
	add.s32 	%r318, %r317, %r316;
	ld.global.u32 	%r319, [%rd48+3072];
	add.s32 	%r452, %r319, %r318;
	add.s32 	%r441, %r441, 1024;
$L__BB9_16:
	setp.eq.s32 	%p32, %r25, 0;
	@%p32 bra 	$L__BB9_19;
	neg.s32 	%r449, %r25;
$L__BB9_18:
	.pragma "nounroll";
	mul.wide.s32 	%rd49, %r441, 4;
	add.s64 	%rd50, %rd2, %rd49;
	ld.global.u32 	%r320, [%rd50];
	add.s32 	%r452, %r320, %r452;
	add.s32 	%r441, %r441, 256;
	add.s32 	%r449, %r449, 1;
	setp.ne.s32 	%p33, %r449, 0;
	@%p33 bra 	$L__BB9_18;
$L__BB9_19:
	setp.lt.u64 	%p34, %rd19, 256;
	@%p34 bra 	$L__BB9_24;
	// begin inline asm
	mov.u32 %r384, %laneid;
	// end inline asm
	mov.b32 	%r387, 1;
	mov.b32 	%r408, 31;
	mov.b32 	%r409, -1;
	// begin inline asm
	shfl.sync.down.b32 %r385, %r452, %r387, %r408, %r409;
	// end inline asm
	setp.gt.s32 	%p50, %r384, 30;
	selp.b32 	%r410, 0, %r385, %p50;
	add.s32 	%r391, %r410, %r452;
	mov.b32 	%r392, 2;
	// begin inline asm
	shfl.sync.down.b32 %r390, %r391, %r392, %r408, %r409;
	// end inline asm
	setp.gt.s32 	%p51, %r384, 29;
	selp.b32 	%r411, 0, %r390, %p51;
	add.s32 	%r396, %r391, %r411;
	mov.b32 	%r397, 4;
	// begin inline asm
	shfl.sync.down.b32 %r395, %r396, %r397, %r408, %r409;
	// end inline asm
	setp.gt.s32 	%p52, %r384, 27;
	selp.b32 	%r412, 0, %r395, %p52;
	add.s32 	%r401, %r396, %r412;
	mov.b32 	%r402, 8;
	// begin inline asm
	shfl.sync.down.b32 %r400, %r401, %r402, %r408, %r409;
	// end inline asm
	setp.gt.s32 	%p53, %r384, 23;
	selp.b32 	%r413, 0, %r400, %p53;
	add.s32 	%r406, %r401, %r413;
	mov.b32 	%r407, 16;
	// begin inline asm
	shfl.sync.down.b32 %r405, %r406, %r407, %r408, %r409;
	// end inline asm
	setp.gt.s32 	%p54, %r384, 15;
	selp.b32 	%r414, 0, %r405, %p54;
	add.s32 	%r470, %r406, %r414;
	setp.ne.s32 	%p55, %r384, 0;
	@%p55 bra 	$L__BB9_22;
	shr.u32 	%r415, %r2, 3;
	and.b32  	%r416, %r415, 124;
	mov.u32 	%r417, _ZZN3cub18CUB_300001_SM_10006detail6reduce28DeviceReduceSingleTileKernelINS2_10policy_hubIiyN4cuda3std3__44plusIiEEE10Policy1000EN6thrust24THRUST_300001_SM_1000_NS10device_ptrIiEEPiyS9_iiNS7_10__identityEEEvT0_T1_T2_T3_T4_T6_E12temp_storage;
	add.s32 	%r418, %r417, %r416;
	st.shared.u32 	[%r418+8], %r470;
$L__BB9_22:
	bar.sync 	0;
	setp.ne.s32 	%p56, %r2, 0;
	@%p56 bra 	$L__BB9_49;
	ld.shared.u32 	%r419, [_ZZN3cub18CUB_300001_SM_10006detail6reduce28DeviceReduceSingleTileKernelINS2_10policy_hubIiyN4cuda3std3__44plusIiEEE10Policy1000EN6thrust24THRUST_300001_SM_1000_NS10device_ptrIiEEPiyS9_iiNS7_10__identityEEEvT0_T1_T2_T3_T4_T6_E12temp_storage+12];
	add.s32 	%r420, %r419, %r470;
	ld.shared.u32 	%r421, [_ZZN3cub18CUB_300001_SM_10006detail6reduce28DeviceReduceSingleTileKernelINS2_10policy_hubIiyN4cuda3std3__44plusIiEEE10Policy1000EN6thrust24THRUST_300001_SM_1000_NS10device_ptrIiEEPiyS9_iiNS7_10__identityEEEvT0_T1_T2_T3_T4_T6_E12temp_storage+16];
	add.s32 	%r422, %r420, %r421;
	ld.shared.u32 	%r423, [_ZZN3cub18CUB_300001_SM_10006detail6reduce28DeviceReduceSingleTileKernelINS2_10policy_hubIiyN4cuda3std3__44plusIiEEE10Policy1000EN6thrust24THRUST_300001_SM_1000_NS10device_ptrIiEEPiyS9_iiNS7_10__identityEEEvT0_T1_T2_T3_T4_T6_E12temp_storage+20];
	add.s32 	%r424, %r422, %r423;
	ld.shared.u32 	%r425, [_ZZN3cub18CUB_300001_SM_10006detail6reduce28DeviceReduceSingleTileKernelINS2_10policy_hubIiyN4cuda3std3__44plusIiEEE10Policy1000EN6thrust24THRUST_300001_SM_1000_NS10device_ptrIiEEPiyS9_iiNS7_10__identityEEEvT0_T1_T2_T3_T4_T6_E12temp_storage+24];
	add.s32 	%r426, %r424, %r425;
	ld.shared.u32 	%r427, [_ZZN3cub18CUB_300001_SM_10006detail6reduce28DeviceReduceSingleTileKernelINS2_10policy_hubIiyN4cuda3std3__44plusIiEEE10Policy1000EN6thrust24THRUST_300001_SM_1000_NS10device_ptrIiEEPiyS9_iiNS7_10__identityEEEvT0_T1_T2_T3_T4_T6_E12temp_storage+28];
	add.s32 	%r428, %r426, %r427;
	ld.shared.u32 	%r429, [_ZZN3cub18CUB_300001_SM_10006detail6reduce28DeviceReduceSingleTileKernelINS2_10policy_hubIiyN4cuda3std3__44plusIiEEE10Policy1000EN6thrust24THRUST_300001_SM_1000_NS10device_ptrIiEEPiyS9_iiNS7_10__identityEEEvT0_T1_T2_T3_T4_T6_E12temp_storage+32];
	add.s32 	%r430, %r428, %r429;
	ld.shared.u32 	%r431, [_ZZN3cub18CUB_300001_SM_10006detail6reduce28DeviceReduceSingleTileKernelINS2_10policy_hubIiyN4cuda3std3__44plusIiEEE10Policy1000EN6thrust24THRUST_300001_SM_1000_NS10device_ptrIiEEPiyS9_iiNS7_10__identityEEEvT0_T1_T2_T3_T4_T6_E12temp_storage+36];
	add.s32 	%r470, %r430, %r431;
	bra.uni 	$L__BB9_49;
$L__BB9_24:
	// begin inline asm
	mov.u32 %r321, %laneid;
	// end inline asm
	and.b32  	%r347, %r2, 992;
	add.s32 	%r348, %r347, 32;
	setp.gt.u32 	%p35, %r348, %r1;
	not.b32 	%r349, %r347;
	add.s32 	%r350, %r1, %r349;
	selp.b32 	%r345, %r350, 31, %p35;
	mov.b32 	%r324, 1;
	mov.b32 	%r346, -1;
	// begin inline asm
	shfl.sync.down.b32 %r322, %r452, %r324, %r345, %r346;
	// end inline asm
	setp.lt.s32 	%p36, %r321, %r345;
	selp.b32 	%r351, %r322, 0, %p36;
	add.s32 	%r328, %r351, %r452;
	mov.b32 	%r329, 2;
	// begin inline asm
	shfl.sync.down.b32 %r327, %r328, %r329, %r345, %r346;
	// end inline asm
	add.s32 	%r352, %r321, 2;
	setp.gt.s32 	%p37, %r352, %r345;
	selp.b32 	%r353, 0, %r327, %p37;
	add.s32 	%r333, %r328, %r353;
	mov.b32 	%r334, 4;
	// begin inline asm
	shfl.sync.down.b32 %r332, %r333, %r334, %r345, %r346;
	// end inline asm
	add.s32 	%r354, %r321, 4;
	setp.gt.s32 	%p38, %r354, %r345;
	selp.b32 	%r355, 0, %r332, %p38;
	add.s32 	%r338, %r333, %r355;
	mov.b32 	%r339, 8;
	// begin inline asm
	shfl.sync.down.b32 %r337, %r338, %r339, %r345, %r346;
	// end inline asm
	add.s32 	%r356, %r321, 8;
	setp.gt.s32 	%p39, %r356, %r345;
	selp.b32 	%r357, 0, %r337, %p39;
	add.s32 	%r343, %r338, %r357;
	mov.b32 	%r344, 16;
	// begin inline asm
	shfl.sync.down.b32 %r342, %r343, %r344, %r345, %r346;
	// end inline asm
	add.s32 	%r358, %r321, 16;
	setp.gt.s32 	%p40, %r358, %r345;
	selp.b32 	%r359, 0, %r342, %p40;
	add.s32 	%r470, %r343, %r359;
	setp.ne.s32 	%p41, %r321, 0;
	@%p41 bra 	$L__BB9_26;
	shr.u32 	%r360, %r2, 3;
	and.b32  	%r361, %r360, 124;
	mov.u32 	%r362, _ZZN3cub18CUB_300001_SM_10006detail6reduce28DeviceReduceSingleTileKernelINS2_10policy_hubIiyN4cuda3std3__44plusIiEEE10Policy1000EN6thrust24THRUST_300001_SM_1000_NS10device_ptrIiEEPiyS9_iiNS7_10__identityEEEvT0_T1_T2_T3_T4_T6_E12temp_storage;
	add.s32 	%r363, %r362, %r361;
	st.shared.u32 	[%r363+8], %r470;
$L__BB9_26:
	bar.sync 	0;
	setp.ne.s32 	%p42, %r2, 0;
	@%p42 bra 	$L__BB9_49;
	setp.gt.u64 	%p43, %rd19, 32;
	ld.shared.u32 	%r364, [_ZZN3cub18CUB_300001_SM_10006detail6reduce28DeviceReduceSingleTileKernelINS2_10policy_hubIiyN4cuda3std3__44plusIiEEE10Policy1000EN6thrust24THRUST_300001_SM_1000_NS10device_ptrIiEEPiyS9_iiNS7_10__identityEEEvT0_T1_T2_T3_T4_T6_E12temp_storage+12];
	selp.b32 	%r365, %r364, 0, %p43;
	add.s32 	%r366, %r365, %r470;
	setp.gt.u64 	%p44, %rd19, 64;
	ld.shared.u32 	%r367, [_ZZN3cub18CUB_300001_SM_10006detail6reduce28DeviceReduceSingleTileKernelINS2_10policy_hubIiyN4cuda3std3__44plusIiEEE10Policy1000EN6thrust24THRUST_300001_SM_1000_NS10device_ptrIiEEPiyS9_iiNS7_10__identityEEEvT0_T1_T2_T3_T4_T6_E12temp_storage+16];
	selp.b32 	%r368, %r367, 0, %p44;
	add.s32 	%r369, %r366, %r368;
	setp.gt.u64 	%p45, %rd19, 96;
	ld.shared.u32 	%r370, [_ZZN3cub18CUB_300001_SM_10006detail6reduce28DeviceReduceSingleTileKernelINS2_10policy_hubIiyN4cuda3std3__44plusIiEEE10Policy1000EN6thrust24THRUST_300001_SM_1000_NS10device_ptrIiEEPiyS9_iiNS7_10__identityEEEvT0_T1_T2_T3_T4_T6_E12temp_storage+20];
	selp.b32 	%r371, %r370, 0, %p45;
	add.s32 	%r372, %r369, %r371;
	setp.gt.u64 	%p46, %rd19, 128;
	ld.shared.u32 	%r373, [_ZZN3cub18CUB_300001_SM_10006detail6reduce28DeviceReduceSingleTileKernelINS2_10policy_hubIiyN4cuda3std3__44plusIiEEE10Policy1000EN6thrust24THRUST_300001_SM_1000_NS10device_ptrIiEEPiyS9_iiNS7_10__identityEEEvT0_T1_T2_T3_T4_T6_E12temp_storage+24];
	selp.b32 	%r374, %r373, 0, %p46;
	add.s32 	%r375, %r372, %r374;
	setp.gt.u64 	%p47, %rd19, 160;
	ld.shared.u32 	%r376, [_ZZN3cub18CUB_300001_SM_10006detail6reduce28DeviceReduceSingleTileKernelINS2_10policy_hubIiyN4cuda3std3__44plusIiEEE10Policy1000EN6thrust24THRUST_300001_SM_1000_NS10device_ptrIiEEPiyS9_iiNS7_10__identityEEEvT0_T1_T2_T3_T4_T6_E12temp_storage+28];
	selp.b32 	%r377, %r376, 0, %p47;
	add.s32 	%r378, %r375, %r377;
	setp.gt.u64 	%p48, %rd19, 192;
	ld.shared.u32 	%r379, [_ZZN3cub18CUB_300001_SM_10006detail6reduce28DeviceReduceSingleTileKernelINS2_10policy_hubIiyN4cuda3std3__44plusIiEEE10Policy1000EN6thrust24THRUST_300001_SM_1000_NS10device_ptrIiEEPiyS9_iiNS7_10__identityEEEvT0_T1_T2_T3_T4_T6_E12temp_storage+32];
	selp.b32 	%r380, %r379, 0, %p48;
	add.s32 	%r381, %r378, %r380;
	setp.gt.u64 	%p49, %rd19, 224;
	ld.shared.u32 	%r382, [_ZZN3cub18CUB_300001_SM_10006detail6reduce28DeviceReduceSingleTileKernelINS2_10policy_hubIiyN4cuda3std3__44plusIiEEE10Policy1000EN6thrust24THRUST_300001_SM_1000_NS10device_ptrIiEEPiyS9_iiNS7_10__identityEEEvT0_T1_T2_T3_T4_T6_E12temp_storage+36];
	selp.b32 	%r383, %r382, 0, %p49;
	add.s32 	%r470, %r381, %r383;
	bra.uni 	$L__BB9_49;
$L__BB9_28:
	mov.u32 	%r43, %tid.x;
	cvt.u64.u32 	%rd6, %r43;
	mul.wide.u32 	%rd22, %r43, 4;
	add.s64 	%rd7, %rd2, %rd22;
	ld.global.u32 	%r82, [%rd7];
	ld.global.u32 	%r83, [%rd7+1024];
	ld.global.u32 	%r84, [%rd7+2048];
	ld.global.u32 	%r85, [%rd7+3072];
	ld.global.u32 	%r86, [%rd7+4096];
	ld.global.u32 	%r87, [%rd7+5120];
	ld.global.u32 	%r88, [%rd7+6144];
	ld.global.u32 	%r89, [%rd7+7168];
	ld.global.u32 	%r90, [%rd7+8192];
	ld.global.u32 	%r91, [%rd7+9216];
	ld.global.u32 	%r92, [%rd7+10240];
	ld.global.u32 	%r93, [%rd7+11264];
	ld.global.u32 	%r94, [%rd7+12288];
	ld.global.u32 	%r95, [%rd7+13312];
	ld.global.u32 	%r96, [%rd7+14336];
	ld.global.u32 	%r97, [%rd7+15360];
	add.s32 	%r98, %r83, %r82;
	add.s32 	%r99, %r84, %r98;
	add.s32 	%r100, %r85, %r99;
	add.s32 	%r101, %r86, %r100;
	add.s32 	%r102, %r87, %r101;
	add.s32 	%r103, %r88, %r102;
	add.s32 	%r104, %r89, %r103;
	add.s32 	%r105, %r90, %r104;
	add.s32 	%r106, %r91, %r105;
	add.s32 	%r107, %r92, %r106;
	add.s32 	%r108, %r93, %r107;
	add.s32 	%r109, %r94, %r108;
	add.s32 	%r110, %r95, %r109;
	add.s32 	%r111, %r96, %r110;
	add.s32 	%r469, %r97, %r111;
	add.s64 	%rd8, %rd19, -4096;
	setp.lt.u64 	%p3, %rd8, 4096;
	mov.b64 	%rd53, 4096;
	@%p3 bra 	$L__BB9_32;
	mov.b64 	%rd53, 4096;
$L__BB9_30:
	shl.b64 	%rd24, %rd53, 2;
	add.s64 	%rd25, %rd7, %rd24;
	ld.global.u32 	%r112, [%rd25];
	ld.global.u32 	%r113, [%rd25+1024];
	ld.global.u32 	%r114, [%rd25+2048];
	ld.global.u32 	%r115, [%rd25+3072];
	ld.global.u32 	%r116, [%rd25+4096];
	ld.global.u32 	%r117, [%rd25+5120];
	ld.global.u32 	%r118, [%rd25+6144];
	ld.global.u32 	%r119, [%rd25+7168];
	ld.global.u32 	%r120, [%rd25+8192];
	ld.global.u32 	%r121, [%rd25+9216];
	ld.global.u32 	%r122, [%rd25+10240];
	ld.global.u32 	%r123, [%rd25+11264];
	ld.global.u32 	%r124, [%rd25+12288];
	ld.global.u32 	%r125, [%rd25+13312];
	ld.global.u32 	%r126, [%rd25+14336];
	ld.global.u32 	%r127, [%rd25+15360];
	add.s32 	%r128, %r112, %r469;
	add.s32 	%r129, %r113, %r128;
	add.s32 	%r130, %r114, %r129;
	add.s32 	%r131, %r115, %r130;
	add.s32 	%r132, %r116, %r131;
	add.s32 	%r133, %r117, %r132;
	add.s32 	%r134, %r118, %r133;
	add.s32 	%r135, %r119, %r134;
	add.s32 	%r136, %r120, %r135;
	add.s32 	%r137, %r121, %r136;
	add.s32 	%r138, %r122, %r137;
	add.s32 	%r139, %r123, %r138;
	add.s32 	%r140, %r124, %r139;
	add.s32 	%r141, %r125, %r140;
	add.s32 	%r142, %r126, %r141;
	add.s32 	%r469, %r127, %r142;
	sub.s64 	%rd26, %rd19, %rd53;
	setp.lt.u64 	%p4, %rd26, 4096;
	@%p4 bra 	$L__BB9_45;
	add.s64 	%rd53, %rd53, 4096;
	setp.le.u64 	%p5, %rd53, %rd8;
	@%p5 bra 	$L__BB9_30;
$L__BB9_32:
	setp.le.u64 	%p6, %rd19, %rd53;
	cvt.u32.u64 	%r143, %rd53;
	cvt.u32.u64 	%r144, %rd19;
	sub.s32 	%r145, %r144, %r143;
	setp.ge.s32 	%p7, %r43, %r145;
	or.pred  	%p8, %p6, %p7;
	@%p8 bra 	$L__BB9_45;
	not.b32 	%r149, %r43;
	add.s32 	%r150, %r149, %r144;
	sub.s32 	%r152, %r150, %r143;
	shr.u32 	%r153, %r152, 8;
	add.s32 	%r48, %r153, 1;
	and.b32  	%r49, %r48, 15;
	setp.lt.u32 	%p9, %r152, 3840;
	mov.u32 	%r459, %r43;
	@%p9 bra 	$L__BB9_36;
	and.b32  	%r154, %r48, 33554416;
	neg.s32 	%r455, %r154;
	add.s64 	%rd27, %rd53, %rd6;
	shl.b64 	%rd28, %rd27, 2;
	add.s64 	%rd29, %rd28, %rd2;
	add.s64 	%rd54, %rd29, 8192;
	mov.u32 	%r459, %r43;
$L__BB9_35:
	.pragma "nounroll";
	ld.global.u32 	%r155, [%rd54+-8192];
	add.s32 	%r156, %r155, %r469;
	ld.global.u32 	%r157, [%rd54+-7168];
	add.s32 	%r158, %r157, %r156;
	ld.global.u32 	%r159, [%rd54+-6144];
	add.s32 	%r160, %r159, %r158;
	ld.global.u32 	%r161, [%rd54+-5120];
	add.s32 	%r162, %r161, %r160;
	ld.global.u32 	%r163, [%rd54+-4096];
	add.s32 	%r164, %r163, %r162;
	ld.global.u32 	%r165, [%rd54+-3072];
	add.s32 	%r166, %r165, %r164;
	ld.global.u32 	%r167, [%rd54+-2048];
	add.s32 	%r168, %r167, %r166;
	ld.global.u32 	%r169, [%rd54+-1024];
	add.s32 	%r170, %r169, %r168;
	ld.global.u32 	%r171, [%rd54];
	add.s32 	%r172, %r171, %r170;
	ld.global.u32 	%r173, [%rd54+1024];
	add.s32 	%r174, %r173, %r172;
	ld.global.u32 	%r175, [%rd54+2048];
	add.s32 	%r176, %r175, %r174;
	ld.global.u32 	%r177, [%rd54+3072];
	add.s32 	%r178, %r177, %r176;
	ld.global.u32 	%r179, [%rd54+4096];
	add.s32 	%r180, %r179, %r178;
	ld.global.u32 	%r181, [%rd54+5120];
	add.s32 	%r182, %r181, %r180;
	ld.global.u32 	%r183, [%rd54+6144];
	add.s32 	%r184, %r183, %r182;
	ld.global.u32 	%r185, [%rd54+7168];
	add.s32 	%r469, %r185, %r184;
	add.s32 	%r459, %r459, 4096;
	add.s32 	%r455, %r455, 16;
	add.s64 	%rd54, %rd54, 16384;
	setp.ne.s32 	%p10, %r455, 0;
	@%p10 bra 	$L__BB9_35;
$L__BB9_36:
	setp.eq.s32 	%p11, %r49, 0;
	@%p11 bra 	$L__BB9_45;
	and.b32  	%r60, %r48, 7;
	setp.lt.u32 	%p12, %r49, 8;
	@%p12 bra 	$L__BB9_39;
	cvt.u64.u32 	%rd30, %r459;
	add.s64 	%rd31, %rd53, %rd30;
	shl.b64 	%rd32, %rd31, 2;
	add.s64 	%rd33, %rd2, %rd32;
	ld.global.u32 	%r187, [%rd33];
	add.s32 	%r188, %r187, %r469;
	ld.global.u32 	%r189, [%rd33+1024];
	add.s32 	%r190, %r189, %r188;
	ld.global.u32 	%r191, [%rd33+2048];
	add.s32 	%r192, %r191, %r190;
	ld.global.u32 	%r193, [%rd33+3072];
	add.s32 	%r194, %r193, %r192;
	ld.global.u32 	%r195, [%rd33+4096];
	add.s32 	%r196, %r195, %r194;
	ld.global.u32 	%r197, [%rd33+5120];
	add.s32 	%r198, %r197, %r196;
	ld.global.u32 	%r199, [%rd33+6144];
	add.s32 	%r200, %r199, %r198;
	ld.global.u32 	%r201, [%rd33+7168];
	add.s32 	%r469, %r201, %r200;
	add.s32 	%r459, %r459, 2048;
$L__BB9_39:
	setp.eq.s32 	%p13, %r60, 0;
	@%p13 bra 	$L__BB9_45;
	and.b32  	%r66, %r48, 3;
	setp.lt.u32 	%p14, %r60, 4;
	@%p14 bra 	$L__BB9_42;
	cvt.u64.u32 	%rd34, %r459;
	add.s64 	%rd35, %rd53, %rd34;
	shl.b64 	%rd36, %rd35, 2;
	add.s64 	%rd37, %rd2, %rd36;
	ld.global.u32 	%r203, [%rd37];
	add.s32 	%r204, %r203, %r469;
	ld.global.u32 	%r205, [%rd37+1024];
	add.s32 	%r206, %r205, %r204;
	ld.global.u32 	%r207, [%rd37+2048];
	add.s32 	%r208, %r207, %r206;
	ld.global.u32 	%r209, [%rd37+3072];
	add.s32 	%r469, %r209, %r208;
	add.s32 	%r459, %r459, 1024;
$L__BB9_42:
	setp.eq.s32 	%p15, %r66, 0;
	@%p15 bra 	$L__BB9_45;
	cvt.u64.u32 	%rd38, %r459;
	add.s64 	%rd39, %rd53, %rd38;
	shl.b64 	%rd40, %rd39, 2;
	add.s64 	%rd55, %rd2, %rd40;
	neg.s32 	%r467, %r66;
$L__BB9_44:
	.pragma "nounroll";
	ld.global.u32 	%r210, [%rd55];
	add.s32 	%r469, %r210, %r469;
	add.s64 	%rd55, %rd55, 1024;
	add.s32 	%r467, %r467, 1;
	setp.ne.s32 	%p16, %r467, 0;
	@%p16 bra 	$L__BB9_44;
$L__BB9_45:
	// begin inline asm
	mov.u32 %r211, %laneid;
	// end inline asm
	mov.b32 	%r214, 1;
	mov.b32 	%r235, 31;
	mov.b32 	%r236, -1;
	// begin inline asm
	shfl.sync.down.b32 %r212, %r469, %r214, %r235, %r236;
	// end inline asm
	setp.gt.s32 	%p17, %r211, 30;
	selp.b32 	%r237, 0, %r212, %p17;
	add.s32 	%r218, %r237, %r469;
	mov.b32 	%r219, 2;
	// begin inline asm
	shfl.sync.down.b32 %r217, %r218, %r219, %r235, %r236;
	// end inline asm
	setp.gt.s32 	%p18, %r211, 29;
	selp.b32 	%r238, 0, %r217, %p18;
	add.s32 	%r223, %r218, %r238;
	mov.b32 	%r224, 4;
	// begin inline asm
	shfl.sync.down.b32 %r222, %r223, %r224, %r235, %r236;
	// end inline asm
	setp.gt.s32 	%p19, %r211, 27;
	selp.b32 	%r239, 0, %r222, %p19;
	add.s32 	%r228, %r223, %r239;
	mov.b32 	%r229, 8;
	// begin inline asm
	shfl.sync.down.b32 %r227, %r228, %r229, %r235, %r236;
	// end inline asm
	setp.gt.s32 	%p20, %r211, 23;
	selp.b32 	%r240, 0, %r227, %p20;
	add.s32 	%r233, %r228, %r240;
	mov.b32 	%r234, 16;
	// begin inline asm
	shfl.sync.down.b32 %r232, %r233, %r234, %r235, %r236;
	// end inline asm
	setp.gt.s32 	%p21, %r211, 15;
	selp.b32 	%r241, 0, %r232, %p21;
	add.s32 	%r470, %r233, %r241;
	setp.ne.s32 	%p22, %r211, 0;
	@%p22 bra 	$L__BB9_47;
	shr.u32 	%r242, %r43, 3;
	and.b32  	%r243, %r242, 124;
	mov.u32 	%r244, _ZZN3cub18CUB_300001_SM_10006detail6reduce28DeviceReduceSingleTileKernelINS2_10policy_hubIiyN4cuda3std3__44plusIiEEE10Policy1000EN6thrust24THRUST_300001_SM_1000_NS10device_ptrIiEEPiyS9_iiNS7_10__identityEEEvT0_T1_T2_T3_T4_T6_E12temp_storage;
	add.s32 	%r245, %r244, %r243;
	st.shared.u32 	[%r245+8], %r470;
$L__BB9_47:
	bar.sync 	0;
	setp.ne.s32 	%p23, %r43, 0;
	@%p23 bra 	$L__BB9_49;
	ld.shared.u32 	%r246, [_ZZN3cub18CUB_300001_SM_10006detail6reduce28DeviceReduceSingleTileKernelINS2_10policy_hubIiyN4cuda3std3__44plusIiEEE10Policy1000EN6thrust24THRUST_300001_SM_1000_NS10device_ptrIiEEPiyS9_iiNS7_10__identityEEEvT0_T1_T2_T3_T4_T6_E12temp_storage+12];
	add.s32 	%r247, %r246, %r470;
	ld.shared.u32 	%r248, [_ZZN3cub18CUB_300001_SM_10006detail6reduce28DeviceReduceSingleTileKernelINS2_10policy_hubIiyN4cuda3std3__44plusIiEEE10Policy1000EN6thrust24THRUST_300001_SM_1000_NS10device_ptrIiEEPiyS9_iiNS7_10__identityEEEvT0_T1_T2_T3_T4_T6_E12temp_storage+16];
	add.s32 	%r249, %r247, %r248;
	ld.shared.u32 	%r250, [_ZZN3cub18CUB_300001_SM_10006detail6reduce28DeviceReduceSingleTileKernelINS2_10policy_hubIiyN4cuda3std3__44plusIiEEE10Policy1000EN6thrust24THRUST_300001_SM_1000_NS10device_ptrIiEEPiyS9_iiNS7_10__identityEEEvT0_T1_T2_T3_T4_T6_E12temp_storage+20];
	add.s32 	%r251, %r249, %r250;
	ld.shared.u32 	%r252, [_ZZN3cub18CUB_300001_SM_10006detail6reduce28DeviceReduceSingleTileKernelINS2_10policy_hubIiyN4cuda3std3__44plusIiEEE10Policy1000EN6thrust24THRUST_300001_SM_1000_NS10device_ptrIiEEPiyS9_iiNS7_10__identityEEEvT0_T1_T2_T3_T4_T6_E12temp_storage+24];
	add.s32 	%r253, %r251, %r252;
	ld.shared.u32 	%r254, [_ZZN3cub18CUB_300001_SM_10006detail6reduce28DeviceReduceSingleTileKernelINS2_10policy_hubIiyN4cuda3std3__44plusIiEEE10Policy1000EN6thrust24THRUST_300001_SM_1000_NS10device_ptrIiEEPiyS9_iiNS7_10__identityEEEvT0_T1_T2_T3_T4_T6_E12temp_storage+28];
	add.s32 	%r255, %r253, %r254;
	ld.shared.u32 	%r256, [_ZZN3cub18CUB_300001_SM_10006detail6reduce28DeviceReduceSingleTileKernelINS2_10policy_hubIiyN4cuda3std3__44plusIiEEE10Policy1000EN6thrust24THRUST_300001_SM_1000_NS10device_ptrIiEEPiyS9_iiNS7_10__identityEEEvT0_T1_T2_T3_T4_T6_E12temp_storage+32];
	add.s32 	%r257, %r255, %r256;
	ld.shared.u32 	%r258, [_ZZN3cub18CUB_300001_SM_10006detail6reduce28DeviceReduceSingleTileKernelINS2_10policy_hubIiyN4cuda3std3__44plusIiEEE10Policy1000EN6thrust24THRUST_300001_SM_1000_NS10device_ptrIiEEPiyS9_iiNS7_10__identityEEEvT0_T1_T2_T3_T4_T6_E12temp_storage+36];
	add.s32 	%r470, %r257, %r258;
$L__BB9_49:
	mov.u32 	%r432, %tid.x;
	setp.ne.s32 	%p57, %r432, 0;
	@%p57 bra 	$L__BB9_51;
	add.s32 	%r433, %r470, %r81;
	st.global.u32 	[%rd1], %r433;
$L__BB9_51:
	ret;

}
	// .globl	_ZN3cub18CUB_300001_SM_10006detail6reduce18DeviceReduceKernelINS2_10policy_hubIiyN4cuda3std3__44plusIiEEE10Policy1000EN6thrust24THRUST_300001_SM_1000_NS10device_ptrIiEEyS9_iNS7_10__identityEEEvT0_PT3_T1_NS0_13GridEvenShareISK_EET2_T4_
.visible .entry _ZN3cub18CUB_300001_SM_10006detail6reduce18DeviceReduceKernelINS2_10policy_hubIiyN4cuda3std3__44plusIiEEE10Policy1000EN6thrust24THRUST_300001_SM_1000_NS10device_ptrIiEEyS9_iNS7_10__identityEEEvT0_PT3_T1_NS0_13GridEvenShareISK_EET2_T4_(
	.param .align 8 .b8 _ZN3cub18CUB_300001_SM_10006detail6reduce18DeviceReduceKernelINS2_10policy_hubIiyN4cuda3std3__44plusIiEEE10Policy1000EN6thrust24THRUST_300001_SM_1000_NS10device_ptrIiEEyS9_iNS7_10__identityEEEvT0_PT3_T1_NS0_13GridEvenShareISK_EET2_T4__param_0[8],
	.param .u64 .ptr .align 1 _ZN3cub18CUB_300001_SM_10006detail6reduce18DeviceReduceKernelINS2_10policy_hubIiyN4cuda3std3__44plusIiEEE10Policy1000EN6thrust24THRUST_300001_SM_1000_NS10device_ptrIiEEyS9_iNS7_10__identityEEEvT0_PT3_T1_NS0_13GridEvenShareISK_EET2_T4__param_1,
	.param .u64 _ZN3cub18CUB_300001_SM_10006detail6reduce18DeviceReduceKernelINS2_10policy_hubIiyN4cuda3std3__44plusIiEEE10Policy1000EN6thrust24THRUST_300001_SM_1000_NS10device_ptrIiEEyS9_iNS7_10__identityEEEvT0_PT3_T1_NS0_13GridEvenShareISK_EET2_T4__param_2,
	.param .align 8 .b8 _ZN3cub18CUB_300001_SM_10006detail6reduce18DeviceReduceKernelINS2_10policy_hubIiyN4cuda3std3__44plusIiEEE10Policy1000EN6thrust24THRUST_300001_SM_1000_NS10device_ptrIiEEyS9_iNS7_10__identityEEEvT0_PT3_T1_NS0_13GridEvenShareISK_EET2_T4__param_3[72],
	.param .align 1 .b8 _ZN3cub18CUB_300001_SM_10006detail6reduce18DeviceReduceKernelINS2_10policy_hubIiyN4cuda3std3__44plusIiEEE10Policy1000EN6thrust24THRUST_300001_SM_1000_NS10device_ptrIiEEyS9_iNS7_10__identityEEEvT0_PT3_T1_NS0_13GridEvenShareISK_EET2_T4__param_4[1],
	.param .align 1 .b8 _ZN3cub18CUB_300001_SM_10006detail6reduce18DeviceReduceKernelINS2_10policy_hubIiyN4cuda3std3__44plusIiEEE10Policy1000EN6thrust24THRUST_300001_SM_1000_NS10device_ptrIiEEyS9_iNS7_10__identityEEEvT0_PT3_T1_NS0_13GridEvenShareISK_EET2_T4__param_5[1]
)
.maxntid 256
{
	.reg .pred 	%p<57>;
	.reg .b16 	%rs<4>;
	.reg .b32 	%r<502>;
	.reg .b64 	%rd<78>;
	// demoted variable
	.shared .align 4 .b8 _ZZN3cub18CUB_300001_SM_10006detail6reduce18DeviceReduceKernelINS2_10policy_hubIiyN4cuda3std3__44plusIiEEE10Policy1000EN6thrust24THRUST_300001_SM_1000_NS10device_ptrIiEEyS9_iNS7_10__identityEEEvT0_PT3_T1_NS0_13GridEvenShareISK_EET2_T4_E12temp_storage[44];
	ld.param.u64 	%rd1, [_ZN3cub18CUB_300001_SM_10006detail6reduce18DeviceReduceKernelINS2_10policy_hubIiyN4cuda3std3__44plusIiEEE10Policy1000EN6thrust24THRUST_300001_SM_1000_NS10device_ptrIiEEyS9_iNS7_10__identityEEEvT0_PT3_T1_NS0_13GridEvenShareISK_EET2_T4__param_3+32];
	ld.param.u32 	%r1, [_ZN3cub18CUB_300001_SM_10006detail6reduce18DeviceReduceKernelINS2_10policy_hubIiyN4cuda3std3__44plusIiEEE10Policy1000EN6thrust24THRUST_300001_SM_1000_NS10device_ptrIiEEyS9_iNS7_10__identityEEEvT0_PT3_T1_NS0_13GridEvenShareISK_EET2_T4__param_3+40];
	ld.param.u64 	%rd25, [_ZN3cub18CUB_300001_SM_10006detail6reduce18DeviceReduceKernelINS2_10policy_hubIiyN4cuda3std3__44plusIiEEE10Policy1000EN6thrust24THRUST_300001_SM_1000_NS10device_ptrIiEEyS9_iNS7_10__identityEEEvT0_PT3_T1_NS0_13GridEvenShareISK_EET2_T4__param_0];
	cvta.to.global.u64 	%rd2, %rd25;
	mov.u32 	%r2, %ctaid.x;
	shl.b32 	%r88, %r1, 12;
	cvt.s64.s32 	%rd3, %r88;
	shl.b32 	%r89, %r2, 12;
	cvt.u64.u32 	%rd4, %r89;
	sub.s64 	%rd5, %rd1, %rd4;
	setp.gt.u64 	%p1, %rd5, 4095;
	@%p1 bra 	$L__BB10_25;
	cvt.u32.u64 	%r287, %rd4;
	cvt.u32.u64 	%r3, %rd1;
	sub.s32 	%r4, %r3, %r287;
	mov.u32 	%r5, %tid.x;
	setp.ge.s32 	%p23, %r5, %r4;
	mov.b32 	%r482, 0;
	mov.u32 	%r471, %r5;
	@%p23 bra 	$L__BB10_3;
	add.s32 	%r289, %r287, %r5;
	mul.wide.u32 	%rd51, %r289, 4;
	add.s64 	%rd52, %rd2, %rd51;
	ld.global.u32 	%r482, [%rd52];
	add.s32 	%r471, %r5, 256;
$L__BB10_3:
	setp.ge.s32 	%p24, %r471, %r4;
	@%p24 bra 	$L__BB10_16;
	not.b32 	%r292, %r471;
	add.s32 	%r293, %r292, %r3;
	sub.s32 	%r294, %r293, %r287;
	shr.u32 	%r295, %r294, 8;
	add.s32 	%r10, %r295, 1;
	and.b32  	%r11, %r10, 15;
	setp.lt.u32 	%p25, %r294, 3840;
	@%p25 bra 	$L__BB10_7;
	and.b32  	%r296, %r10, 33554416;
	neg.s32 	%r467, %r296;
	mul.wide.u32 	%rd53, %r2, 16384;
	mul.wide.u32 	%rd54, %r471, 4;
	or.b64  	%rd55, %rd53, %rd54;
	add.s64 	%rd56, %rd55, %rd2;
	add.s64 	%rd72, %rd56, 8192;
$L__BB10_6:
	.pragma "nounroll";
	ld.global.u32 	%r297, [%rd72+-8192];
	add.s32 	%r298, %r297, %r482;
	ld.global.u32 	%r299, [%rd72+-7168];
	add.s32 	%r300, %r299, %r298;
	ld.global.u32 	%r301, [%rd72+-6144];
	add.s32 	%r302, %r301, %r300;
	ld.global.u32 	%r303, [%rd72+-5120];
	add.s32 	%r304, %r303, %r302;
	ld.global.u32 	%r305, [%rd72+-4096];
	add.s32 	%r306, %r305, %r304;
	ld.global.u32 	%r307, [%rd72+-3072];
	add.s32 	%r308, %r307, %r306;
	ld.global.u32 	%r309, [%rd72+-2048];
	add.s32 	%r310, %r309, %r308;
	ld.global.u32 	%r311, [%rd72+-1024];
	add.s32 	%r312, %r311, %r310;
	ld.global.u32 	%r313, [%rd72];
	add.s32 	%r314, %r313, %r312;
	ld.global.u32 	%r315, [%rd72+1024];
	add.s32 	%r316, %r315, %r314;
	ld.global.u32 	%r317, [%rd72+2048];
	add.s32 	%r318, %r317, %r316;
	ld.global.u32 	%r319, [%rd72+3072];
	add.s32 	%r320, %r319, %r318;
	ld.global.u32 	%r321, [%rd72+4096];
	add.s32 	%r322, %r321, %r320;
	ld.global.u32 	%r323, [%rd72+5120];
	add.s32 	%r324, %r323, %r322;
	ld.global.u32 	%r325, [%rd72+6144];
	add.s32 	%r326, %r325, %r324;
	ld.global.u32 	%r327, [%rd72+7168];
	add.s32 	%r482, %r327, %r326;
	add.s32 	%r471, %r471, 4096;
	add.s32 	%r467, %r467, 16;
	add.s64 	%rd72, %rd72, 16384;
	setp.ne.s32 	%p26, %r467, 0;
	@%p26 bra 	$L__BB10_6;
$L__BB10_7:
	setp.eq.s32 	%p27, %r11, 0;
	@%p27 bra 	$L__BB10_16;
	and.b32  	%r22, %r10, 7;
	setp.lt.u32 	%p28, %r11, 8;
	@%p28 bra 	$L__BB10_10;
	cvt.s64.s32 	%rd57, %r471;
	add.s64 	%rd58, %rd57, %rd4;
	shl.b64 	%rd59, %rd58, 2;
	add.s64 	%rd60, %rd2, %rd59;
	ld.global.u32 	%r329, [%rd60];
	add.s32 	%r330, %r329, %r482;
	ld.global.u32 	%r331, [%rd60+1024];
	add.s32 	%r332, %r331, %r330;
	ld.global.u32 	%r333, [%rd60+2048];
	add.s32 	%r334, %r333, %r332;
	ld.global.u32 	%r335, [%rd60+3072];
	add.s32 	%r336, %r335, %r334;
	ld.global.u32 	%r337, [%rd60+4096];
	add.s32 	%r338, %r337, %r336;
	ld.global.u32 	%r339, [%rd60+5120];
	add.s32 	%r340, %r339, %r338;
	ld.global.u32 	%r341, [%rd60+6144];
	add.s32 	%r342, %r341, %r340;
	ld.global.u32 	%r343, [%rd60+7168];
	add.s32 	%r482, %r343, %r342;
	add.s32 	%r471, %r471, 2048;
$L__BB10_10:
	setp.eq.s32 	%p29, %r22, 0;
	@%p29 bra 	$L__BB10_16;
	and.b32  	%r28, %r10, 3;
	setp.lt.u32 	%p30, %r22, 4;
	@%p30 bra 	$L__BB10_13;
	cvt.s64.s32 	%rd61, %r471;
	add.s64 	%rd62, %rd61, %rd4;
	shl.b64 	%rd63, %rd62, 2;
	add.s64 	%rd64, %rd2, %rd63;
	ld.global.u32 	%r345, [%rd64];
	add.s32 	%r346, %r345, %r482;
	ld.global.u32 	%r347, [%rd64+1024];
	add.s32 	%r348, %r347, %r346;
	ld.global.u32 	%r349, [%rd64+2048];
	add.s32 	%r350, %r349, %r348;
	ld.global.u32 	%r351, [%rd64+3072];
	add.s32 	%r482, %r351, %r350;
	add.s32 	%r471, %r471, 1024;
$L__BB10_13:
	setp.eq.s32 	%p31, %r28, 0;
	@%p31 bra 	$L__BB10_16;
	mul.wide.u32 	%rd65, %r2, 16384;
	add.s64 	%rd9, %rd2, %rd65;
	neg.s32 	%r479, %r28;
$L__BB10_15:
	.pragma "nounroll";
	mul.wide.s32 	%rd66, %r471, 4;
	add.s64 	%rd67, %rd9, %rd66;
	ld.global.u32 	%r352, [%rd67];
	add.s32 	%r482, %r352, %r482;
	add.s32 	%r471, %r471, 256;
	add.s32 	%r479, %r479, 1;
	setp.ne.s32 	%p32, %r479, 0;
	@%p32 bra 	$L__BB10_15;
$L__BB10_16:
	setp.lt.s32 	%p33, %r4, 256;
	@%p33 bra 	$L__BB10_21;
	// begin inline asm
	mov.u32 %r416, %laneid;
	// end inline asm
	mov.b32 	%r419, 1;
	mov.b32 	%r440, 31;
	mov.b32 	%r441, -1;
	// begin inline asm
	shfl.sync.down.b32 %r417, %r482, %r419, %r440, %r441;
	// end inline asm
	setp.gt.s32 	%p49, %r416, 30;
	selp.b32 	%r442, 0, %r417, %p49;
	add.s32 	%r423, %r442, %r482;
	mov.b32 	%r424, 2;
	// begin inline asm
	shfl.sync.down.b32 %r422, %r423, %r424, %r440, %r441;
	// end inline asm
	setp.gt.s32 	%p50, %r416, 29;
	selp.b32 	%r443, 0, %r422, %p50;
	add.s32 	%r428, %r423, %r443;
	mov.b32 	%r429, 4;
	// begin inline asm
	shfl.sync.down.b32 %r427, %r428, %r429, %r440, %r441;
	// end inline asm
	setp.gt.s32 	%p51, %r416, 27;
	selp.b32 	%r444, 0, %r427, %p51;
	add.s32 	%r433, %r428, %r444;
	mov.b32 	%r434, 8;
	// begin inline asm
	shfl.sync.down.b32 %r432, %r433, %r434, %r440, %r441;
	// end inline asm
	setp.gt.s32 	%p52, %r416, 23;
	selp.b32 	%r445, 0, %r432, %p52;
	add.s32 	%r438, %r433, %r445;
	mov.b32 	%r439, 16;
	// begin inline asm
	shfl.sync.down.b32 %r437, %r438, %r439, %r440, %r441;
	// end inline asm
	setp.gt.s32 	%p53, %r416, 15;
	selp.b32 	%r446, 0, %r437, %p53;
	add.s32 	%r501, %r438, %r446;
	setp.ne.s32 	%p54, %r416, 0;
	@%p54 bra 	$L__BB10_19;
	shr.u32 	%r447, %r5, 3;
	and.b32  	%r448, %r447, 124;
	mov.u32 	%r449, _ZZN3cub18CUB_300001_SM_10006detail6reduce18DeviceReduceKernelINS2_10policy_hubIiyN4cuda3std3__44plusIiEEE10Policy1000EN6thrust24THRUST_300001_SM_1000_NS10device_ptrIiEEyS9_iNS7_10__identityEEEvT0_PT3_T1_NS0_13GridEvenShareISK_EET2_T4_E12temp_storage;
	add.s32 	%r450, %r449, %r448;
	st.shared.u32 	[%r450+8], %r501;
$L__BB10_19:
	bar.sync 	0;
	setp.ne.s32 	%p55, %r5, 0;
	@%p55 bra 	$L__BB10_46;
	ld.shared.u32 	%r451, [_ZZN3cub18CUB_300001_SM_10006detail6reduce18DeviceReduceKernelINS2_10policy_hubIiyN4cuda3std3__44plusIiEEE10Policy1000EN6thrust24THRUST_300001_SM_1000_NS10device_ptrIiEEyS9_iNS7_10__identityEEEvT0_PT3_T1_NS0_13GridEvenShareISK_EET2_T4_E12temp_storage+12];
	add.s32 	%r452, %r451, %r501;
	ld.shared.u32 	%r453, [_ZZN3cub18CUB_300001_SM_10006detail6reduce18DeviceReduceKernelINS2_10policy_hubIiyN4cuda3std3__44plusIiEEE10Policy1000EN6thrust24THRUST_300001_SM_1000_NS10device_ptrIiEEyS9_iNS7_10__identityEEEvT0_PT3_T1_NS0_13GridEvenShareISK_EET2_T4_E12temp_storage+16];
	add.s32 	%r454, %r452, %r453;
	ld.shared.u32 	%r455, [_ZZN3cub18CUB_300001_SM_10006detail6reduce18DeviceReduceKernelINS2_10policy_hubIiyN4cuda3std3__44plusIiEEE10Policy1000EN6thrust24THRUST_300001_SM_1000_NS10device_ptrIiEEyS9_iNS7_10__identityEEEvT0_PT3_T1_NS0_13GridEvenShareISK_EET2_T4_E12temp_storage+20];
	add.s32 	%r456, %r454, %r455;
	ld.shared.u32 	%r457, [_ZZN3cub18CUB_300001_SM_10006detail6reduce18DeviceReduceKernelINS2_10policy_hubIiyN4cuda3std3__44plusIiEEE10Policy1000EN6thrust24THRUST_300001_SM_1000_NS10device_ptrIiEEyS9_iNS7_10__identityEEEvT0_PT3_T1_NS0_13GridEvenShareISK_EET2_T4_E12temp_storage+24];
	add.s32 	%r458, %r456, %r457;
	ld.shared.u32 	%r459, [_ZZN3cub18CUB_300001_SM_10006detail6reduce18DeviceReduceKernelINS2_10policy_hubIiyN4cuda3std3__44plusIiEEE10Policy1000EN6thrust24THRUST_300001_SM_1000_NS10device_ptrIiEEyS9_iNS7_10__identityEEEvT0_PT3_T1_NS0_13GridEvenShareISK_EET2_T4_E12temp_storage+28];
	add.s32 	%r460, %r458, %r459;
	ld.shared.u32 	%r461, [_ZZN3cub18CUB_300001_SM_10006detail6reduce18DeviceReduceKernelINS2_10policy_hubIiyN4cuda3std3__44plusIiEEE10Policy1000EN6thrust24THRUST_300001_SM_1000_NS10device_ptrIiEEyS9_iNS7_10__identityEEEvT0_PT3_T1_NS0_13GridEvenShareISK_EET2_T4_E12temp_storage+32];
	add.s32 	%r462, %r460, %r461;
	ld.shared.u32 	%r463, [_ZZN3cub18CUB_300001_SM_10006detail6reduce18DeviceReduceKernelINS2_10policy_hubIiyN4cuda3std3__44plusIiEEE10Policy1000EN6thrust24THRUST_300001_SM_1000_NS10device_ptrIiEEyS9_iNS7_10__identityEEEvT0_PT3_T1_NS0_13GridEvenShareISK_EET2_T4_E12temp_storage+36];
	add.s32 	%r501, %r462, %r463;
	bra.uni 	$L__BB10_46;
$L__BB10_21:
	// begin inline asm
	mov.u32 %r353, %laneid;
	// end inline asm
	and.b32  	%r379, %r5, 992;
	add.s32 	%r380, %r379, 32;
	setp.gt.s32 	%p34, %r380, %r4;
	not.b32 	%r381, %r379;
	add.s32 	%r382, %r4, %r381;
	selp.b32 	%r377, %r382, 31, %p34;
	mov.b32 	%r356, 1;
	mov.b32 	%r378, -1;
	// begin inline asm
	shfl.sync.down.b32 %r354, %r482, %r356, %r377, %r378;
	// end inline asm
	setp.lt.s32 	%p35, %r353, %r377;
	selp.b32 	%r383, %r354, 0, %p35;
	add.s32 	%r360, %r383, %r482;
	mov.b32 	%r361, 2;
	// begin inline asm
	shfl.sync.down.b32 %r359, %r360, %r361, %r377, %r378;
	// end inline asm
	add.s32 	%r384, %r353, 2;
	setp.gt.s32 	%p36, %r384, %r377;
	selp.b32 	%r385, 0, %r359, %p36;
	add.s32 	%r365, %r360, %r385;
	mov.b32 	%r366, 4;
	// begin inline asm
	shfl.sync.down.b32 %r364, %r365, %r366, %r377, %r378;
	// end inline asm
	add.s32 	%r386, %r353, 4;
	setp.gt.s32 	%p37, %r386, %r377;
	selp.b32 	%r387, 0, %r364, %p37;
	add.s32 	%r370, %r365, %r387;
	mov.b32 	%r371, 8;
	// begin inline asm
	shfl.sync.down.b32 %r369, %r370, %r371, %r377, %r378;
	// end inline asm
	add.s32 	%r388, %r353, 8;
	setp.gt.s32 	%p38, %r388, %r377;
	selp.b32 	%r389, 0, %r369, %p38;
	add.s32 	%r375, %r370, %r389;
	mov.b32 	%r376, 16;
	// begin inline asm
	shfl.sync.down.b32 %r374, %r375, %r376, %r377, %r378;
	// end inline asm
	add.s32 	%r390, %r353, 16;
	setp.gt.s32 	%p39, %r390, %r377;
	selp.b32 	%r391, 0, %r374, %p39;
	add.s32 	%r501, %r375, %r391;
	setp.ne.s32 	%p40, %r353, 0;
	@%p40 bra 	$L__BB10_23;
	shr.u32 	%r392, %r5, 3;
	and.b32  	%r393, %r392, 124;
	mov.u32 	%r394, _ZZN3cub18CUB_300001_SM_10006detail6reduce18DeviceReduceKernelINS2_10policy_hubIiyN4cuda3std3__44plusIiEEE10Policy1000EN6thrust24THRUST_300001_SM_1000_NS10device_ptrIiEEyS9_iNS7_10__identityEEEvT0_PT3_T1_NS0_13GridEvenShareISK_EET2_T4_E12temp_storage;
	add.s32 	%r395, %r394, %r393;
	st.shared.u32 	[%r395+8], %r501;
$L__BB10_23:
	bar.sync 	0;
	setp.ne.s32 	%p41, %r5, 0;
	@%p41 bra 	$L__BB10_46;
	setp.gt.s32 	%p42, %r4, 32;
	ld.shared.u32 	%r396, [_ZZN3cub18CUB_300001_SM_10006detail6reduce18DeviceReduceKernelINS2_10policy_hubIiyN4cuda3std3__44plusIiEEE10Policy1000EN6thrust24THRUST_300001_SM_1000_NS10device_ptrIiEEyS9_iNS7_10__identityEEEvT0_PT3_T1_NS0_13GridEvenShareISK_EET2_T4_E12temp_storage+12];
	selp.b32 	%r397, %r396, 0, %p42;
	add.s32 	%r398, %r397, %r501;
	setp.gt.s32 	%p43, %r4, 64;
	ld.shared.u32 	%r399, [_ZZN3cub18CUB_300001_SM_10006detail6reduce18DeviceReduceKernelINS2_10policy_hubIiyN4cuda3std3__44plusIiEEE10Policy1000EN6thrust24THRUST_300001_SM_1000_NS10device_ptrIiEEyS9_iNS7_10__identityEEEvT0_PT3_T1_NS0_13GridEvenShareISK_EET2_T4_E12temp_storage+16];
	selp.b32 	%r400, %r399, 0, %p43;
	add.s32 	%r401, %r398, %r400;
	setp.gt.s32 	%p44, %r4, 96;
	ld.shared.u32 	%r402, [_ZZN3cub18CUB_300001_SM_10006detail6reduce18DeviceReduceKernelINS2_10policy_hubIiyN4cuda3std3__44plusIiEEE10Policy1000EN6thrust24THRUST_300001_SM_1000_NS10device_ptrIiEEyS9_iNS7_10__identityEEEvT0_PT3_T1_NS0_13GridEvenShareISK_EET2_T4_E12temp_storage+20];
	selp.b32 	%r403, %r402, 0, %p44;
	add.s32 	%r404, %r401, %r403;
	setp.gt.s32 	%p45, %r4, 128;
	ld.shared.u32 	%r405, [_ZZN3cub18CUB_300001_SM_10006detail6reduce18DeviceReduceKernelINS2_10policy_hubIiyN4cuda3std3__44plusIiEEE10Policy1000EN6thrust24THRUST_300001_SM_1000_NS10device_ptrIiEEyS9_iNS7_10__identityEEEvT0_PT3_T1_NS0_13GridEvenShareISK_EET2_T4_E12temp_storage+24];
	selp.b32 	%r406, %r405, 0, %p45;
	add.s32 	%r407, %r404, %r406;
	setp.gt.s32 	%p46, %r4, 160;
	ld.shared.u32 	%r408, [_ZZN3cub18CUB_300001_SM_10006detail6reduce18DeviceReduceKernelINS2_10policy_hubIiyN4cuda3std3__44plusIiEEE10Policy1000EN6thrust24THRUST_300001_SM_1000_NS10device_ptrIiEEyS9_iNS7_10__identityEEEvT0_PT3_T1_NS0_13GridEvenShareISK_EET2_T4_E12temp_storage+28];
	selp.b32 	%r409, %r408, 0, %p46;
	add.s32 	%r410, %r407, %r409;
	setp.gt.s32 	%p47, %r4, 192;
	ld.shared.u32 	%r411, [_ZZN3cub18CUB_300001_SM_10006detail6reduce18DeviceReduceKernelINS2_10policy_hubIiyN4cuda3std3__44plusIiEEE10Policy1000EN6thrust24THRUST_300001_SM_1000_NS10device_ptrIiEEyS9_iNS7_10__identityEEEvT0_PT3_T1_NS0_13GridEvenShareISK_EET2_T4_E12temp_storage+32];
	selp.b32 	%r412, %r411, 0, %p47;
	add.s32 	%r413, %r410, %r412;
	setp.gt.s32 	%p48, %r4, 224;
	ld.shared.u32 	%r414, [_ZZN3cub18CUB_300001_SM_10006detail6reduce18DeviceReduceKernelINS2_10policy_hubIiyN4cuda3std3__44plusIiEEE10Policy1000EN6thrust24THRUST_300001_SM_1000_NS10device_ptrIiEEyS9_iNS7_10__identityEEEvT0_PT3_T1_NS0_13GridEvenShareISK_EET2_T4_E12temp_storage+36];
	selp.b32 	%r415, %r414, 0, %p48;
	add.s32 	%r501, %r413, %r415;
	bra.uni 	$L__BB10_46;
$L__BB10_25:
	cvt.u32.u64 	%r90, %rd4;
	mov.u32 	%r46, %tid.x;
	add.s32 	%r91, %r46, %r90;
	mul.wide.u32 	%rd26, %r91, 4;
	add.s64 	%rd27, %rd2, %rd26;
	ld.global.u32 	%r92, [%rd27];
	ld.global.u32 	%r93, [%rd27+1024];
	ld.global.u32 	%r94, [%rd27+2048];
	ld.global.u32 	%r95, [%rd27+3072];
	ld.global.u32 	%r96, [%rd27+4096];
	ld.global.u32 	%r97, [%rd27+5120];
	ld.global.u32 	%r98, [%rd27+6144];
	ld.global.u32 	%r99, [%rd27+7168];
	ld.global.u32 	%r100, [%rd27+8192];
	ld.global.u32 	%r101, [%rd27+9216];
	ld.global.u32 	%r102, [%rd27+10240];
	ld.global.u32 	%r103, [%rd27+11264];
	ld.global.u32 	%r104, [%rd27+12288];
	ld.global.u32 	%r105, [%rd27+13312];
	ld.global.u32 	%r106, [%rd27+14336];
	ld.global.u32 	%r107, [%rd27+15360];
	add.s32 	%r108, %r93, %r92;
	add.s32 	%r109, %r94, %r108;
	add.s32 	%r110, %r95, %r109;
	add.s32 	%r111, %r96, %r110;
	add.s32 	%r112, %r97, %r111;
	add.s32 	%r113, %r98, %r112;
	add.s32 	%r114, %r99, %r113;
	add.s32 	%r115, %r100, %r114;
	add.s32 	%r116, %r101, %r115;
	add.s32 	%r117, %r102, %r116;
	add.s32 	%r118, %r103, %r117;
	add.s32 	%r119, %r104, %r118;
	add.s32 	%r120, %r105, %r119;
	add.s32 	%r121, %r106, %r120;
	add.s32 	%r500, %r107, %r121;
	setp.lt.u64 	%p2, %rd5, %rd3;
	@%p2 bra 	$L__BB10_42;
	cvt.u32.u64 	%r123, %rd3;
	cvt.u64.u32 	%rd28, %r46;
	add.s64 	%rd74, %rd4, %rd3;
	cvt.u32.u64 	%r48, %rd1;
	not.b32 	%r125, %r46;
	add.s32 	%r126, %r125, %r48;
	sub.s32 	%r127, %r126, %r123;
	sub.s32 	%r483, %r127, %r90;
	add.s64 	%rd29, %rd74, %rd28;
	shl.b64 	%rd30, %rd29, 2;
	add.s64 	%rd31, %rd30, %rd2;
	add.s64 	%rd73, %rd31, 8192;
	mov.b32 	%r484, 0;
	shl.b32 	%r128, %r1, 12;
	mov.u64 	%rd75, %rd4;
$L__BB10_27:
	cvt.s64.s32 	%rd15, %r128;
	add.s64 	%rd75, %rd75, %rd15;
	add.s64 	%rd32, %rd1, -4096;
	setp.gt.u64 	%p3, %rd75, %rd32;
	@%p3 bra 	$L__BB10_29;
	shl.b32 	%r129, %r1, 12;
	cvt.s64.s32 	%rd33, %r129;
	cvt.u64.u32 	%rd34, %r46;
	add.s64 	%rd35, %rd75, %rd34;
	shl.b64 	%rd36, %rd35, 2;
	add.s64 	%rd37, %rd2, %rd36;
	ld.global.u32 	%r130, [%rd37];
	ld.global.u32 	%r131, [%rd37+1024];
	ld.global.u32 	%r132, [%rd37+2048];
	ld.global.u32 	%r133, [%rd37+3072];
	ld.global.u32 	%r134, [%rd37+4096];
	ld.global.u32 	%r135, [%rd37+5120];
	ld.global.u32 	%r136, [%rd37+6144];
	ld.global.u32 	%r137, [%rd37+7168];
	ld.global.u32 	%r138, [%rd37+8192];
	ld.global.u32 	%r139, [%rd37+9216];
	ld.global.u32 	%r140, [%rd37+10240];
	ld.global.u32 	%r141, [%rd37+11264];
	ld.global.u32 	%r142, [%rd37+12288];
	ld.global.u32 	%r143, [%rd37+13312];
	ld.global.u32 	%r144, [%rd37+14336];
	ld.global.u32 	%r145, [%rd37+15360];
	add.s32 	%r146, %r130, %r500;
	add.s32 	%r147, %r131, %r146;
	add.s32 	%r148, %r132, %r147;
	add.s32 	%r149, %r133, %r148;
	add.s32 	%r150, %r134, %r149;
	add.s32 	%r151, %r135, %r150;
	add.s32 	%r152, %r136, %r151;
	add.s32 	%r153, %r137, %r152;
	add.s32 	%r154, %r138, %r153;
	add.s32 	%r155, %r139, %r154;
	add.s32 	%r156, %r140, %r155;
	add.s32 	%r157, %r141, %r156;
	add.s32 	%r158, %r142, %r157;
	add.s32 	%r159, %r143, %r158;
	add.s32 	%r160, %r144, %r159;
	add.s32 	%r500, %r145, %r160;
	sub.s64 	%rd38, %rd1, %rd75;
	setp.lt.u64 	%p4, %rd38, %rd33;
	add.s32 	%r484, %r484, 1;
	add.s64 	%rd74, %rd74, %rd33;
	sub.s32 	%r483, %r483, %r129;
	mul.wide.s32 	%rd39, %r129, 4;
	add.s64 	%rd73, %rd73, %rd39;
	@%p4 bra 	$L__BB10_42;
	bra.uni 	$L__BB10_27;
$L__BB10_29:
	setp.le.u64 	%p5, %rd1, %rd75;
	cvt.u32.u64 	%r161, %rd75;
	cvt.u32.u64 	%r162, %rd1;
	sub.s32 	%r163, %r162, %r161;
	setp.ge.s32 	%p6, %r46, %r163;
	or.pred  	%p7, %p5, %p6;
	@%p7 bra 	$L__BB10_42;
	cvt.u32.u64 	%r166, %rd15;
	cvt.u32.u64 	%r167, %rd4;
	not.b32 	%r168, %r46;
	add.s32 	%r169, %r168, %r48;
	add.s32 	%r170, %r166, %r167;
	sub.s32 	%r171, %r169, %r170;
	mul.lo.s32 	%r172, %r1, %r484;
	shl.b32 	%r173, %r172, 12;
	sub.s32 	%r174, %r171, %r173;
	shr.u32 	%r175, %r174, 8;
	add.s32 	%r56, %r175, 1;
	and.b32  	%r57, %r56, 15;
	setp.lt.u32 	%p8, %r174, 3840;
	mov.u32 	%r490, %r46;
	@%p8 bra 	$L__BB10_33;
	shr.u32 	%r176, %r483, 8;
	add.s32 	%r177, %r176, 1;
	and.b32  	%r178, %r177, 33554416;
	neg.s32 	%r486, %r178;
	mov.u32 	%r490, %r46;
$L__BB10_32:
	.pragma "nounroll";
	ld.global.u32 	%r179, [%rd73+-8192];
	add.s32 	%r180, %r179, %r500;
	ld.global.u32 	%r181, [%rd73+-7168];
	add.s32 	%r182, %r181, %r180;
	ld.global.u32 	%r183, [%rd73+-6144];
	add.s32 	%r184, %r183, %r182;
	ld.global.u32 	%r185, [%rd73+-5120];
	add.s32 	%r186, %r185, %r184;
	ld.global.u32 	%r187, [%rd73+-4096];
	add.s32 	%r188, %r187, %r186;
	ld.global.u32 	%r189, [%rd73+-3072];
	add.s32 	%r190, %r189, %r188;
	ld.global.u32 	%r191, [%rd73+-2048];
	add.s32 	%r192, %r191, %r190;
	ld.global.u32 	%r193, [%rd73+-1024];
	add.s32 	%r194, %r193, %r192;
	ld.global.u32 	%r195, [%rd73];
	add.s32 	%r196, %r195, %r194;
	ld.global.u32 	%r197, [%rd73+1024];
	add.s32 	%r198, %r197, %r196;
	ld.global.u32 	%r199, [%rd73+2048];
	add.s32 	%r200, %r199, %r198;
	ld.global.u32 	%r201, [%rd73+3072];
	add.s32 	%r202, %r201, %r200;
	ld.global.u32 	%r203, [%rd73+4096];
	add.s32 	%r204, %r203, %r202;
	ld.global.u32 	%r205, [%rd73+5120];
	add.s32 	%r206, %r205, %r204;
	ld.global.u32 	%r207, [%rd73+6144];
	add.s32 	%r208, %r207, %r206;
	ld.global.u32 	%r209, [%rd73+7168];
	add.s32 	%r500, %r209, %r208;
	add.s32 	%r490, %r490, 4096;
	add.s32 	%r486, %r486, 16;
	add.s64 	%rd73, %rd73, 16384;
	setp.ne.s32 	%p9, %r486, 0;
	@%p9 bra 	$L__BB10_32;
$L__BB10_33:
	setp.eq.s32 	%p10, %r57, 0;
	@%p10 bra 	$L__BB10_42;
	and.b32  	%r68, %r56, 7;
	setp.lt.u32 	%p11, %r57, 8;
	@%p11 bra 	$L__BB10_36;
	cvt.u64.u32 	%rd40, %r490;
	add.s64 	%rd41, %rd75, %rd40;
	shl.b64 	%rd42, %rd41, 2;
	add.s64 	%rd43, %rd2, %rd42;
	ld.global.u32 	%r211, [%rd43];
	add.s32 	%r212, %r211, %r500;
	ld.global.u32 	%r213, [%rd43+1024];
	add.s32 	%r214, %r213, %r212;
	ld.global.u32 	%r215, [%rd43+2048];
	add.s32 	%r216, %r215, %r214;
	ld.global.u32 	%r217, [%rd43+3072];
	add.s32 	%r218, %r217, %r216;
	ld.global.u32 	%r219, [%rd43+4096];
	add.s32 	%r220, %r219, %r218;
	ld.global.u32 	%r221, [%rd43+5120];
	add.s32 	%r222, %r221, %r220;
	ld.global.u32 	%r223, [%rd43+6144];
	add.s32 	%r224, %r223, %r222;
	ld.global.u32 	%r225, [%rd43+7168];
	add.s32 	%r500, %r225, %r224;
	add.s32 	%r490, %r490, 2048;
$L__BB10_36:
	setp.eq.s32 	%p12, %r68, 0;
	@%p12 bra 	$L__BB10_42;
	setp.lt.u32 	%p13, %r68, 4;
	@%p13 bra 	$L__BB10_39;
	cvt.u64.u32 	%rd44, %r490;
	add.s64 	%rd45, %rd75, %rd44;
	shl.b64 	%rd46, %rd45, 2;
	add.s64 	%rd47, %rd2, %rd46;
	ld.global.u32 	%r227, [%rd47];
	add.s32 	%r228, %r227, %r500;
	ld.global.u32 	%r229, [%rd47+1024];
	add.s32 	%r230, %r229, %r228;
	ld.global.u32 	%r231, [%rd47+2048];
	add.s32 	%r232, %r231, %r230;
	ld.global.u32 	%r233, [%rd47+3072];
	add.s32 	%r500, %r233, %r232;
	add.s32 	%r490, %r490, 1024;
$L__BB10_39:
	and.b32  	%r234, %r56, 3;
	setp.eq.s32 	%p14, %r234, 0;
	@%p14 bra 	$L__BB10_42;
	cvt.u64.u32 	%rd48, %r490;
	add.s64 	%rd49, %rd48, %rd74;
	shl.b64 	%rd50, %rd49, 2;
	add.s64 	%rd77, %rd2, %rd50;
	cvt.u16.u32 	%rs1, %r483;
	shr.u16 	%rs2, %rs1, 8;
	add.s16 	%rs3, %rs2, 1;
	cvt.u32.u16 	%r235, %rs3;
	and.b32  	%r236, %r235, 3;
	neg.s32 	%r498, %r236;
$L__BB10_41:
	.pragma "nounroll";
	ld.global.u32 	%r237, [%rd77];
	add.s32 	%r500, %r237, %r500;
	add.s64 	%rd77, %rd77, 1024;
	add.s32 	%r498, %r498, 1;
	setp.ne.s32 	%p15, %r498, 0;
	@%p15 bra 	$L__BB10_41;
$L__BB10_42:
	// begin inline asm
	mov.u32 %r238, %laneid;
	// end inline asm
	mov.b32 	%r241, 1;
	mov.b32 	%r262, 31;
	mov.b32 	%r263, -1;
	// begin inline asm
	shfl.sync.down.b32 %r239, %r500, %r241, %r262, %r263;
	// end inline asm
	setp.gt.s32 	%p16, %r238, 30;
	selp.b32 	%r264, 0, %r239, %p16;
	add.s32 	%r245, %r264, %r500;
	mov.b32 	%r246, 2;
	// begin inline asm
	shfl.sync.down.b32 %r244, %r245, %r246, %r262, %r263;
	// end inline asm
	setp.gt.s32 	%p17, %r238, 29;
	selp.b32 	%r265, 0, %r244, %p17;
	add.s32 	%r250, %r245, %r265;
	mov.b32 	%r251, 4;
	// begin inline asm
	shfl.sync.down.b32 %r249, %r250, %r251, %r262, %r263;
	// end inline asm
	setp.gt.s32 	%p18, %r238, 27;
	selp.b32 	%r266, 0, %r249, %p18;
	add.s32 	%r255, %r250, %r266;
	mov.b32 	%r256, 8;
	// begin inline asm
	shfl.sync.down.b32 %r254, %r255, %r256, %r262, %r263;
	// end inline asm
	setp.gt.s32 	%p19, %r238, 23;
	selp.b32 	%r267, 0, %r254, %p19;
	add.s32 	%r260, %r255, %r267;
	mov.b32 	%r261, 16;
	// begin inline asm
	shfl.sync.down.b32 %r259, %r260, %r261, %r262, %r263;
	// end inline asm
	setp.gt.s32 	%p20, %r238, 15;
	selp.b32 	%r268, 0, %r259, %p20;
	add.s32 	%r501, %r260, %r268;
	setp.ne.s32 	%p21, %r238, 0;
	@%p21 bra 	$L__BB10_44;
	shr.u32 	%r269, %r46, 3;
	and.b32  	%r270, %r269, 124;
	mov.u32 	%r271, _ZZN3cub18CUB_300001_SM_10006detail6reduce18DeviceReduceKernelINS2_10policy_hubIiyN4cuda3std3__44plusIiEEE10Policy1000EN6thrust24THRUST_300001_SM_1000_NS10device_ptrIiEEyS9_iNS7_10__identityEEEvT0_PT3_T1_NS0_13GridEvenShareISK_EET2_T4_E12temp_storage;
	add.s32 	%r272, %r271, %r270;
	st.shared.u32 	[%r272+8], %r501;
$L__BB10_44:
	bar.sync 	0;
	setp.ne.s32 	%p22, %r46, 0;
	@%p22 bra 	$L__BB10_46;
	ld.shared.u32 	%r273, [_ZZN3cub18CUB_300001_SM_10006detail6reduce18DeviceReduceKernelINS2_10policy_hubIiyN4cuda3std3__44plusIiEEE10Policy1000EN6thrust24THRUST_300001_SM_1000_NS10device_ptrIiEEyS9_iNS7_10__identityEEEvT0_PT3_T1_NS0_13GridEvenShareISK_EET2_T4_E12temp_storage+12];
	add.s32 	%r274, %r273, %r501;
	ld.shared.u32 	%r275, [_ZZN3cub18CUB_300001_SM_10006detail6reduce18DeviceReduceKernelINS2_10policy_hubIiyN4cuda3std3__44plusIiEEE10Policy1000EN6thrust24THRUST_300001_SM_1000_NS10device_ptrIiEEyS9_iNS7_10__identityEEEvT0_PT3_T1_NS0_13GridEvenShareISK_EET2_T4_E12temp_storage+16];
	add.s32 	%r276, %r274, %r275;
	ld.shared.u32 	%r277, [_ZZN3cub18CUB_300001_SM_10006detail6reduce18DeviceReduceKernelINS2_10policy_hubIiyN4cuda3std3__44plusIiEEE10Policy1000EN6thrust24THRUST_300001_SM_1000_NS10device_ptrIiEEyS9_iNS7_10__identityEEEvT0_PT3_T1_NS0_13GridEvenShareISK_EET2_T4_E12temp_storage+20];
	add.s32 	%r278, %r276, %r277;
	ld.shared.u32 	%r279, [_ZZN3cub18CUB_300001_SM_10006detail6reduce18DeviceReduceKernelINS2_10policy_hubIiyN4cuda3std3__44plusIiEEE10Policy1000EN6thrust24THRUST_300001_SM_1000_NS10device_ptrIiEEyS9_iNS7_10__identityEEEvT0_PT3_T1_NS0_13GridEvenShareISK_EET2_T4_E12temp_storage+24];
	add.s32 	%r280, %r278, %r279;
	ld.shared.u32 	%r281, [_ZZN3cub18CUB_300001_SM_10006detail6reduce18DeviceReduceKernelINS2_10policy_hubIiyN4cuda3std3__44plusIiEEE10Policy1000EN6thrust24THRUST_300001_SM_1000_NS10device_ptrIiEEyS9_iNS7_10__identityEEEvT0_PT3_T1_NS0_13GridEvenShareISK_EET2_T4_E12temp_storage+28];
	add.s32 	%r282, %r280, %r281;
	ld.shared.u32 	%r283, [_ZZN3cub18CUB_300001_SM_10006detail6reduce18DeviceReduceKernelINS2_10policy_hubIiyN4cuda3std3__44plusIiEEE10Policy1000EN6thrust24THRUST_300001_SM_1000_NS10device_ptrIiEEyS9_iNS7_10__identityEEEvT0_PT3_T1_NS0_13GridEvenShareISK_EET2_T4_E12temp_storage+32];
	add.s32 	%r284, %r282, %r283;
	ld.shared.u32 	%r285, [_ZZN3cub18CUB_300001_SM_10006detail6reduce18DeviceReduceKernelINS2_10policy_hubIiyN4cuda3std3__44plusIiEEE10Policy1000EN6thrust24THRUST_300001_SM_1000_NS10device_ptrIiEEyS9_iNS7_10__identityEEEvT0_PT3_T1_NS0_13GridEvenShareISK_EET2_T4_E12temp_storage+36];
	add.s32 	%r501, %r284, %r285;
$L__BB10_46:
	mov.u32 	%r464, %tid.x;
	setp.ne.s32 	%p56, %r464, 0;
	@%p56 bra 	$L__BB10_48;
	ld.param.u64 	%rd71, [_ZN3cub18CUB_300001_SM_10006detail6reduce18DeviceReduceKernelINS2_10policy_hubIiyN4cuda3std3__44plusIiEEE10Policy1000EN6thrust24THRUST_300001_SM_1000_NS10device_ptrIiEEyS9_iNS7_10__identityEEEvT0_PT3_T1_NS0_13GridEvenShareISK_EET2_T4__param_1];
	cvta.to.global.u64 	%rd68, %rd71;
	mul.wide.u32 	%rd69, %r2, 4;
	add.s64 	%rd70, %rd68, %rd69;
	st.global.u32 	[%rd70], %r501;
$L__BB10_48:
	ret;

}
	// .globl	_ZN3cub18CUB_300001_SM_10006detail6reduce28DeviceReduceSingleTileKernelINS2_10policy_hubIiyN4cuda3std3__44plusIiEEE10Policy1000EPiSC_iS9_iiNS7_10__identityEEEvT0_T1_T2_T3_T4_T6_
.visible .entry _ZN3cub18CUB_300001_SM_10006detail6reduce28DeviceReduceSingleTileKernelINS2_10policy_hubIiyN4cuda3std3__44plusIiEEE10Policy1000EPiSC_iS9_iiNS7_10__identityEEEvT0_T1_T2_T3_T4_T6_(
	.param .u64 .ptr .align 1 _ZN3cub18CUB_300001_SM_10006detail6reduce28DeviceReduceSingleTileKernelINS2_10policy_hubIiyN4cuda3std3__44plusIiEEE10Policy1000EPiSC_iS9_iiNS7_10__identityEEEvT0_T1_T2_T3_T4_T6__param_0,
	.param .u64 .ptr .align 1 _ZN3cub18CUB_300001_SM_10006detail6reduce28DeviceReduceSingleTileKernelINS2_10policy_hubIiyN4cuda3std3__44plusIiEEE10Policy1000EPiSC_iS9_iiNS7_10__identityEEEvT0_T1_T2_T3_T4_T6__param_1,
	.param .u32 _ZN3cub18CUB_300001_SM_10006detail6reduce28DeviceReduceSingleTileKernelINS2_10policy_hubIiyN4cuda3std3__44plusIiEEE10Policy1000EPiSC_iS9_iiNS7_10__identityEEEvT0_T1_T2_T3_T4_T6__param_2,
	.param .align 1 .b8 _ZN3cub18CUB_300001_SM_10006detail6reduce28DeviceReduceSingleTileKernelINS2_10policy_hubIiyN4cuda3std3__44plusIiEEE10Policy1000EPiSC_iS9_iiNS7_10__identityEEEvT0_T1_T2_T3_T4_T6__param_3[1],
	.param .u32 _ZN3cub18CUB_300001_SM_10006detail6reduce28DeviceReduceSingleTileKernelINS2_10policy_hubIiyN4cuda3std3__44plusIiEEE10Policy1000EPiSC_iS9_iiNS7_10__identityEEEvT0_T1_T2_T3_T4_T6__param_4,
	.param .align 1 .b8 _ZN3cub18CUB_300001_SM_10006detail6reduce28DeviceReduceSingleTileKernelINS2_10policy_hubIiyN4cuda3std3__44plusIiEEE10Policy1000EPiSC_iS9_iiNS7_10__identityEEEvT0_T1_T2_T3_T4_T6__param_5[1]
)
.maxntid 256
.minnctapersm 1
{
	.reg .pred 	%p<97>;
	.reg .b32 	%r<687>;
	.reg .b64 	%rd<125>;
	// demoted variable
	.shared .align 4 .b8 _ZZN3cub18CUB_300001_SM_10006detail6reduce28DeviceReduceSingleTileKernelINS2_10policy_hubIiyN4cuda3std3__44plusIiEEE10Policy1000EPiSC_iS9_iiNS7_10__identityEEEvT0_T1_T2_T3_T4_T6_E12temp_storage[44];
	ld.param.u64 	%rd16, [_ZN3cub18CUB_300001_SM_10006detail6reduce28DeviceReduceSingleTileKernelINS2_10policy_hubIiyN4cuda3std3__44plusIiEEE10Policy1000EPiSC_iS9_iiNS7_10__identityEEEvT0_T1_T2_T3_T4_T6__param_0];
	ld.param.u64 	%rd17, [_ZN3cub18CUB_300001_SM_10006detail6reduce28DeviceReduceSingleTileKernelINS2_10policy_hubIiyN4cuda3std3__44plusIiEEE10Policy1000EPiSC_iS9_iiNS7_10__identityEEEvT0_T1_T2_T3_T4_T6__param_1];
	ld.param.u32 	%r120, [_ZN3cub18CUB_300001_SM_10006detail6reduce28DeviceReduceSingleTileKernelINS2_10policy_hubIiyN4cuda3std3__44plusIiEEE10Policy1000EPiSC_iS9_iiNS7_10__identityEEEvT0_T1_T2_T3_T4_T6__param_2];
	ld.param.u32 	%r121, [_ZN3cub18CUB_300001_SM_10006detail6reduce28DeviceReduceSingleTileKernelINS2_10policy_hubIiyN4cuda3std3__44plusIiEEE10Policy1000EPiSC_iS9_iiNS7_10__identityEEEvT0_T1_T2_T3_T4_T6__param_4];
	cvta.to.global.u64 	%rd1, %rd17;
	setp.ne.s32 	%p1, %r120, 0;
	@%p1 bra 	$L__BB11_3;
	mov.u32 	%r633, %tid.x;
	setp.ne.s32 	%p96, %r633, 0;
	@%p96 bra 	$L__BB11_74;
	st.global.u32 	[%rd1], %r121;
	bra.uni 	$L__BB11_74;
$L__BB11_3:
	and.b64  	%rd18, %rd16, 15;
	setp.ne.s64 	%p2, %rd18, 0;
	@%p2 bra 	$L__BB11_38;
	setp.gt.s32 	%p49, %r120, 4095;
	@%p49 bra 	$L__BB11_22;
	mov.u32 	%r1, %tid.x;
	setp.ge.s32 	%p66, %r1, %r120;
	mov.b32 	%r644, 0;
	mov.u32 	%r639, %r1;
	@%p66 bra 	$L__BB11_7;
	mul.wide.u32 	%rd113, %r1, 4;
	add.s64 	%rd112, %rd16, %rd113;
	// begin inline asm
	ld.global.nc.u32 %r644, [%rd112];
	// end inline asm
	add.s32 	%r639, %r1, 256;
$L__BB11_7:
	setp.ge.s32 	%p67, %r639, %r120;
	@%p67 bra 	$L__BB11_13;
	not.b32 	%r507, %r639;
	add.s32 	%r6, %r120, %r507;
	and.b32  	%r508, %r6, 768;
	setp.eq.s32 	%p68, %r508, 768;
	@%p68 bra 	$L__BB11_11;
	mul.wide.u32 	%rd114, %r639, 4;
	add.s64 	%rd121, %rd16, %rd114;
	shr.u32 	%r509, %r6, 8;
	add.s32 	%r510, %r509, 1;
	and.b32  	%r511, %r510, 3;
	neg.s32 	%r636, %r511;
$L__BB11_10:
	.pragma "nounroll";
	// begin inline asm
	ld.global.nc.u32 %r512, [%rd121];
	// end inline asm
	add.s32 	%r644, %r512, %r644;
	add.s32 	%r639, %r639, 256;
	add.s64 	%rd121, %rd121, 1024;
	add.s32 	%r636, %r636, 1;
	setp.ne.s32 	%p69, %r636, 0;
	@%p69 bra 	$L__BB11_10;
$L__BB11_11:
	setp.lt.u32 	%p70, %r6, 768;
	@%p70 bra 	$L__BB11_13;
$L__BB11_12:
	mul.wide.s32 	%rd120, %r639, 4;
	add.s64 	%rd116, %rd16, %rd120;
	// begin inline asm
	ld.global.nc.u32 %r513, [%rd116];
	// end inline asm
	add.s32 	%r517, %r513, %r644;
	add.s64 	%rd117, %rd116, 1024;
	// begin inline asm
	ld.global.nc.u32 %r514, [%rd117];
	// end inline asm
	add.s32 	%r518, %r514, %r517;
	add.s64 	%rd118, %rd116, 2048;
	// begin inline asm
	ld.global.nc.u32 %r515, [%rd118];
	// end inline asm
	add.s32 	%r519, %r515, %r518;
	add.s64 	%rd119, %rd116, 3072;
	// begin inline asm
	ld.global.nc.u32 %r516, [%rd119];
	// end inline asm
	add.s32 	%r644, %r516, %r519;
	add.s32 	%r639, %r639, 1024;
	setp.lt.s32 	%p71, %r639, %r120;
	@%p71 bra 	$L__BB11_12;
$L__BB11_13:
	setp.lt.s32 	%p72, %r120, 256;
	@%p72 bra 	$L__BB11_18;
	// begin inline asm
	mov.u32 %r583, %laneid;
	// end inline asm
	mov.b32 	%r586, 1;
	mov.b32 	%r607, 31;
	mov.b32 	%r608, -1;
	// begin inline asm
	shfl.sync.down.b32 %r584, %r644, %r586, %r607, %r608;
	// end inline asm
	setp.gt.s32 	%p88, %r583, 30;
	selp.b32 	%r609, 0, %r584, %p88;
	add.s32 	%r590, %r609, %r644;
	mov.b32 	%r591, 2;
	// begin inline asm
	shfl.sync.down.b32 %r589, %r590, %r591, %r607, %r608;
	// end inline asm
	setp.gt.s32 	%p89, %r583, 29;
	selp.b32 	%r610, 0, %r589, %p89;
	add.s32 	%r595, %r590, %r610;
	mov.b32 	%r596, 4;
	// begin inline asm
	shfl.sync.down.b32 %r594, %r595, %r596, %r607, %r608;
	// end inline asm
	setp.gt.s32 	%p90, %r583, 27;
	selp.b32 	%r611, 0, %r594, %p90;
	add.s32 	%r600, %r595, %r611;
	mov.b32 	%r601, 8;
	// begin inline asm
	shfl.sync.down.b32 %r599, %r600, %r601, %r607, %r608;
	// end inline asm
	setp.gt.s32 	%p91, %r583, 23;
	selp.b32 	%r612, 0, %r599, %p91;
	add.s32 	%r605, %r600, %r612;
	mov.b32 	%r606, 16;
	// begin inline asm
	shfl.sync.down.b32 %r604, %r605, %r606, %r607, %r608;
	// end inline asm
	setp.gt.s32 	%p92, %r583, 15;
	selp.b32 	%r613, 0, %r604, %p92;
	add.s32 	%r686, %r605, %r613;
	setp.ne.s32 	%p93, %r583, 0;
	@%p93 bra 	$L__BB11_16;
	shr.u32 	%r614, %r1, 3;
	and.b32  	%r615, %r614, 124;
	mov.u32 	%r616, _ZZN3cub18CUB_300001_SM_10006detail6reduce28DeviceReduceSingleTileKernelINS2_10policy_hubIiyN4cuda3std3__44plusIiEEE10Policy1000EPiSC_iS9_iiNS7_10__identityEEEvT0_T1_T2_T3_T4_T6_E12temp_storage;
	add.s32 	%r617, %r616, %r615;
	st.shared.u32 	[%r617+8], %r686;
$L__BB11_16:
	bar.sync 	0;
	setp.ne.s32 	%p94, %r1, 0;
	@%p94 bra 	$L__BB11_72;
	ld.shared.u32 	%r618, [_ZZN3cub18CUB_300001_SM_10006detail6reduce28DeviceReduceSingleTileKernelINS2_10policy_hubIiyN4cuda3std3__44plusIiEEE10Policy1000EPiSC_iS9_iiNS7_10__identityEEEvT0_T1_T2_T3_T4_T6_E12temp_storage+12];
	add.s32 	%r619, %r618, %r686;
	ld.shared.u32 	%r620, [_ZZN3cub18CUB_300001_SM_10006detail6reduce28DeviceReduceSingleTileKernelINS2_10policy_hubIiyN4cuda3std3__44plusIiEEE10Policy1000EPiSC_iS9_iiNS7_10__identityEEEvT0_T1_T2_T3_T4_T6_E12temp_storage+16];
	add.s32 	%r621, %r619, %r620;
	ld.shared.u32 	%r622, [_ZZN3cub18CUB_300001_SM_10006detail6reduce28DeviceReduceSingleTileKernelINS2_10policy_hubIiyN4cuda3std3__44plusIiEEE10Policy1000EPiSC_iS9_iiNS7_10__identityEEEvT0_T1_T2_T3_T4_T6_E12temp_storage+20];
	add.s32 	%r623, %r621, %r622;
	ld.shared.u32 	%r624, [_ZZN3cub18CUB_300001_SM_10006detail6reduce28DeviceReduceSingleTileKernelINS2_10policy_hubIiyN4cuda3std3__44plusIiEEE10Policy1000EPiSC_iS9_iiNS7_10__identityEEEvT0_T1_T2_T3_T4_T6_E12temp_storage+24];
	add.s32 	%r625, %r623, %r624;
	ld.shared.u32 	%r626, [_ZZN3cub18CUB_300001_SM_10006detail6reduce28DeviceReduceSingleTileKernelINS2_10policy_hubIiyN4cuda3std3__44plusIiEEE10Policy1000EPiSC_iS9_iiNS7_10__identityEEEvT0_T1_T2_T3_T4_T6_E12temp_storage+28];
	add.s32 	%r627, %r625, %r626;
	ld.shared.u32 	%r628, [_ZZN3cub18CUB_300001_SM_10006detail6reduce28DeviceReduceSingleTileKernelINS2_10policy_hubIiyN4cuda3std3__44plusIiEEE10Policy1000EPiSC_iS9_iiNS7_10__identityEEEvT0_T1_T2_T3_T4_T6_E12temp_storage+32];
	add.s32 	%r629, %r627, %r628;
	ld.shared.u32 	%r630, [_ZZN3cub18CUB_300001_SM_10006detail6reduce28DeviceReduceSingleTileKernelINS2_10policy_hubIiyN4cuda3std3__44plusIiEEE10Policy1000EPiSC_iS9_iiNS7_10__identityEEEvT0_T1_T2_T3_T4_T6_E12temp_storage+36];
	add.s32 	%r686, %r629, %r630;
	bra.uni 	$L__BB11_72;
$L__BB11_18:
	// begin inline asm
	mov.u32 %r520, %laneid;
	// end inline asm
	and.b32  	%r546, %r1, 992;
	add.s32 	%r547, %r546, 32;
	setp.gt.s32 	%p73, %r547, %r120;
	not.b32 	%r548, %r546;
	add.s32 	%r549, %r120, %r548;
	selp.b32 	%r544, %r549, 31, %p73;
	mov.b32 	%r523, 1;
	mov.b32 	%r545, -1;
	// begin inline asm
	shfl.sync.down.b32 %r521, %r644, %r523, %r544, %r545;
	// end inline asm
	setp.lt.s32 	%p74, %r520, %r544;
	selp.b32 	%r550, %r521, 0, %p74;
	add.s32 	%r527, %r550, %r644;
	mov.b32 	%r528, 2;
	// begin inline asm
	shfl.sync.down.b32 %r526, %r527, %r528, %r544, %r545;
	// end inline asm
	add.s32 	%r551, %r520, 2;
	setp.gt.s32 	%p75, %r551, %r544;
	selp.b32 	%r552, 0, %r526, %p75;
	add.s32 	%r532, %r527, %r552;
	mov.b32 	%r533, 4;
	// begin inline asm
	shfl.sync.down.b32 %r531, %r532, %r533, %r544, %r545;
	// end inline asm
	add.s32 	%r553, %r520, 4;
	setp.gt.s32 	%p76, %r553, %r544;
	selp.b32 	%r554, 0, %r531, %p76;
	add.s32 	%r537, %r532, %r554;
	mov.b32 	%r538, 8;
	// begin inline asm
	shfl.sync.down.b32 %r536, %r537, %r538, %r544, %r545;
	// end inline asm
	add.s32 	%r555, %r520, 8;
	setp.gt.s32 	%p77, %r555, %r544;
	selp.b32 	%r556, 0, %r536, %p77;
	add.s32 	%r542, %r537, %r556;
	mov.b32 	%r543, 16;
	// begin inline asm
	shfl.sync.down.b32 %r541, %r542, %r543, %r544, %r545;
	// end inline asm
	add.s32 	%r557, %r520, 16;
	setp.gt.s32 	%p78, %r557, %r544;
	selp.b32 	%r558, 0, %r541, %p78;
	add.s32 	%r686, %r542, %r558;
	setp.ne.s32 	%p79, %r520, 0;
	@%p79 bra 	$L__BB11_20;
	shr.u32 	%r559, %r1, 3;
	and.b32  	%r560, %r559, 124;
	mov.u32 	%r561, _ZZN3cub18CUB_300001_SM_10006detail6reduce28DeviceReduceSingleTileKernelINS2_10policy_hubIiyN4cuda3std3__44plusIiEEE10Policy1000EPiSC_iS9_iiNS7_10__identityEEEvT0_T1_T2_T3_T4_T6_E12temp_storage;
	add.s32 	%r562, %r561, %r560;
	st.shared.u32 	[%r562+8], %r686;
$L__BB11_20:
	bar.sync 	0;
	setp.ne.s32 	%p80, %r1, 0;
	@%p80 bra 	$L__BB11_72;
	setp.gt.s32 	%p81, %r120, 32;
	ld.shared.u32 	%r563, [_ZZN3cub18CUB_300001_SM_10006detail6reduce28DeviceReduceSingleTileKernelINS2_10policy_hubIiyN4cuda3std3__44plusIiEEE10Policy1000EPiSC_iS9_iiNS7_10__identityEEEvT0_T1_T2_T3_T4_T6_E12temp_storage+12];
	selp.b32 	%r564, %r563, 0, %p81;
	add.s32 	%r565, %r564, %r686;
	setp.gt.s32 	%p82, %r120, 64;
	ld.shared.u32 	%r566, [_ZZN3cub18CUB_300001_SM_10006detail6reduce28DeviceReduceSingleTileKernelINS2_10policy_hubIiyN4cuda3std3__44plusIiEEE10Policy1000EPiSC_iS9_iiNS7_10__identityEEEvT0_T1_T2_T3_T4_T6_E12temp_storage+16];
	selp.b32 	%r567, %r566, 0, %p82;
	add.s32 	%r568, %r565, %r567;
	setp.gt.s32 	%p83, %r120, 96;
	ld.shared.u32 	%r569, [_ZZN3cub18CUB_300001_SM_10006detail6reduce28DeviceReduceSingleTileKernelINS2_10policy_hubIiyN4cuda3std3__44plusIiEEE10Policy1000EPiSC_iS9_iiNS7_10__identityEEEvT0_T1_T2_T3_T4_T6_E12temp_storage+20];
	selp.b32 	%r570, %r569, 0, %p83;
	add.s32 	%r571, %r568, %r570;
	setp.gt.s32 	%p84, %r120, 128;
	ld.shared.u32 	%r572, [_ZZN3cub18CUB_300001_SM_10006detail6reduce28DeviceReduceSingleTileKernelINS2_10policy_hubIiyN4cuda3std3__44plusIiEEE10Policy1000EPiSC_iS9_iiNS7_10__identityEEEvT0_T1_T2_T3_T4_T6_E12temp_storage+24];
	selp.b32 	%r573, %r572, 0, %p84;
	add.s32 	%r574, %r571, %r573;
	setp.gt.s32 	%p85, %r120, 160;
	ld.shared.u32 	%r575, [_ZZN3cub18CUB_300001_SM_10006detail6reduce28DeviceReduceSingleTileKernelINS2_10policy_hubIiyN4cuda3std3__44plusIiEEE10Policy1000EPiSC_iS9_iiNS7_10__identityEEEvT0_T1_T2_T3_T4_T6_E12temp_storage+28];
	selp.b32 	%r576, %r575, 0, %p85;
	add.s32 	%r577, %r574, %r576;
	setp.gt.s32 	%p86, %r120, 192;
	ld.shared.u32 	%r578, [_ZZN3cub18CUB_300001_SM_10006detail6reduce28DeviceReduceSingleTileKernelINS2_10policy_hubIiyN4cuda3std3__44plusIiEEE10Policy1000EPiSC_iS9_iiNS7_10__identityEEEvT0_T1_T2_T3_T4_T6_E12temp_storage+32];
	selp.b32 	%r579, %r578, 0, %p86;
	add.s32 	%r580, %r577, %r579;
	setp.gt.s32 	%p87, %r120, 224;
	ld.shared.u32 	%r581, [_ZZN3cub18CUB_300001_SM_10006detail6reduce28DeviceReduceSingleTileKernelINS2_10policy_hubIiyN4cuda3std3__44plusIiEEE10Policy1000EPiSC_iS9_iiNS7_10__identityEEEvT0_T1_T2_T3_T4_T6_E12temp_storage+36];
	selp.b32 	%r582, %r581, 0, %p87;
	add.s32 	%r686, %r580, %r582;
	bra.uni 	$L__BB11_72;
$L__BB11_22:
	mov.u32 	%r26, %tid.x;
	shl.b32 	%r377, %r26, 2;
	mul.wide.u32 	%rd86, %r377, 4;
	add.s64 	%rd76, %rd16, %rd86;
	// begin inline asm
	ld.global.nc.v2.u64 {%rd74, %rd75}, [%rd76];
	// end inline asm
	mov.b64 	{%r378, %r379}, %rd75;
	mov.b64 	{%r380, %r381}, %rd74;
	add.s64 	%rd79, %rd76, 4096;
	// begin inline asm
	ld.global.nc.v2.u64 {%rd77, %rd78}, [%rd79];
	// end inline asm
	mov.b64 	{%r382, %r383}, %rd78;
	mov.b64 	{%r384, %r385}, %rd77;
	add.s64 	%rd82, %rd76, 8192;
	// begin inline asm
	ld.global.nc.v2.u64 {%rd80, %rd81}, [%rd82];
	// end inline asm
	mov.b64 	{%r386, %r387}, %rd81;
	mov.b64 	{%r388, %r389}, %rd80;
	add.s64 	%rd85, %rd76, 12288;
	// begin inline asm
	ld.global.nc.v2.u64 {%rd83, %rd84}, [%rd85];
	// end inline asm
	mov.b64 	{%r390, %r391}, %rd84;
	mov.b64 	{%r392, %r393}, %rd83;
	add.s32 	%r394, %r381, %r380;
	add.s32 	%r395, %r378, %r394;
	add.s32 	%r396, %r379, %r395;
	add.s32 	%r397, %r384, %r396;
	add.s32 	%r398, %r385, %r397;
	add.s32 	%r399, %r382, %r398;
	add.s32 	%r400, %r383, %r399;
	add.s32 	%r401, %r388, %r400;
	add.s32 	%r402, %r389, %r401;
	add.s32 	%r403, %r386, %r402;
	add.s32 	%r404, %r387, %r403;
	add.s32 	%r405, %r392, %r404;
	add.s32 	%r406, %r393, %r405;
	add.s32 	%r407, %r390, %r406;
	add.s32 	%r659, %r391, %r407;
	setp.lt.u32 	%p50, %r120, 8192;
	mov.b32 	%r648, 4096;
	@%p50 bra 	$L__BB11_26;
	add.s32 	%r28, %r120, -4096;
	mov.b32 	%r648, 4096;
$L__BB11_24:
	mul.wide.s32 	%rd99, %r648, 4;
	add.s64 	%rd89, %rd76, %rd99;
	// begin inline asm
	ld.global.nc.v2.u64 {%rd87, %rd88}, [%rd89];
	// end inline asm
	mov.b64 	{%r409, %r410}, %rd88;
	mov.b64 	{%r411, %r412}, %rd87;
	add.s64 	%rd92, %rd89, 4096;
	// begin inline asm
	ld.global.nc.v2.u64 {%rd90, %rd91}, [%rd92];
	// end inline asm
	mov.b64 	{%r413, %r414}, %rd91;
	mov.b64 	{%r415, %r416}, %rd90;
	add.s64 	%rd95, %rd89, 8192;
	// begin inline asm
	ld.global.nc.v2.u64 {%rd93, %rd94}, [%rd95];
	// end inline asm
	mov.b64 	{%r417, %r418}, %rd94;
	mov.b64 	{%r419, %r420}, %rd93;
	add.s64 	%rd98, %rd89, 12288;
	// begin inline asm
	ld.global.nc.v2.u64 {%rd96, %rd97}, [%rd98];
	// end inline asm
	mov.b64 	{%r421, %r422}, %rd97;
	mov.b64 	{%r423, %r424}, %rd96;
	add.s32 	%r425, %r411, %r659;
	add.s32 	%r426, %r412, %r425;
	add.s32 	%r427, %r409, %r426;
	add.s32 	%r428, %r410, %r427;
	add.s32 	%r429, %r415, %r428;
	add.s32 	%r430, %r416, %r429;
	add.s32 	%r431, %r413, %r430;
	add.s32 	%r432, %r414, %r431;
	add.s32 	%r433, %r419, %r432;
	add.s32 	%r434, %r420, %r433;
	add.s32 	%r435, %r417, %r434;
	add.s32 	%r436, %r418, %r435;
	add.s32 	%r437, %r423, %r436;
	add.s32 	%r438, %r424, %r437;
	add.s32 	%r439, %r421, %r438;
	add.s32 	%r659, %r422, %r439;
	sub.s32 	%r440, %r120, %r648;
	setp.lt.s32 	%p51, %r440, 4096;
	@%p51 bra 	$L__BB11_34;
	add.s32 	%r648, %r648, 4096;
	setp.le.s32 	%p52, %r648, %r28;
	@%p52 bra 	$L__BB11_24;
$L__BB11_26:
	setp.le.s32 	%p53, %r120, %r648;
	@%p53 bra 	$L__BB11_34;
	sub.s32 	%r35, %r120, %r648;
	setp.ge.s32 	%p54, %r26, %r35;
	@%p54 bra 	$L__BB11_34;
	not.b32 	%r442, %r26;
	add.s32 	%r443, %r120, %r442;
	sub.s32 	%r36, %r443, %r648;
	and.b32  	%r444, %r36, 768;
	setp.eq.s32 	%p55, %r444, 768;
	mov.u32 	%r653, %r26;
	@%p55 bra 	$L__BB11_31;
	add.s32 	%r650, %r26, %r648;
	shr.u32 	%r445, %r36, 8;
	add.s32 	%r446, %r445, 1;
	and.b32  	%r447, %r446, 3;
	neg.s32 	%r649, %r447;
	mov.u32 	%r653, %r26;
$L__BB11_30:
	.pragma "nounroll";
	mul.wide.u32 	%rd101, %r650, 4;
	add.s64 	%rd100, %rd16, %rd101;
	// begin inline asm
	ld.global.nc.u32 %r448, [%rd100];
	// end inline asm
	add.s32 	%r659, %r448, %r659;
	add.s32 	%r653, %r653, 256;
	add.s32 	%r650, %r650, 256;
	add.s32 	%r649, %r649, 1;
	setp.ne.s32 	%p56, %r649, 0;
	@%p56 bra 	$L__BB11_30;
$L__BB11_31:
	setp.lt.u32 	%p57, %r36, 768;
	@%p57 bra 	$L__BB11_34;
	cvt.u64.u32 	%rd102, %r653;
	cvt.u64.u32 	%rd103, %r648;
	add.s64 	%rd104, %rd102, %rd103;
	shl.b64 	%rd105, %rd104, 2;
	add.s64 	%rd106, %rd105, %rd16;
	add.s64 	%rd122, %rd106, 2048;
	add.s32 	%r656, %r653, %r648;
$L__BB11_33:
	mul.wide.u32 	%rd111, %r656, 4;
	add.s64 	%rd107, %rd16, %rd111;
	// begin inline asm
	ld.global.nc.u32 %r449, [%rd107];
	// end inline asm
	add.s32 	%r453, %r449, %r659;
	add.s64 	%rd108, %rd122, -1024;
	// begin inline asm
	ld.global.nc.u32 %r450, [%rd108];
	// end inline asm
	add.s32 	%r454, %r450, %r453;
	// begin inline asm
	ld.global.nc.u32 %r451, [%rd122];
	// end inline asm
	add.s32 	%r455, %r451, %r454;
	add.s64 	%rd110, %rd122, 1024;
	// begin inline asm
	ld.global.nc.u32 %r452, [%rd110];
	// end inline asm
	add.s32 	%r659, %r452, %r455;
	add.s32 	%r653, %r653, 1024;
	add.s64 	%rd122, %rd122, 4096;
	add.s32 	%r656, %r656, 1024;
	setp.lt.s32 	%p58, %r653, %r35;
	@%p58 bra 	$L__BB11_33;
$L__BB11_34:
	// begin inline asm
	mov.u32 %r456, %laneid;
	// end inline asm
	mov.b32 	%r459, 1;
	mov.b32 	%r480, 31;
	mov.b32 	%r481, -1;
	// begin inline asm
	shfl.sync.down.b32 %r457, %r659, %r459, %r480, %r481;
	// end inline asm
	setp.gt.s32 	%p59, %r456, 30;
	selp.b32 	%r482, 0, %r457, %p59;
	add.s32 	%r463, %r482, %r659;
	mov.b32 	%r464, 2;
	// begin inline asm
	shfl.sync.down.b32 %r462, %r463, %r464, %r480, %r481;
	// end inline asm
	setp.gt.s32 	%p60, %r456, 29;
	selp.b32 	%r483, 0, %r462, %p60;
	add.s32 	%r468, %r463, %r483;
	mov.b32 	%r469, 4;
	// begin inline asm
	shfl.sync.down.b32 %r467, %r468, %r469, %r480, %r481;
	// end inline asm
	setp.gt.s32 	%p61, %r456, 27;
	selp.b32 	%r484, 0, %r467, %p61;
	add.s32 	%r473, %r468, %r484;
	mov.b32 	%r474, 8;
	// begin inline asm
	shfl.sync.down.b32 %r472, %r473, %r474, %r480, %r481;
	// end inline asm
	setp.gt.s32 	%p62, %r456, 23;
	selp.b32 	%r485, 0, %r472, %p62;
	add.s32 	%r478, %r473, %r485;
	mov.b32 	%r479, 16;
	// begin inline asm
	shfl.sync.down.b32 %r477, %r478, %r479, %r480, %r481;
	// end inline asm
	setp.gt.s32 	%p63, %r456, 15;
	selp.b32 	%r486, 0, %r477, %p63;
	add.s32 	%r686, %r478, %r486;
	setp.ne.s32 	%p64, %r456, 0;
	@%p64 bra 	$L__BB11_36;
	shr.u32 	%r487, %r26, 3;
	and.b32  	%r488, %r487, 124;
	mov.u32 	%r489, _ZZN3cub18CUB_300001_SM_10006detail6reduce28DeviceReduceSingleTileKernelINS2_10policy_hubIiyN4cuda3std3__44plusIiEEE10Policy1000EPiSC_iS9_iiNS7_10__identityEEEvT0_T1_T2_T3_T4_T6_E12temp_storage;
	add.s32 	%r490, %r489, %r488;
	st.shared.u32 	[%r490+8], %r686;
$L__BB11_36:
	bar.sync 	0;
	setp.ne.s32 	%p65, %r26, 0;
	@%p65 bra 	$L__BB11_72;
	ld.shared.u32 	%r491, [_ZZN3cub18CUB_300001_SM_10006detail6reduce28DeviceReduceSingleTileKernelINS2_10policy_hubIiyN4cuda3std3__44plusIiEEE10Policy1000EPiSC_iS9_iiNS7_10__identityEEEvT0_T1_T2_T3_T4_T6_E12temp_storage+12];
	add.s32 	%r492, %r491, %r686;
	ld.shared.u32 	%r493, [_ZZN3cub18CUB_300001_SM_10006detail6reduce28DeviceReduceSingleTileKernelINS2_10policy_hubIiyN4cuda3std3__44plusIiEEE10Policy1000EPiSC_iS9_iiNS7_10__identityEEEvT0_T1_T2_T3_T4_T6_E12temp_storage+16];
	add.s32 	%r494, %r492, %r493;
	ld.shared.u32 	%r495, [_ZZN3cub18CUB_300001_SM_10006detail6reduce28DeviceReduceSingleTileKernelINS2_10policy_hubIiyN4cuda3std3__44plusIiEEE10Policy1000EPiSC_iS9_iiNS7_10__identityEEEvT0_T1_T2_T3_T4_T6_E12temp_storage+20];
	add.s32 	%r496, %r494, %r495;
	ld.shared.u32 	%r497, [_ZZN3cub18CUB_300001_SM_10006detail6reduce28DeviceReduceSingleTileKernelINS2_10policy_hubIiyN4cuda3std3__44plusIiEEE10Policy1000EPiSC_iS9_iiNS7_10__identityEEEvT0_T1_T2_T3_T4_T6_E12temp_storage+24];
	add.s32 	%r498, %r496, %r497;
	ld.shared.u32 	%r499, [_ZZN3cub18CUB_300001_SM_10006detail6reduce28DeviceReduceSingleTileKernelINS2_10policy_hubIiyN4cuda3std3__44plusIiEEE10Policy1000EPiSC_iS9_iiNS7_10__identityEEEvT0_T1_T2_T3_T4_T6_E12temp_storage+28];
	add.s32 	%r500, %r498, %r499;
	ld.shared.u32 	%r501, [_ZZN3cub18CUB_300001_SM_10006detail6reduce28DeviceReduceSingleTileKernelINS2_10policy_hubIiyN4cuda3std3__44plusIiEEE10Policy1000EPiSC_iS9_iiNS7_10__identityEEEvT0_T1_T2_T3_T4_T6_E12temp_storage+32];
	add.s32 	%r502, %r500, %r501;
	ld.shared.u32 	%r503, [_ZZN3cub18CUB_300001_SM_10006detail6reduce28DeviceReduceSingleTileKernelINS2_10policy_hubIiyN4cuda3std3__44plusIiEEE10Policy1000EPiSC_iS9_iiNS7_10__identityEEEvT0_T1_T2_T3_T4_T6_E12temp_storage+36];
	add.s32 	%r686, %r502, %r503;
	bra.uni 	$L__BB11_72;
$L__BB11_38:
	setp.gt.s32 	%p3, %r120, 4095;
	@%p3 bra 	$L__BB11_56;
	mov.u32 	%r60, %tid.x;
	setp.ge.s32 	%p20, %r60, %r120;
	mov.b32 	%r670, 0;
	mov.u32 	%r665, %r60;
	@%p20 bra 	$L__BB11_41;
	mul.wide.u32 	%rd66, %r60, 4;
	add.s64 	%rd65, %rd16, %rd66;
	// begin inline asm
	ld.global.nc.u32 %r670, [%rd65];
	// end inline asm
	add.s32 	%r665, %r60, 256;
$L__BB11_41:
	setp.ge.s32 	%p21, %r665, %r120;
	@%p21 bra 	$L__BB11_47;
	not.b32 	%r252, %r665;
	add.s32 	%r65, %r120, %r252;
	and.b32  	%r253, %r65, 768;
	setp.eq.s32 	%p22, %r253, 768;
	@%p22 bra 	$L__BB11_45;
	mul.wide.u32 	%rd67, %r665, 4;
	add.s64 	%rd123, %rd16, %rd67;
	shr.u32 	%r254, %r65, 8;
	add.s32 	%r255, %r254, 1;
	and.b32  	%r256, %r255, 3;
	neg.s32 	%r662, %r256;
$L__BB11_44:
	.pragma "nounroll";
	// begin inline asm
	ld.global.nc.u32 %r257, [%rd123];
	// end inline asm
	add.s32 	%r670, %r257, %r670;
	add.s32 	%r665, %r665, 256;
	add.s64 	%rd123, %rd123, 1024;
	add.s32 	%r662, %r662, 1;
	setp.ne.s32 	%p23, %r662, 0;
	@%p23 bra 	$L__BB11_44;
$L__BB11_45:
	setp.lt.u32 	%p24, %r65, 768;
	@%p24 bra 	$L__BB11_47;
$L__BB11_46:
	mul.wide.s32 	%rd73, %r665, 4;
	add.s64 	%rd69, %rd16, %rd73;
	// begin inline asm
	ld.global.nc.u32 %r258, [%rd69];
	// end inline asm
	add.s32 	%r262, %r258, %r670;
	add.s64 	%rd70, %rd69, 1024;
	// begin inline asm
	ld.global.nc.u32 %r259, [%rd70];
	// end inline asm
	add.s32 	%r263, %r259, %r262;
	add.s64 	%rd71, %rd69, 2048;
	// begin inline asm
	ld.global.nc.u32 %r260, [%rd71];
	// end inline asm
	add.s32 	%r264, %r260, %r263;
	add.s64 	%rd72, %rd69, 3072;
	// begin inline asm
	ld.global.nc.u32 %r261, [%rd72];
	// end inline asm
	add.s32 	%r670, %r261, %r264;
	add.s32 	%r665, %r665, 1024;
	setp.lt.s32 	%p25, %r665, %r120;
	@%p25 bra 	$L__BB11_46;
$L__BB11_47:
	setp.lt.s32 	%p26, %r120, 256;
	@%p26 bra 	$L__BB11_52;
	// begin inline asm
	mov.u32 %r328, %laneid;
	// end inline asm
	mov.b32 	%r331, 1;
	mov.b32 	%r352, 31;
	mov.b32 	%r353, -1;
	// begin inline asm
	shfl.sync.down.b32 %r329, %r670, %r331, %r352, %r353;
	// end inline asm
	setp.gt.s32 	%p42, %r328, 30;
	selp.b32 	%r354, 0, %r329, %p42;
	add.s32 	%r335, %r354, %r670;
	mov.b32 	%r336, 2;
	// begin inline asm
	shfl.sync.down.b32 %r334, %r335, %r336, %r352, %r353;
	// end inline asm
	setp.gt.s32 	%p43, %r328, 29;
	selp.b32 	%r355, 0, %r334, %p43;
	add.s32 	%r340, %r335, %r355;
	mov.b32 	%r341, 4;
	// begin inline asm
	shfl.sync.down.b32 %r339, %r340, %r341, %r352, %r353;
	// end inline asm
	setp.gt.s32 	%p44, %r328, 27;
	selp.b32 	%r356, 0, %r339, %p44;
	add.s32 	%r345, %r340, %r356;
	mov.b32 	%r346, 8;
	// begin inline asm
	shfl.sync.down.b32 %r344, %r345, %r346, %r352, %r353;
	// end inline asm
	setp.gt.s32 	%p45, %r328, 23;
	selp.b32 	%r357, 0, %r344, %p45;
	add.s32 	%r350, %r345, %r357;
	mov.b32 	%r351, 16;
	// begin inline asm
	shfl.sync.down.b32 %r349, %r350, %r351, %r352, %r353;
	// end inline asm
	setp.gt.s32 	%p46, %r328, 15;
	selp.b32 	%r358, 0, %r349, %p46;
	add.s32 	%r686, %r350, %r358;
	setp.ne.s32 	%p47, %r328, 0;
	@%p47 bra 	$L__BB11_50;
	shr.u32 	%r359, %r60, 3;
	and.b32  	%r360, %r359, 124;
	mov.u32 	%r361, _ZZN3cub18CUB_300001_SM_10006detail6reduce28DeviceReduceSingleTileKernelINS2_10policy_hubIiyN4cuda3std3__44plusIiEEE10Policy1000EPiSC_iS9_iiNS7_10__identityEEEvT0_T1_T2_T3_T4_T6_E12temp_storage;
	add.s32 	%r362, %r361, %r360;
	st.shared.u32 	[%r362+8], %r686;
$L__BB11_50:
	bar.sync 	0;
	setp.ne.s32 	%p48, %r60, 0;
	@%p48 bra 	$L__BB11_72;
	ld.shared.u32 	%r363, [_ZZN3cub18CUB_300001_SM_10006detail6reduce28DeviceReduceSingleTileKernelINS2_10policy_hubIiyN4cuda3std3__44plusIiEEE10Policy1000EPiSC_iS9_iiNS7_10__identityEEEvT0_T1_T2_T3_T4_T6_E12temp_storage+12];
	add.s32 	%r364, %r363, %r686;
	ld.shared.u32 	%r365, [_ZZN3cub18CUB_300001_SM_10006detail6reduce28DeviceReduceSingleTileKernelINS2_10policy_hubIiyN4cuda3std3__44plusIiEEE10Policy1000EPiSC_iS9_iiNS7_10__identityEEEvT0_T1_T2_T3_T4_T6_E12temp_storage+16];
	add.s32 	%r366, %r364, %r365;
	ld.shared.u32 	%r367, [_ZZN3cub18CUB_300001_SM_10006detail6reduce28DeviceReduceSingleTileKernelINS2_10policy_hubIiyN4cuda3std3__44plusIiEEE10Policy1000EPiSC_iS9_iiNS7_10__identityEEEvT0_T1_T2_T3_T4_T6_E12temp_storage+20];
	add.s32 	%r368, %r366, %r367;
	ld.shared.u32 	%r369, [_ZZN3cub18CUB_300001_SM_10006detail6reduce28DeviceReduceSingleTileKernelINS2_10policy_hubIiyN4cuda3std3__44plusIiEEE10Policy1000EPiSC_iS9_iiNS7_10__identityEEEvT0_T1_T2_T3_T4_T6_E12temp_storage+24];
	add.s32 	%r370, %r368, %r369;
	ld.shared.u32 	%r371, [_ZZN3cub18CUB_300001_SM_10006detail6reduce28DeviceReduceSingleTileKernelINS2_10policy_hubIiyN4cuda3std3__44plusIiEEE10Policy1000EPiSC_iS9_iiNS7_10__identityEEEvT0_T1_T2_T3_T4_T6_E12temp_storage+28];
	add.s32 	%r372, %r370, %r371;
	ld.shared.u32 	%r373, [_ZZN3cub18CUB_300001_SM_10006detail6reduce28DeviceReduceSingleTileKernelINS2_10policy_hubIiyN4cuda3std3__44plusIiEEE10Policy1000EPiSC_iS9_iiNS7_10__identityEEEvT0_T1_T2_T3_T4_T6_E12temp_storage+32];
	add.s32 	%r374, %r372, %r373;
	ld.shared.u32 	%r375, [_ZZN3cub18CUB_300001_SM_10006detail6reduce28DeviceReduceSingleTileKernelINS2_10policy_hubIiyN4cuda3std3__44plusIiEEE10Policy1000EPiSC_iS9_iiNS7_10__identityEEEvT0_T1_T2_T3_T4_T6_E12temp_storage+36];
	add.s32 	%r686, %r374, %r375;
	bra.uni 	$L__BB11_72;
$L__BB11_52:
	// begin inline asm
	mov.u32 %r265, %laneid;
	// end inline asm
	and.b32  	%r291, %r60, 992;
	add.s32 	%r292, %r291, 32;
	setp.gt.s32 	%p27, %r292, %r120;
	not.b32 	%r293, %r291;
	add.s32 	%r294, %r120, %r293;
	selp.b32 	%r289, %r294, 31, %p27;
	mov.b32 	%r268, 1;
	mov.b32 	%r290, -1;
	// begin inline asm
	shfl.sync.down.b32 %r266, %r670, %r268, %r289, %r290;
	// end inline asm
	setp.lt.s32 	%p28, %r265, %r289;
	selp.b32 	%r295, %r266, 0, %p28;
	add.s32 	%r272, %r295, %r670;
	mov.b32 	%r273, 2;
	// begin inline asm
	shfl.sync.down.b32 %r271, %r272, %r273, %r289, %r290;
	// end inline asm
	add.s32 	%r296, %r265, 2;
	setp.gt.s32 	%p29, %r296, %r289;
	selp.b32 	%r297, 0, %r271, %p29;
	add.s32 	%r277, %r272, %r297;
	mov.b32 	%r278, 4;
	// begin inline asm
	shfl.sync.down.b32 %r276, %r277, %r278, %r289, %r290;
	// end inline asm
	add.s32 	%r298, %r265, 4;
	setp.gt.s32 	%p30, %r298, %r289;
	selp.b32 	%r299, 0, %r276, %p30;
	add.s32 	%r282, %r277, %r299;
	mov.b32 	%r283, 8;
	// begin inline asm
	shfl.sync.down.b32 %r281, %r282, %r283, %r289, %r290;
	// end inline asm
	add.s32 	%r300, %r265, 8;
	setp.gt.s32 	%p31, %r300, %r289;
	selp.b32 	%r301, 0, %r281, %p31;
	add.s32 	%r287, %r282, %r301;
	mov.b32 	%r288, 16;
	// begin inline asm
	shfl.sync.down.b32 %r286, %r287, %r288, %r289, %r290;
	// end inline asm
	add.s32 	%r302, %r265, 16;
	setp.gt.s32 	%p32, %r302, %r289;
	selp.b32 	%r303, 0, %r286, %p32;
	add.s32 	%r686, %r287, %r303;
	setp.ne.s32 	%p33, %r265, 0;
	@%p33 bra 	$L__BB11_54;
	shr.u32 	%r304, %r60, 3;
	and.b32  	%r305, %r304, 124;
	mov.u32 	%r306, _ZZN3cub18CUB_300001_SM_10006detail6reduce28DeviceReduceSingleTileKernelINS2_10policy_hubIiyN4cuda3std3__44plusIiEEE10Policy1000EPiSC_iS9_iiNS7_10__identityEEEvT0_T1_T2_T3_T4_T6_E12temp_storage;
	add.s32 	%r307, %r306, %r305;
	st.shared.u32 	[%r307+8], %r686;
$L__BB11_54:
	bar.sync 	0;
	setp.ne.s32 	%p34, %r60, 0;
	@%p34 bra 	$L__BB11_72;
	setp.gt.s32 	%p35, %r120, 32;
	ld.shared.u32 	%r308, [_ZZN3cub18CUB_300001_SM_10006detail6reduce28DeviceReduceSingleTileKernelINS2_10policy_hubIiyN4cuda3std3__44plusIiEEE10Policy1000EPiSC_iS9_iiNS7_10__identityEEEvT0_T1_T2_T3_T4_T6_E12temp_storage+12];
	selp.b32 	%r309, %r308, 0, %p35;
	add.s32 	%r310, %r309, %r686;
	setp.gt.s32 	%p36, %r120, 64;
	ld.shared.u32 	%r311, [_ZZN3cub18CUB_300001_SM_10006detail6reduce28DeviceReduceSingleTileKernelINS2_10policy_hubIiyN4cuda3std3__44plusIiEEE10Policy1000EPiSC_iS9_iiNS7_10__identityEEEvT0_T1_T2_T3_T4_T6_E12temp_storage+16];
	selp.b32 	%r312, %r311, 0, %p36;
	add.s32 	%r313, %r310, %r312;
	setp.gt.s32 	%p37, %r120, 96;
	ld.shared.u32 	%r314, [_ZZN3cub18CUB_300001_SM_10006detail6reduce28DeviceReduceSingleTileKernelINS2_10policy_hubIiyN4cuda3std3__44plusIiEEE10Policy1000EPiSC_iS9_iiNS7_10__identityEEEvT0_T1_T2_T3_T4_T6_E12temp_storage+20];
	selp.b32 	%r315, %r314, 0, %p37;
	add.s32 	%r316, %r313, %r315;
	setp.gt.s32 	%p38, %r120, 128;
	ld.shared.u32 	%r317, [_ZZN3cub18CUB_300001_SM_10006detail6reduce28DeviceReduceSingleTileKernelINS2_10policy_hubIiyN4cuda3std3__44plusIiEEE10Policy1000EPiSC_iS9_iiNS7_10__identityEEEvT0_T1_T2_T3_T4_T6_E12temp_storage+24];
	selp.b32 	%r318, %r317, 0, %p38;
	add.s32 	%r319, %r316, %r318;
	setp.gt.s32 	%p39, %r120, 160;
	ld.shared.u32 	%r320, [_ZZN3cub18CUB_300001_SM_10006detail6reduce28DeviceReduceSingleTileKernelINS2_10policy_hubIiyN4cuda3std3__44plusIiEEE10Policy1000EPiSC_iS9_iiNS7_10__identityEEEvT0_T1_T2_T3_T4_T6_E12temp_storage+28];
	selp.b32 	%r321, %r320, 0, %p39;
	add.s32 	%r322, %r319, %r321;
	setp.gt.s32 	%p40, %r120, 192;
	ld.shared.u32 	%r323, [_ZZN3cub18CUB_300001_SM_10006detail6reduce28DeviceReduceSingleTileKernelINS2_10policy_hubIiyN4cuda3std3__44plusIiEEE10Policy1000EPiSC_iS9_iiNS7_10__identityEEEvT0_T1_T2_T3_T4_T6_E12temp_storage+32];
	selp.b32 	%r324, %r323, 0, %p40;
	add.s32 	%r325, %r322, %r324;
	setp.gt.s32 	%p41, %r120, 224;
	ld.shared.u32 	%r326, [_ZZN3cub18CUB_300001_SM_10006detail6reduce28DeviceReduceSingleTileKernelINS2_10policy_hubIiyN4cuda3std3__44plusIiEEE10Policy1000EPiSC_iS9_iiNS7_10__identityEEEvT0_T1_T2_T3_T4_T6_E12temp_storage+36];
	selp.b32 	%r327, %r326, 0, %p41;
	add.s32 	%r686, %r325, %r327;
	bra.uni 	$L__BB11_72;
$L__BB11_56:
	mov.u32 	%r85, %tid.x;
	mul.wide.u32 	%rd35, %r85, 4;
	add.s64 	%rd19, %rd16, %rd35;
	// begin inline asm
	ld.global.nc.u32 %r122, [%rd19];
	// end inline asm
	add.s64 	%rd20, %rd19, 1024;
	// begin inline asm
	ld.global.nc.u32 %r123, [%rd20];
	// end inline asm
	add.s64 	%rd21, %rd19, 2048;
	// begin inline asm
	ld.global.nc.u32 %r124, [%rd21];
	// end inline asm
	add.s64 	%rd22, %rd19, 3072;
	// begin inline asm
	ld.global.nc.u32 %r125, [%rd22];
	// end inline asm
	add.s64 	%rd23, %rd19, 4096;
	// begin inline asm
	ld.global.nc.u32 %r126, [%rd23];
	// end inline asm
	add.s64 	%rd24, %rd19, 5120;
	// begin inline asm
	ld.global.nc.u32 %r127, [%rd24];
	// end inline asm
	add.s64 	%rd25, %rd19, 6144;
	// begin inline asm
	ld.global.nc.u32 %r128, [%rd25];
	// end inline asm
	add.s64 	%rd26, %rd19, 7168;
	// begin inline asm
	ld.global.nc.u32 %r129, [%rd26];
	// end inline asm
	add.s64 	%rd27, %rd19, 8192;
	// begin inline asm
	ld.global.nc.u32 %r130, [%rd27];
	// end inline asm
	add.s64 	%rd28, %rd19, 9216;
	// begin inline asm
	ld.global.nc.u32 %r131, [%rd28];
	// end inline asm
	add.s64 	%rd29, %rd19, 10240;
	// begin inline asm
	ld.global.nc.u32 %r132, [%rd29];
	// end inline asm
	add.s64 	%rd30, %rd19, 11264;
	// begin inline asm
	ld.global.nc.u32 %r133, [%rd30];
	// end inline asm
	add.s64 	%rd31, %rd19, 12288;
	// begin inline asm
	ld.global.nc.u32 %r134, [%rd31];
	// end inline asm
	add.s64 	%rd32, %rd19, 13312;
	// begin inline asm
	ld.global.nc.u32 %r135, [%rd32];
	// end inline asm
	add.s64 	%rd33, %rd19, 14336;
	// begin inline asm
	ld.global.nc.u32 %r136, [%rd33];
	// end inline asm
	add.s64 	%rd34, %rd19, 15360;
	// begin inline asm
	ld.global.nc.u32 %r137, [%rd34];
	// end inline asm
	add.s32 	%r139, %r123, %r122;
	add.s32 	%r140, %r124, %r139;
	add.s32 	%r141, %r125, %r140;
	add.s32 	%r142, %r126, %r141;
	add.s32 	%r143, %r127, %r142;
	add.s32 	%r144, %r128, %r143;
	add.s32 	%r145, %r129, %r144;
	add.s32 	%r146, %r130, %r145;
	add.s32 	%r147, %r131, %r146;
	add.s32 	%r148, %r132, %r147;
	add.s32 	%r149, %r133, %r148;
	add.s32 	%r150, %r134, %r149;
	add.s32 	%r151, %r135, %r150;
	add.s32 	%r152, %r136, %r151;
	add.s32 	%r685, %r137, %r152;
	setp.lt.u32 	%p4, %r120, 8192;
	mov.b32 	%r674, 4096;
	@%p4 bra 	$L__BB11_60;
	add.s32 	%r87, %r120, -4096;
	mov.b32 	%r674, 4096;
$L__BB11_58:
	mul.wide.s32 	%rd52, %r674, 4;
	add.s64 	%rd36, %rd19, %rd52;
	// begin inline asm
	ld.global.nc.u32 %r154, [%rd36];
	// end inline asm
	add.s64 	%rd37, %rd36, 1024;
	// begin inline asm
	ld.global.nc.u32 %r155, [%rd37];
	// end inline asm
	add.s64 	%rd38, %rd36, 2048;
	// begin inline asm
	ld.global.nc.u32 %r156, [%rd38];
	// end inline asm
	add.s64 	%rd39, %rd36, 3072;
	// begin inline asm
	ld.global.nc.u32 %r157, [%rd39];
	// end inline asm
	add.s64 	%rd40, %rd36, 4096;
	// begin inline asm
	ld.global.nc.u32 %r158, [%rd40];
	// end inline asm
	add.s64 	%rd41, %rd36, 5120;
	// begin inline asm
	ld.global.nc.u32 %r159, [%rd41];
	// end inline asm
	add.s64 	%rd42, %rd36, 6144;
	// begin inline asm
	ld.global.nc.u32 %r160, [%rd42];
	// end inline asm
	add.s64 	%rd43, %rd36, 7168;
	// begin inline asm
	ld.global.nc.u32 %r161, [%rd43];
	// end inline asm
	add.s64 	%rd44, %rd36, 8192;
	// begin inline asm
	ld.global.nc.u32 %r162, [%rd44];
	// end inline asm
	add.s64 	%rd45, %rd36, 9216;
	// begin inline asm
	ld.global.nc.u32 %r163, [%rd45];
	// end inline asm
	add.s64 	%rd46, %rd36, 10240;
	// begin inline asm
	ld.global.nc.u32 %r164, [%rd46];
	// end inline asm
	add.s64 	%rd47, %rd36, 11264;
	// begin inline asm
	ld.global.nc.u32 %r165, [%rd47];
	// end inline asm
	add.s64 	%rd48, %rd36, 12288;
	// begin inline asm
	ld.global.nc.u32 %r166, [%rd48];
	// end inline asm
	add.s64 	%rd49, %rd36, 13312;
	// begin inline asm
	ld.global.nc.u32 %r167, [%rd49];
	// end inline asm
	add.s64 	%rd50, %rd36, 14336;
	// begin inline asm
	ld.global.nc.u32 %r168, [%rd50];
	// end inline asm
	add.s64 	%rd51, %rd36, 15360;
	// begin inline asm
	ld.global.nc.u32 %r169, [%rd51];
	// end inline asm
	add.s32 	%r170, %r154, %r685;
	add.s32 	%r171, %r155, %r170;
	add.s32 	%r172, %r156, %r171;
	add.s32 	%r173, %r157, %r172;
	add.s32 	%r174, %r158, %r173;
	add.s32 	%r175, %r159, %r174;
	add.s32 	%r176, %r160, %r175;
	add.s32 	%r177, %r161, %r176;
	add.s32 	%r178, %r162, %r177;
	add.s32 	%r179, %r163, %r178;
	add.s32 	%r180, %r164, %r179;
	add.s32 	%r181, %r165, %r180;
	add.s32 	%r182, %r166, %r181;
	add.s32 	%r183, %r167, %r182;
	add.s32 	%r184, %r168, %r183;
	add.s32 	%r685, %r169, %r184;
	sub.s32 	%r185, %r120, %r674;
	setp.lt.s32 	%p5, %r185, 4096;
	@%p5 bra 	$L__BB11_68;
	add.s32 	%r674, %r674, 4096;
	setp.le.s32 	%p6, %r674, %r87;
	@%p6 bra 	$L__BB11_58;
$L__BB11_60:
	setp.le.s32 	%p7, %r120, %r674;
	@%p7 bra 	$L__BB11_68;
	sub.s32 	%r94, %r120, %r674;
	setp.ge.s32 	%p8, %r85, %r94;
	@%p8 bra 	$L__BB11_68;
	not.b32 	%r187, %r85;
	add.s32 	%r188, %r120, %r187;
	sub.s32 	%r95, %r188, %r674;
	and.b32  	%r189, %r95, 768;
	setp.eq.s32 	%p9, %r189, 768;
	mov.u32 	%r679, %r85;
	@%p9 bra 	$L__BB11_65;
	add.s32 	%r676, %r85, %r674;
	shr.u32 	%r190, %r95, 8;
	add.s32 	%r191, %r190, 1;
	and.b32  	%r192, %r191, 3;
	neg.s32 	%r675, %r192;
	mov.u32 	%r679, %r85;
$L__BB11_64:
	.pragma "nounroll";
	mul.wide.u32 	%rd54, %r676, 4;
	add.s64 	%rd53, %rd16, %rd54;
	// begin inline asm
	ld.global.nc.u32 %r193, [%rd53];
	// end inline asm
	add.s32 	%r685, %r193, %r685;
	add.s32 	%r679, %r679, 256;
	add.s32 	%r676, %r676, 256;
	add.s32 	%r675, %r675, 1;
	setp.ne.s32 	%p10, %r675, 0;
	@%p10 bra 	$L__BB11_64;
$L__BB11_65:
	setp.lt.u32 	%p11, %r95, 768;
	@%p11 bra 	$L__BB11_68;
	cvt.u64.u32 	%rd55, %r679;
	cvt.u64.u32 	%rd56, %r674;
	add.s64 	%rd57, %rd55, %rd56;
	shl.b64 	%rd58, %rd57, 2;
	add.s64 	%rd59, %rd58, %rd16;
	add.s64 	%rd124, %rd59, 2048;
	add.s32 	%r682, %r679, %r674;
$L__BB11_67:
	mul.wide.u32 	%rd64, %r682, 4;
	add.s64 	%rd60, %rd16, %rd64;
	// begin inline asm
	ld.global.nc.u32 %r194, [%rd60];
	// end inline asm
	add.s32 	%r198, %r194, %r685;
	add.s64 	%rd61, %rd124, -1024;
	// begin inline asm
	ld.global.nc.u32 %r195, [%rd61];
	// end inline asm
	add.s32 	%r199, %r195, %r198;
	// begin inline asm
	ld.global.nc.u32 %r196, [%rd124];
	// end inline asm
	add.s32 	%r200, %r196, %r199;
	add.s64 	%rd63, %rd124, 1024;
	// begin inline asm
	ld.global.nc.u32 %r197, [%rd63];
	// end inline asm
	add.s32 	%r685, %r197, %r200;
	add.s32 	%r679, %r679, 1024;
	add.s64 	%rd124, %rd124, 4096;
	add.s32 	%r682, %r682, 1024;
	setp.lt.s32 	%p12, %r679, %r94;
	@%p12 bra 	$L__BB11_67;
$L__BB11_68:
	// begin inline asm
	mov.u32 %r201, %laneid;
	// end inline asm
	mov.b32 	%r204, 1;
	mov.b32 	%r225, 31;
	mov.b32 	%r226, -1;
	// begin inline asm
	shfl.sync.down.b32 %r202, %r685, %r204, %r225, %r226;
	// end inline asm
	setp.gt.s32 	%p13, %r201, 30;
	selp.b32 	%r227, 0, %r202, %p13;
	add.s32 	%r208, %r227, %r685;
	mov.b32 	%r209, 2;
	// begin inline asm
	shfl.sync.down.b32 %r207, %r208, %r209, %r225, %r226;
	// end inline asm
	setp.gt.s32 	%p14, %r201, 29;
	selp.b32 	%r228, 0, %r207, %p14;
	add.s32 	%r213, %r208, %r228;
	mov.b32 	%r214, 4;
	// begin inline asm
	shfl.sync.down.b32 %r212, %r213, %r214, %r225, %r226;
	// end inline asm
	setp.gt.s32 	%p15, %r201, 27;
	selp.b32 	%r229, 0, %r212, %p15;
	add.s32 	%r218, %r213, %r229;
	mov.b32 	%r219, 8;
	// begin inline asm
	shfl.sync.down.b32 %r217, %r218, %r219, %r225, %r226;
	// end inline asm
	setp.gt.s32 	%p16, %r201, 23;
	selp.b32 	%r230, 0, %r217, %p16;
	add.s32 	%r223, %r218, %r230;
	mov.b32 	%r224, 16;
	// begin inline asm
	shfl.sync.down.b32 %r222, %r223, %r224, %r225, %r226;
	// end inline asm
	setp.gt.s32 	%p17, %r201, 15;
	selp.b32 	%r231, 0, %r222, %p17;
	add.s32 	%r686, %r223, %r231;
	setp.ne.s32 	%p18, %r201, 0;
	@%p18 bra 	$L__BB11_70;
	shr.u32 	%r232, %r85, 3;
	and.b32  	%r233, %r232, 124;
	mov.u32 	%r234, _ZZN3cub18CUB_300001_SM_10006detail6reduce28DeviceReduceSingleTileKernelINS2_10policy_hubIiyN4cuda3std3__44plusIiEEE10Policy1000EPiSC_iS9_iiNS7_10__identityEEEvT0_T1_T2_T3_T4_T6_E12temp_storage;
	add.s32 	%r235, %r234, %r233;
	st.shared.u32 	[%r235+8], %r686;
$L__BB11_70:
	bar.sync 	0;
	setp.ne.s32 	%p19, %r85, 0;
	@%p19 bra 	$L__BB11_72;
	ld.shared.u32 	%r236, [_ZZN3cub18CUB_300001_SM_10006detail6reduce28DeviceReduceSingleTileKernelINS2_10policy_hubIiyN4cuda3std3__44plusIiEEE10Policy1000EPiSC_iS9_iiNS7_10__identityEEEvT0_T1_T2_T3_T4_T6_E12temp_storage+12];
	add.s32 	%r237, %r236, %r686;
	ld.shared.u32 	%r238, [_ZZN3cub18CUB_300001_SM_10006detail6reduce28DeviceReduceSingleTileKernelINS2_10policy_hubIiyN4cuda3std3__44plusIiEEE10Policy1000EPiSC_iS9_iiNS7_10__identityEEEvT0_T1_T2_T3_T4_T6_E12temp_storage+16];
	add.s32 	%r239, %r237, %r238;
	ld.shared.u32 	%r240, [_ZZN3cub18CUB_300001_SM_10006detail6reduce28DeviceReduceSingleTileKernelINS2_10policy_hubIiyN4cuda3std3__44plusIiEEE10Policy1000EPiSC_iS9_iiNS7_10__identityEEEvT0_T1_T2_T3_T4_T6_E12temp_storage+20];
	add.s32 	%r241, %r239, %r240;
	ld.shared.u32 	%r242, [_ZZN3cub18CUB_300001_SM_10006detail6reduce28DeviceReduceSingleTileKernelINS2_10policy_hubIiyN4cuda3std3__44plusIiEEE10Policy1000EPiSC_iS9_iiNS7_10__identityEEEvT0_T1_T2_T3_T4_T6_E12temp_storage+24];
	add.s32 	%r243, %r241, %r242;
	ld.shared.u32 	%r244, [_ZZN3cub18CUB_300001_SM_10006detail6reduce28DeviceReduceSingleTileKernelINS2_10policy_hubIiyN4cuda3std3__44plusIiEEE10Policy1000EPiSC_iS9_iiNS7_10__identityEEEvT0_T1_T2_T3_T4_T6_E12temp_storage+28];
	add.s32 	%r245, %r243, %r244;
	ld.shared.u32 	%r246, [_ZZN3cub18CUB_300001_SM_10006detail6reduce28DeviceReduceSingleTileKernelINS2_10policy_hubIiyN4cuda3std3__44plusIiEEE10Policy1000EPiSC_iS9_iiNS7_10__identityEEEvT0_T1_T2_T3_T4_T6_E12temp_storage+32];
	add.s32 	%r247, %r245, %r246;
	ld.shared.u32 	%r248, [_ZZN3cub18CUB_300001_SM_10006detail6reduce28DeviceReduceSingleTileKernelINS2_10policy_hubIiyN4cuda3std3__44plusIiEEE10Policy1000EPiSC_iS9_iiNS7_10__identityEEEvT0_T1_T2_T3_T4_T6_E12temp_storage+36];
	add.s32 	%r686, %r247, %r248;
$L__BB11_72:
	mov.u32 	%r631, %tid.x;
	setp.ne.s32 	%p95, %r631, 0;
	@%p95 bra 	$L__BB11_74;
	add.s32 	%r632, %r686, %r121;
	st.global.u32 	[%rd1], %r632;
$L__BB11_74:
	ret;

}


// ===== COMPILED SASS (sm_100) =====

	.target	sm_100

	.elftype	@"ET_EXEC"


//--------------------- .note.nv.tkinfo           --------------------------
	.section	.note.nv.tkinfo,"",@"SHT_NOTE"
	.sectionflags	@"SHF_NOTE_NV_TKINFO"
	.tkinfo
        /*0018*/ 	.word	0x00000002
        /*0030*/ 	.string	""
        /*0030*/ 	.string	"ptxas"
        /*0030*/ 	.string	"Cuda compilation tools, release 13.0, V13.0.88"
        /*0030*/ 	.string	"Build cuda_13.0.r13.0/compiler.36424714_0"
        /*0030*/ 	.string	"-arch sm_100 -m 64 "



//--------------------- .note.nv.cuinfo           --------------------------
	.section	.note.nv.cuinfo,"",@"SHT_NOTE"
	.sectionflags	@"SHF_NOTE_NV_CUINFO"
        /*0018*/ 	.short	0x0002
        /*001a*/ 	.short	0x0064
        /*001c*/ 	.short	0x0082
	.zero		2


//--------------------- .nv.info                  --------------------------
	.section	.nv.info,"",@"SHT_CUDA_INFO"
	.align	4


	//----- nvinfo : EIATTR_REGCOUNT
	.align		4
        /*0000*/ 	.byte	0x04, 0x2f
        /*0002*/ 	.short	(.L_46 - .L_45)
	.align		4
.L_45:
        /*0004*/ 	.word	index@(_Z12addToGridIntPiiiiiii)
        /*0008*/ 	.word	0x00000008


	//----- nvinfo : EIATTR_FRAME_SIZE
	.align		4
.L_46:
        /*000c*/ 	.byte	0x04, 0x11
        /*000e*/ 	.short	(.L_48 - .L_47)
	.align		4
.L_47:
        /*0010*/ 	.word	index@(_Z12addToGridIntPiiiiiii)
        /*0014*/ 	.word	0x00000000


	//----- nvinfo : EIATTR_REGCOUNT
	.align		4
.L_48:
        /*0018*/ 	.byte	0x04, 0x2f
        /*001a*/ 	.short	(.L_50 - .L_49)
	.align		4
.L_49:
        /*001c*/ 	.word	index@(_Z14addToGridFloatPffiiiii)
        /*0020*/ 	.word	0x00000008


	//----- nvinfo : EIATTR_FRAME_SIZE
	.align		4
.L_50:
        /*0024*/ 	.byte	0x04, 0x11
        /*0026*/ 	.short	(.L_52 - .L_51)
	.align		4
.L_51:
        /*0028*/ 	.word	index@(_Z14addToGridFloatPffiiiii)
        /*002c*/ 	.word	0x00000000


	//----- nvinfo : EIATTR_REGCOUNT
	.align		4
.L_52:
        /*0030*/ 	.byte	0x04, 0x2f
        /*0032*/ 	.short	(.L_54 - .L_53)
	.align		4
.L_53:
        /*0034*/ 	.word	index@(_Z10updLoadLimPfffiiiii)
        /*0038*/ 	.word	0x00000008


	//----- nvinfo : EIATTR_FRAME_SIZE
	.align		4
.L_54:
        /*003c*/ 	.byte	0x04, 0x11
        /*003e*/ 	.short	(.L_56 - .L_55)
	.align		4
.L_55:
        /*0040*/ 	.word	index@(_Z10updLoadLimPfffiiiii)
        /*0044*/ 	.word	0x00000000


	//----- nvinfo : EIATTR_REGCOUNT
	.align		4
.L_56:
        /*0048*/ 	.byte	0x04, 0x2f
        /*004a*/ 	.short	(.L_58 - .L_57)
	.align		4
.L_57:
        /*004c*/ 	.word	index@(_Z7checkEqPiS_iiiiii)
        /*0050*/ 	.word	0x0000000a


	//----- nvinfo : EIATTR_FRAME_SIZE
	.align		4
.L_58:
        /*0054*/ 	.byte	0x04, 0x11
        /*0056*/ 	.short	(.L_60 - .L_59)
	.align		4
.L_59:
        /*0058*/ 	.word	index@(_Z7checkEqPiS_iiiiii)
        /*005c*/ 	.word	0x00000000


	//----- nvinfo : EIATTR_REGCOUNT
	.align		4
.L_60:
        /*0060*/ 	.byte	0x04, 0x2f
        /*0062*/ 	.short	(.L_62 - .L_61)
	.align		4
.L_61:
        /*0064*/ 	.word	index@(_Z8checkLeqPiPffiiiii)
        /*0068*/ 	.word	0x0000000a


	//----- nvinfo : EIATTR_FRAME_SIZE
	.align		4
.L_62:
        /*006c*/ 	.byte	0x04, 0x11
        /*006e*/ 	.short	(.L_64 - .L_63)
	.align		4
.L_63:
        /*0070*/ 	.word	index@(_Z8checkLeqPiPffiiiii)
        /*0074*/ 	.word	0x00000000


	//----- nvinfo : EIATTR_REGCOUNT
	.align		4
.L_64:
        /*0078*/ 	.byte	0x04, 0x2f
        /*007a*/ 	.short	(.L_66 - .L_65)
	.align		4
.L_65:
        /*007c*/ 	.word	index@(_ZN3cub18CUB_300001_SM_10006detail11EmptyKernelIvEEvv)
        /*0080*/ 	.word	0x00000004


	//----- nvinfo : EIATTR_FRAME_SIZE
	.align		4
.L_66:
        /*0084*/ 	.byte	0x04, 0x11
        /*0086*/ 	.short	(.L_68 - .L_67)
	.align		4
.L_67:
        /*0088*/ 	.word	index@(_ZN3cub18CUB_300001_SM_10006detail11EmptyKernelIvEEvv)
        /*008c*/ 	.word	0x00000000


	//----- nvinfo : EIATTR_REGCOUNT
	.align		4
.L_68:
        /*0090*/ 	.byte	0x04, 0x2f
        /*0092*/ 	.short	(.L_70 - .L_69)
	.align		4
.L_69:
        /*0094*/ 	.word	index@(_ZN3cub18CUB_300001_SM_10006detail6reduce28DeviceReduceSingleTileKernelINS2_10policy_hubIijN4cuda3std3__44plusIiEEE10Policy1000EN6thrust24THRUST_300001_SM_1000_NS10device_ptrIiEEPijS9_iiNS7_10__identityEEEvT0_T1_T2_T3_T4_T6_)
        /*0098*/ 	.word	0x00000020


	//----- nvinfo : EIATTR_FRAME_SIZE
	.align		4
.L_70:
        /*009c*/ 	.byte	0x04, 0x11
        /*009e*/ 	.short	(.L_72 - .L_71)
	.align		4
.L_71:
        /*00a0*/ 	.word	index@(_ZN3cub18CUB_300001_SM_10006detail6reduce28DeviceReduceSingleTileKernelINS2_10policy_hubIijN4cuda3std3__44plusIiEEE10Policy1000EN6thrust24THRUST_300001_SM_1000_NS10device_ptrIiEEPijS9_iiNS7_10__identityEEEvT0_T1_T2_T3_T4_T6_)
        /*00a4*/ 	.word	0x00000000


	//----- nvinfo : EIATTR_REGCOUNT
	.align		4
.L_72:
        /*00a8*/ 	.byte	0x04, 0x2f
        /*00aa*/ 	.short	(.L_74 - .L_73)
	.align		4
.L_73:
        /*00ac*/ 	.word	index@(_ZN3cub18CUB_300001_SM_10006detail6reduce18DeviceReduceKernelINS2_10policy_hubIijN4cuda3std3__44plusIiEEE10Policy1000EN6thrust24THRUST_300001_SM_1000_NS10device_ptrIiEEjS9_iNS7_10__identityEEEvT0_PT3_T1_NS0_13GridEvenShareISK_EET2_T4_)
        /*00b0*/ 	.word	0x00000020


	//----- nvinfo : EIATTR_FRAME_SIZE
	.align		4
.L_74:
        /*00b4*/ 	.byte	0x04, 0x11
        /*00b6*/ 	.short	(.L_76 - .L_75)
	.align		4
.L_75:
        /*00b8*/ 	.word	index@(_ZN3cub18CUB_300001_SM_10006detail6reduce18DeviceReduceKernelINS2_10policy_hubIijN4cuda3std3__44plusIiEEE10Policy1000EN6thrust24THRUST_300001_SM_1000_NS10device_ptrIiEEjS9_iNS7_10__identityEEEvT0_PT3_T1_NS0_13GridEvenShareISK_EET2_T4_)
        /*00bc*/ 	.word	0x00000000


	//----- nvinfo : EIATTR_REGCOUNT
	.align		4
.L_76:
        /*00c0*/ 	.byte	0x04, 0x2f
        /*00c2*/ 	.short	(.L_78 - .L_77)
	.align		4
.L_77:
        /*00c4*/ 	.word	index@(_ZN3cub18CUB_300001_SM_10006detail6reduce28DeviceReduceSingleTileKernelINS2_10policy_hubIijN4cuda3std3__44plusIiEEE10Policy1000EPiSC_iS9_iiNS7_10__identityEEEvT0_T1_T2_T3_T4_T6_)
        /*00c8*/ 	.word	0x00000020


	//----- nvinfo : EIATTR_FRAME_SIZE
	.align		4
.L_78:
        /*00cc*/ 	.byte	0x04, 0x11
        /*00ce*/ 	.short	(.L_80 - .L_79)
	.align		4
.L_79:
        /*00d0*/ 	.word	index@(_ZN3cub18CUB_300001_SM_10006detail6reduce28DeviceReduceSingleTileKernelINS2_10policy_hubIijN4cuda3std3__44plusIiEEE10Policy1000EPiSC_iS9_iiNS7_10__identityEEEvT0_T1_T2_T3_T4_T6_)
        /*00d4*/ 	.word	0x00000000


	//----- nvinfo : EIATTR_REGCOUNT
	.align		4
.L_80:
        /*00d8*/ 	.byte	0x04, 0x2f
        /*00da*/ 	.short	(.L_82 - .L_81)
	.align		4
.L_81:
        /*00dc*/ 	.word	index@(_ZN3cub18CUB_300001_SM_10006detail6reduce28DeviceReduceSingleTileKernelINS2_10policy_hubIiyN4cuda3std3__44plusIiEEE10Policy1000EN6thrust24THRUST_300001_SM_1000_NS10device_ptrIiEEPiyS9_iiNS7_10__identityEEEvT0_T1_T2_T3_T4_T6_)
        /*00e0*/ 	.word	0x0000001f


	//----- nvinfo : EIATTR_FRAME_SIZE
	.align		4
.L_82:
        /*00e4*/ 	.byte	0x04, 0x11
        /*00e6*/ 	.short	(.L_84 - .L_83)
	.align		4
.L_83:
        /*00e8*/ 	.word	index@(_ZN3cub18CUB_300001_SM_10006detail6reduce28DeviceReduceSingleTileKernelINS2_10policy_hubIiyN4cuda3std3__44plusIiEEE10Policy1000EN6thrust24THRUST_300001_SM_1000_NS10device_ptrIiEEPiyS9_iiNS7_10__identityEEEvT0_T1_T2_T3_T4_T6_)
        /*00ec*/ 	.word	0x00000000


	//----- nvinfo : EIATTR_REGCOUNT
	.align		4
.L_84:
        /*00f0*/ 	.byte	0x04, 0x2f
        /*00f2*/ 	.short	(.L_86 - .L_85)
	.align		4
.L_85:
        /*00f4*/ 	.word	index@(_ZN3cub18CUB_300001_SM_10006detail6reduce18DeviceReduceKernelINS2_10policy_hubIiyN4cuda3std3__44plusIiEEE10Policy1000EN6thrust24THRUST_300001_SM_1000_NS10device_ptrIiEEyS9_iNS7_10__identityEEEvT0_PT3_T1_NS0_13GridEvenShareISK_EET2_T4_)
        /*00f8*/ 	.word	0x0000001e


	//----- nvinfo : EIATTR_FRAME_SIZE
	.align		4
.L_86:
        /*00fc*/ 	.byte	0x04, 0x11
        /*00fe*/ 	.short	(.L_88 - .L_87)
	.align		4
.L_87:
        /*0100*/ 	.word	index@(_ZN3cub18CUB_300001_SM_10006detail6reduce18DeviceReduceKernelINS2_10policy_hubIiyN4cuda3std3__44plusIiEEE10Policy1000EN6thrust24THRUST_300001_SM_1000_NS10device_ptrIiEEyS9_iNS7_10__identityEEEvT0_PT3_T1_NS0_13GridEvenShareISK_EET2_T4_)
        /*0104*/ 	.word	0x00000000


	//----- nvinfo : EIATTR_REGCOUNT
	.align		4
.L_88:
        /*0108*/ 	.byte	0x04, 0x2f
        /*010a*/ 	.short	(.L_90 - .L_89)
	.align		4
.L_89:
        /*010c*/ 	.word	index@(_ZN3cub18CUB_300001_SM_10006detail6reduce28DeviceReduceSingleTileKernelINS2_10policy_hubIiyN4cuda3std3__44plusIiEEE10Policy1000EPiSC_iS9_iiNS7_10__identityEEEvT0_T1_T2_T3_T4_T6_)
        /*0110*/ 	.word	0x00000020


	//----- nvinfo : EIATTR_FRAME_SIZE
	.align		4
.L_90:
        /*0114*/ 	.byte	0x04, 0x11
        /*0116*/ 	.short	(.L_92 - .L_91)
	.align		4
.L_91:
        /*0118*/ 	.word	index@(_ZN3cub18CUB_300001_SM_10006detail6reduce28DeviceReduceSingleTileKernelINS2_10policy_hubIiyN4cuda3std3__44plusIiEEE10Policy1000EPiSC_iS9_iiNS7_10__identityEEEvT0_T1_T2_T3_T4_T6_)
        /*011c*/ 	.word	0x00000000


	//----- nvinfo : EIATTR_MIN_STACK_SIZE
	.align		4
.L_92:
        /*0120*/ 	.byte	0x04, 0x12
        /*0122*/ 	.short	(.L_94 - .L_93)
	.align		4
.L_93:
        /*0124*/ 	.word	index@(_ZN3cub18CUB_300001_SM_10006detail6reduce28DeviceReduceSingleTileKernelINS2_10policy_hubIiyN4cuda3std3__44plusIiEEE10Policy1000EPiSC_iS9_iiNS7_10__identityEEEvT0_T1_T2_T3_T4_T6_)
        /*0128*/ 	.word	0x00000000


	//----- nvinfo : EIATTR_MIN_STACK_SIZE
	.align		4
.L_94:
        /*012c*/ 	.byte	0x04, 0x12
        /*012e*/ 	.short	(.L_96 - .L_95)
	.align		4
.L_95:
        /*0130*/ 	.word	index@(_ZN3cub18CUB_300001_SM_10006detail6reduce18DeviceReduceKernelINS2_10policy_hubIiyN4cuda3std3__44plusIiEEE10Policy1000EN6thrust24THRUST_300001_SM_1000_NS10device_ptrIiEEyS9_iNS7_10__identityEEEvT0_PT3_T1_NS0_13GridEvenShareISK_EET2_T4_)
        /*0134*/ 	.word	0x00000000


	//----- nvinfo : EIATTR_MIN_STACK_SIZE
	.align		4
.L_96:
        /*0138*/ 	.byte	0x04, 0x12
        /*013a*/ 	.short	(.L_98 - .L_97)
	.align		4
.L_97:
        /*013c*/ 	.word	index@(_ZN3cub18CUB_300001_SM_10006detail6reduce28DeviceReduceSingleTileKernelINS2_10policy_hubIiyN4cuda3std3__44plusIiEEE10Policy1000EN6thrust24THRUST_300001_SM_1000_NS10device_ptrIiEEPiyS9_iiNS7_10__identityEEEvT0_T1_T2_T3_T4_T6_)
        /*0140*/ 	.word	0x00000000


	//----- nvinfo : EIATTR_MIN_STACK_SIZE
	.align		4
.L_98:
        /*0144*/ 	.byte	0x04, 0x12
        /*0146*/ 	.short	(.L_100 - .L_99)
	.align		4
.L_99:
        /*0148*/ 	.word	index@(_ZN3cub18CUB_300001_SM_10006detail6reduce28DeviceReduceSingleTileKernelINS2_10policy_hubIijN4cuda3std3__44plusIiEEE10Policy1000EPiSC_iS9_iiNS7_10__identityEEEvT0_T1_T2_T3_T4_T6_)
        /*014c*/ 	.word	0x00000000


	//----- nvinfo : EIATTR_MIN_STACK_SIZE
	.align		4
.L_100:
        /*0150*/ 	.byte	0x04, 0x12
        /*0152*/ 	.short	(.L_102 - .L_101)
	.align		4
.L_101:
        /*0154*/ 	.word	index@(_ZN3cub18CUB_300001_SM_10006detail6reduce18DeviceReduceKernelINS2_10policy_hubIijN4cuda3std3__44plusIiEEE10Policy1000EN6thrust24THRUST_300001_SM_1000_NS10device_ptrIiEEjS9_iNS7_10__identityEEEvT0_PT3_T1_NS0_13GridEvenShareISK_EET2_T4_)
        /*0158*/ 	.word	0x00000000


	//----- nvinfo : EIATTR_MIN_STACK_SIZE
	.align		4
.L_102:
        /*015c*/ 	.byte	0x04, 0x12
        /*015e*/ 	.short	(.L_104 - .L_103)
	.align		4
.L_103:
        /*0160*/ 	.word	index@(_ZN3cub18CUB_300001_SM_10006detail6reduce28DeviceReduceSingleTileKernelINS2_10policy_hubIijN4cuda3std3__44plusIiEEE10Policy1000EN6thrust24THRUST_300001_SM_1000_NS10device_ptrIiEEPijS9_iiNS7_10__identityEEEvT0_T1_T2_T3_T4_T6_)
        /*0164*/ 	.word	0x00000000


	//----- nvinfo : EIATTR_MIN_STACK_SIZE
	.align		4
.L_104:
        /*0168*/ 	.byte	0x04, 0x12
        /*016a*/ 	.short	(.L_106 - .L_105)
	.align		4
.L_105:
        /*016c*/ 	.word	index@(_ZN3cub18CUB_300001_SM_10006detail11EmptyKernelIvEEvv)
        /*0170*/ 	.word	0x00000000


	//----- nvinfo : EIATTR_MIN_STACK_SIZE
	.align		4
.L_106:
        /*0174*/ 	.byte	0x04, 0x12
        /*0176*/ 	.short	(.L_108 - .L_107)
	.align		4
.L_107:
        /*0178*/ 	.word	index@(_Z8checkLeqPiPffiiiii)
        /*017c*/ 	.word	0x00000000


	//----- nvinfo : EIATTR_MIN_STACK_SIZE
	.align		4
.L_108:
        /*0180*/ 	.byte	0x04, 0x12
        /*0182*/ 	.short	(.L_110 - .L_109)
	.align		4
.L_109:
        /*0184*/ 	.word	index@(_Z7checkEqPiS_iiiiii)
        /*0188*/ 	.word	0x00000000


	//----- nvinfo : EIATTR_MIN_STACK_SIZE
	.align		4
.L_110:
        /*018c*/ 	.byte	0x04, 0x12
        /*018e*/ 	.short	(.L_112 - .L_111)
	.align		4
.L_111:
        /*0190*/ 	.word	index@(_Z10updLoadLimPfffiiiii)
        /*0194*/ 	.word	0x00000000


	//----- nvinfo : EIATTR_MIN_STACK_SIZE
	.align		4
.L_112:
        /*0198*/ 	.byte	0x04, 0x12
        /*019a*/ 	.short	(.L_114 - .L_113)
	.align		4
.L_113:
        /*019c*/ 	.word	index@(_Z14addToGridFloatPffiiiii)
        /*01a0*/ 	.word	0x00000000


	//----- nvinfo : EIATTR_MIN_STACK_SIZE
	.align		4
.L_114:
        /*01a4*/ 	.byte	0x04, 0x12
        /*01a6*/ 	.short	(.L_116 - .L_115)
	.align		4
.L_115:
        /*01a8*/ 	.word	index@(_Z12addToGridIntPiiiiiii)
        /*01ac*/ 	.word	0x00000000
.L_116:


//--------------------- .nv.compat                --------------------------
	.section	.nv.compat,"",@"SHT_CUDA_COMPAT_INFO"
	.align	4
        /*0000*/ 	.byte	0x02, 0x09, 0x00, 0x00, 0x02, 0x02, 0x01, 0x00, 0x02, 0x05, 0x05, 0x00, 0x03, 0x07, 0x01, 0x01
        /*0010*/ 	.byte	0x02, 0x03, 0x00, 0x00, 0x02, 0x06, 0x01, 0x00, 0x04, 0x0b, 0x08, 0x00, 0x09, 0x00, 0x00, 0x00
        /*0020*/ 	.byte	0x00, 0x00, 0x00, 0x00


//--------------------- .nv.info._ZN3cub18CUB_300001_SM_10006detail6reduce28DeviceReduceSingleTileKernelINS2_10policy_hubIiyN4cuda3std3__44plusIiEEE10Policy1000EPiSC_iS9_iiNS7_10__identityEEEvT0_T1_T2_T3_T4_T6_ --------------------------
	.section	.nv.info._ZN3cub18CUB_300001_SM_10006detail6reduce28DeviceReduceSingleTileKernelINS2_10policy_hubIiyN4cuda3std3__44plusIiEEE10Policy1000EPiSC_iS9_iiNS7_10__identityEEEvT0_T1_T2_T3_T4_T6_,"",@"SHT_CUDA_INFO"
	.sectionflags	@""
	.align	4


	//----- nvinfo : EIATTR_CUDA_API_VERSION
	.align		4
        /*0000*/ 	.byte	0x04, 0x37
        /*0002*/ 	.short	(.L_118 - .L_117)
.L_117:
        /*0004*/ 	.word	0x00000082


	//----- nvinfo : EIATTR_KPARAM_INFO
	.align		4
.L_118:
        /*0008*/ 	.byte	0x04, 0x17
        /*000a*/ 	.short	(.L_120 - .L_119)
.L_119:
        /*000c*/ 	.word	0x00000000
        /*0010*/ 	.short	0x0005
        /*0012*/ 	.short	0x001c
        /*0014*/ 	.byte	0x00, 0xf0, 0x05, 0x00


	//----- nvinfo : EIATTR_KPARAM_INFO
	.align		4
.L_120:
        /*0018*/ 	.byte	0x04, 0x17
        /*001a*/ 	.short	(.L_122 - .L_121)
.L_121:
        /*001c*/ 	.word	0x00000000
        /*0020*/ 	.short	0x0004
        /*0022*/ 	.short	0x0018
        /*0024*/ 	.byte	0x00, 0xf0, 0x11, 0x00


	//----- nvinfo : EIATTR_KPARAM_INFO
	.align		4
.L_122:
        /*0028*/ 	.byte	0x04, 0x17
        /*002a*/ 	.short	(.L_124 - .L_123)
.L_123:
        /*002c*/ 	.word	0x00000000
        /*0030*/ 	.short	0x0003
        /*0032*/ 	.short	0x0014
        /*0034*/ 	.byte	0x00, 0xf0, 0x05, 0x00


	//----- nvinfo : EIATTR_KPARAM_INFO
	.align		4
.L_124:
        /*0038*/ 	.byte	0x04, 0x17
        /*003a*/ 	.short	(.L_126 - .L_125)
.L_125:
        /*003c*/ 	.word	0x00000000
        /*0040*/ 	.short	0x0002
        /*0042*/ 	.short	0x0010
        /*0044*/ 	.byte	0x00, 0xf0, 0x11, 0x00


	//----- nvinfo : EIATTR_KPARAM_INFO
	.align		4
.L_126:
        /*0048*/ 	.byte	0x04, 0x17
        /*004a*/ 	.short	(.L_128 - .L_127)
.L_127:
        /*004c*/ 	.word	0x00000000
        /*0050*/ 	.short	0x0001
        /*0052*/ 	.short	0x0008
        /*0054*/ 	.byte	0x00, 0xf5, 0x21, 0x00


	//----- nvinfo : EIATTR_KPARAM_INFO
	.align		4
.L_128:
        /*0058*/ 	.byte	0x04, 0x17
        /*005a*/ 	.short	(.L_130 - .L_129)
.L_129:
        /*005c*/ 	.word	0x00000000
        /*0060*/ 	.short	0x0000
        /*0062*/ 	.short	0x0000
        /*0064*/ 	.byte	0x00, 0xf5, 0x21, 0x00


	//----- nvinfo : EIATTR_SPARSE_MMA_MASK
	.align		4
.L_130:
        /*0068*/ 	.byte	0x03, 0x50
        /*006a*/ 	.short	0x0000


	//----- nvinfo : EIATTR_MAXREG_COUNT
	.align		4
        /*006c*/ 	.byte	0x03, 0x1b
        /*006e*/ 	.short	0x00ff


	//----- nvinfo : EIATTR_NUM_BARRIERS
	.align		4
        /*0070*/ 	.byte	0x02, 0x4c
        /*0072*/ 	.byte	0x01
	.zero		1


	//----- nvinfo : EIATTR_MERCURY_ISA_VERSION
	.align		4
        /*0074*/ 	.byte	0x03, 0x5f
        /*0076*/ 	.short	0x0101


	//----- nvinfo : EIATTR_COOP_GROUP_MASK_REGIDS
	.align		4
        /*0078*/ 	.byte	0x04, 0x29
        /*007a*/ 	.short	(.L_132 - .L_131)


	//   ....[0]....
.L_131:
        /*007c*/ 	.word	0xffffffff


	//   ....[1]....
        /*0080*/ 	.word	0xffffffff


	//   ....[2]....
        /*0084*/ 	.word	0xffffffff


	//   ....[3]....
        /*0088*/ 	.word	0xffffffff


	//   ....[4]....
        /*008c*/ 	.word	0xffffffff


	//   ....[5]....
        /*0090*/ 	.word	0xffffffff


	//   ....[6]....
        /*0094*/ 	.word	0xffffffff


	//   ....[7]....
        /*0098*/ 	.word	0xffffffff


	//   ....[8]....
        /*009c*/ 	.word	0xffffffff


	//   ....[9]....
        /*00a0*/ 	.word	0xffffffff


	//   ....[10]....
        /*00a4*/ 	.word	0xffffffff


	//   ....[11]....
        /*00a8*/ 	.word	0xffffffff


	//   ....[12]....
        /*00ac*/ 	.word	0xffffffff


	//   ....[13]....
        /*00b0*/ 	.word	0xffffffff


	//   ....[14]....
        /*00b4*/ 	.word	0xffffffff


	//   ....[15]....
        /*00b8*/ 	.word	0xffffffff


	//   ....[16]....
        /*00bc*/ 	.word	0xffffffff


	//   ....[17]....
        /*00c0*/ 	.word	0xffffffff


	//   ....[18]....
        /*00c4*/ 	.word	0xffffffff


	//   ....[19]....
        /*00c8*/ 	.word	0xffffffff


	//   ....[20]....
        /*00cc*/ 	.word	0xffffffff


	//   ....[21]....
        /*00d0*/ 	.word	0xffffffff


	//   ....[22]....
        /*00d4*/ 	.word	0xffffffff


	//   ....[23]....
        /*00d8*/ 	.word	0xffffffff


	//   ....[24]....
        /*00dc*/ 	.word	0xffffffff


	//   ....[25]....
        /*00e0*/ 	.word	0xffffffff


	//   ....[26]....
        /*00e4*/ 	.word	0xffffffff


	//   ....[27]....
        /*00e8*/ 	.word	0xffffffff


	//   ....[28]....
        /*00ec*/ 	.word	0xffffffff


	//   ....[29]....
        /*00f0*/ 	.word	0xffffffff


	//----- nvinfo : EIATTR_COOP_GROUP_INSTR_OFFSETS
	.align		4
.L_132:
        /*00f4*/ 	.byte	0x04, 0x28
        /*00f6*/ 	.short	(.L_134 - .L_133)


	//   ....[0]....
.L_133:
        /*00f8*/ 	.word	0x00000890


	//   ....[1]....
        /*00fc*/ 	.word	0x000008f0


	//   ....[2]....
        /*0100*/ 	.word	0x00000940


	//   ....[3]....
        /*0104*/ 	.word	0x000009b0


	//   ....[4]....
        /*0108*/ 	.word	0x00000a10


	//   ....[5]....
        /*010c*/ 	.word	0x00000ba0


	//   ....[6]....
        /*0110*/ 	.word	0x00000c40


	//   ....[7]....
        /*0114*/ 	.word	0x00000cc0


	//   ....[8]....
        /*0118*/ 	.word	0x00000d20


	//   ....[9]....
        /*011c*/ 	.word	0x00000d60


	//   ....[10]....
        /*0120*/ 	.word	0x000019d0


	//   ....[11]....
        /*0124*/ 	.word	0x00001a30


	//   ....[12]....
        /*0128*/ 	.word	0x00001a90


	//   ....[13]....
        /*012c*/ 	.word	0x00001af0


	//   ....[14]....
        /*0130*/ 	.word	0x00001b50


	//   ....[15]....
        /*0134*/ 	.word	0x000023f0


	//   ....[16]....
        /*0138*/ 	.word	0x00002450


	//   ....[17]....
        /*013c*/ 	.word	0x000024a0


	//   ....[18]....
        /*0140*/ 	.word	0x00002510


	//   ....[19]....
        /*0144*/ 	.word	0x00002570


	//   ....[20]....
        /*0148*/ 	.word	0x00002700


	//   ....[21]....
        /*014c*/ 	.word	0x00002790


	//   ....[22]....
        /*0150*/ 	.word	0x000027e0


	//   ....[23]....
        /*0154*/ 	.word	0x00002850


	//   ....[24]....
        /*0158*/ 	.word	0x000028c0


	//   ....[25]....
        /*015c*/ 	.word	0x000036a0


	//   ....[26]....
        /*0160*/ 	.word	0x00003700


	//   ....[27]....
        /*0164*/ 	.word	0x00003760


	//   ....[28]....
        /*0168*/ 	.word	0x000037c0


	//   ....[29]....
        /*016c*/ 	.word	0x00003820


	//----- nvinfo : EIATTR_VRC_CTA_INIT_COUNT
	.align		4
.L_134:
        /*0170*/ 	.byte	0x02, 0x4a
	.zero		1
	.zero		1


	//----- nvinfo : EIATTR_EXIT_INSTR_OFFSETS
	.align		4
        /*0174*/ 	.byte	0x04, 0x1c
        /*0176*/ 	.short	(.L_136 - .L_135)


	//   ....[0]....
.L_135:
        /*0178*/ 	.word	0x00000080


	//   ....[1]....
        /*017c*/ 	.word	0x000000c0


	//   ....[2]....
        /*0180*/ 	.word	0x00003940


	//   ....[3]....
        /*0184*/ 	.word	0x00003990


	//----- nvinfo : EIATTR_MAX_THREADS
	.align		4
.L_136:
        /*0188*/ 	.byte	0x04, 0x05
        /*018a*/ 	.short	(.L_138 - .L_137)
.L_137:
        /*018c*/ 	.word	0x00000100
        /*0190*/ 	.word	0x00000001
        /*0194*/ 	.word	0x00000001


	//----- nvinfo : EIATTR_CRS_STACK_SIZE
	.align		4
.L_138:
        /*0198*/ 	.byte	0x04, 0x1e
        /*019a*/ 	.short	(.L_140 - .L_139)
.L_139:
        /*019c*/ 	.word	0x00000000


	//----- nvinfo : EIATTR_CBANK_PARAM_SIZE
	.align		4
.L_140:
        /*01a0*/ 	.byte	0x03, 0x19
        /*01a2*/ 	.short	0x001d


	//----- nvinfo : EIATTR_PARAM_CBANK
	.align		4
        /*01a4*/ 	.byte	0x04, 0x0a
        /*01a6*/ 	.short	(.L_142 - .L_141)
	.align		4
.L_141:
        /*01a8*/ 	.word	index@(.nv.constant0._ZN3cub18CUB_300001_SM_10006detail6reduce28DeviceReduceSingleTileKernelINS2_10policy_hubIiyN4cuda3std3__44plusIiEEE10Policy1000EPiSC_iS9_iiNS7_10__identityEEEvT0_T1_T2_T3_T4_T6_)
        /*01ac*/ 	.short	0x0380
        /*01ae*/ 	.short	0x001d


	//----- nvinfo : EIATTR_SW_WAR
	.align		4
.L_142:
        /*01b0*/ 	.byte	0x04, 0x36
        /*01b2*/ 	.short	(.L_144 - .L_143)
.L_143:
        /*01b4*/ 	.word	0x00000008
.L_144:


//--------------------- .nv.info._ZN3cub18CUB_300001_SM_10006detail6reduce18DeviceReduceKernelINS2_10policy_hubIiyN4cuda3std3__44plusIiEEE10Policy1000EN6thrust24THRUST_300001_SM_1000_NS10device_ptrIiEEyS9_iNS7_10__identityEEEvT0_PT3_T1_NS0_13GridEvenShareISK_EET2_T4_ --------------------------
	.section	.nv.info._ZN3cub18CUB_300001_SM_10006detail6reduce18DeviceReduceKernelINS2_10policy_hubIiyN4cuda3std3__44plusIiEEE10Policy1000EN6thrust24THRUST_300001_SM_1000_NS10device_ptrIiEEyS9_iNS7_10__identityEEEvT0_PT3_T1_NS0_13GridEvenShareISK_EET2_T4_,"",@"SHT_CUDA_INFO"
	.sectionflags	@""
	.align	4


	//----- nvinfo : EIATTR_CUDA_API_VERSION
	.align		4
        /*0000*/ 	.byte	0x04, 0x37
        /*0002*/ 	.short	(.L_146 - .L_145)
.L_145:
        /*0004*/ 	.word	0x00000082


	//----- nvinfo : EIATTR_KPARAM_INFO
	.align		4
.L_146:
        /*0008*/ 	.byte	0x04, 0x17
        /*000a*/ 	.short	(.L_148 - .L_147)
.L_147:
        /*000c*/ 	.word	0x00000000
        /*0010*/ 	.short	0x0005
        /*0012*/ 	.short	0x0061
        /*0014*/ 	.byte	0x00, 0xf0, 0x05, 0x00


	//----- nvinfo : EIATTR_KPARAM_INFO
	.align		4
.L_148:
        /*0018*/ 	.byte	0x04, 0x17
        /*001a*/ 	.short	(.L_150 - .L_149)
.L_149:
        /*001c*/ 	.word	0x00000000
        /*0020*/ 	.short	0x0004
        /*0022*/ 	.short	0x0060
        /*0024*/ 	.byte	0x00, 0xf0, 0x05, 0x00


	//----- nvinfo : EIATTR_KPARAM_INFO
	.align		4
.L_150:
        /*0028*/ 	.byte	0x04, 0x17
        /*002a*/ 	.short	(.L_152 - .L_151)
.L_151:
        /*002c*/ 	.word	0x00000000
        /*0030*/ 	.short	0x0003
        /*0032*/ 	.short	0x0018
        /*0034*/ 	.byte	0x00, 0xf0, 0x21, 0x01


	//----- nvinfo : EIATTR_KPARAM_INFO
	.align		4
.L_152:
        /*0038*/ 	.byte	0x04, 0x17
        /*003a*/ 	.short	(.L_154 - .L_153)
.L_153:
        /*003c*/ 	.word	0x00000000
        /*0040*/ 	.short	0x0002
        /*0042*/ 	.short	0x0010
        /*0044*/ 	.byte	0x00, 0xf0, 0x21, 0x00


	//----- nvinfo : EIATTR_KPARAM_INFO
	.align		4
.L_154:
        /*0048*/ 	.byte	0x04, 0x17
        /*004a*/ 	.short	(.L_156 - .L_155)
.L_155:
        /*004c*/ 	.word	0x00000000
        /*0050*/ 	.short	0x0001
        /*0052*/ 	.short	0x0008
        /*0054*/ 	.byte	0x00, 0xf5, 0x21, 0x00


	//----- nvinfo : EIATTR_KPARAM_INFO
	.align		4
.L_156:
        /*0058*/ 	.byte	0x04, 0x17
        /*005a*/ 	.short	(.L_158 - .L_157)
.L_157:
        /*005c*/ 	.word	0x00000000
        /*0060*/ 	.short	0x0000
        /*0062*/ 	.short	0x0000
        /*0064*/ 	.byte	0x00, 0xf0, 0x21, 0x00


	//----- nvinfo : EIATTR_SPARSE_MMA_MASK
	.align		4
.L_158:
        /*0068*/ 	.byte	0x03, 0x50
        /*006a*/ 	.short	0x0000


	//----- nvinfo : EIATTR_MAXREG_COUNT
	.align		4
        /*006c*/ 	.byte	0x03, 0x1b
        /*006e*/ 	.short	0x00ff


	//----- nvinfo : EIATTR_NUM_BARRIERS
	.align		4
        /*0070*/ 	.byte	0x02, 0x4c
        /*0072*/ 	.byte	0x01
	.zero		1


	//----- nvinfo : EIATTR_MERCURY_ISA_VERSION
	.align		4
        /*0074*/ 	.byte	0x03, 0x5f
        /*0076*/ 	.short	0x0101


	//----- nvinfo : EIATTR_COOP_GROUP_MASK_REGIDS
	.align		4
        /*0078*/ 	.byte	0x04, 0x29
        /*007a*/ 	.short	(.L_160 - .L_159)


	//   ....[0]....
.L_159:
        /*007c*/ 	.word	0xffffffff


	//   ....[1]....
        /*0080*/ 	.word	0xffffffff


	//   ....[2]....
        /*0084*/ 	.word	0xffffffff


	//   ....[3]....
        /*0088*/ 	.word	0xffffffff


	//   ....[4]....
        /*008c*/ 	.word	0xffffffff


	//   ....[5]....
        /*0090*/ 	.word	0xffffffff


	//   ....[6]....
        /*0094*/ 	.word	0xffffffff


	//   ....[7]....
        /*0098*/ 	.word	0xffffffff


	//   ....[8]....
        /*009c*/ 	.word	0xffffffff


	//   ....[9]....
        /*00a0*/ 	.word	0xffffffff


	//   ....[10]....
        /*00a4*/ 	.word	0xffffffff


	//   ....[11]....
        /*00a8*/ 	.word	0xffffffff


	//   ....[12]....
        /*00ac*/ 	.word	0xffffffff


	//   ....[13]....
        /*00b0*/ 	.word	0xffffffff


	//   ....[14]....
        /*00b4*/ 	.word	0xffffffff


	//----- nvinfo : EIATTR_COOP_GROUP_INSTR_OFFSETS
	.align		4
.L_160:
        /*00b8*/ 	.byte	0x04, 0x28
        /*00ba*/ 	.short	(.L_162 - .L_161)


	//   ....[0]....
.L_161:
        /*00bc*/ 	.word	0x000008e0


	//   ....[1]....
        /*00c0*/ 	.word	0x00000940


	//   ....[2]....
        /*00c4*/ 	.word	0x000009a0


	//   ....[3]....
        /*00c8*/ 	.word	0x00000a00


	//   ....[4]....
        /*00cc*/ 	.word	0x00000a60


	//   ....[5]....
        /*00d0*/ 	.word	0x00000bf0


	//   ....[6]....
        /*00d4*/ 	.word	0x00000c90


	//   ....[7]....
        /*00d8*/ 	.word	0x00000d10


	//   ....[8]....
        /*00dc*/ 	.word	0x00000d70


	//   ....[9]....
        /*00e0*/ 	.word	0x00000db0


	//   ....[10]....
        /*00e4*/ 	.word	0x00001db0


	//   ....[11]....
        /*00e8*/ 	.word	0x00001e10


	//   ....[12]....
        /*00ec*/ 	.word	0x00001e70


	//   ....[13]....
        /*00f0*/ 	.word	0x00001ed0


	//   ....[14]....
        /*00f4*/ 	.word	0x00001f30


	//----- nvinfo : EIATTR_VRC_CTA_INIT_COUNT
	.align		4
.L_162:
        /*00f8*/ 	.byte	0x02, 0x4a
	.zero		1
	.zero		1


	//----- nvinfo : EIATTR_EXIT_INSTR_OFFSETS
	.align		4
        /*00fc*/ 	.byte	0x04, 0x1c
        /*00fe*/ 	.short	(.L_164 - .L_163)


	//   ....[0]....
.L_163:
        /*0100*/ 	.word	0x00002050


	//   ....[1]....
        /*0104*/ 	.word	0x000020b0


	//----- nvinfo : EIATTR_MAX_THREADS
	.align		4
.L_164:
        /*0108*/ 	.byte	0x04, 0x05
        /*010a*/ 	.short	(.L_166 - .L_165)
.L_165:
        /*010c*/ 	.word	0x00000100
        /*0110*/ 	.word	0x00000001
        /*0114*/ 	.word	0x00000001


	//----- nvinfo : EIATTR_CRS_STACK_SIZE
	.align		4
.L_166:
        /*0118*/ 	.byte	0x04, 0x1e
        /*011a*/ 	.short	(.L_168 - .L_167)
.L_167:
        /*011c*/ 	.word	0x00000000


	//----- nvinfo : EIATTR_CBANK_PARAM_SIZE
	.align		4
.L_168:
        /*0120*/ 	.byte	0x03, 0x19
        /*0122*/ 	.short	0x0062


	//----- nvinfo : EIATTR_PARAM_CBANK
	.align		4
        /*0124*/ 	.byte	0x04, 0x0a
        /*0126*/ 	.short	(.L_170 - .L_169)
	.align		4
.L_169:
        /*0128*/ 	.word	index@(.nv.constant0._ZN3cub18CUB_300001_SM_10006detail6reduce18DeviceReduceKernelINS2_10policy_hubIiyN4cuda3std3__44plusIiEEE10Policy1000EN6thrust24THRUST_300001_SM_1000_NS10device_ptrIiEEyS9_iNS7_10__identityEEEvT0_PT3_T1_NS0_13GridEvenShareISK_EET2_T4_)
        /*012c*/ 	.short	0x0380
        /*012e*/ 	.short	0x0062


	//----- nvinfo : EIATTR_SW_WAR
	.align		4
.L_170:
        /*0130*/ 	.byte	0x04, 0x36
        /*0132*/ 	.short	(.L_172 - .L_171)
.L_171:
        /*0134*/ 	.word	0x00000008
.L_172:


//--------------------- .nv.info._ZN3cub18CUB_300001_SM_10006detail6reduce28DeviceReduceSingleTileKernelINS2_10policy_hubIiyN4cuda3std3__44plusIiEEE10Policy1000EN6thrust24THRUST_300001_SM_1000_NS10device_ptrIiEEPiyS9_iiNS7_10__identityEEEvT0_T1_T2_T3_T4_T6_ --------------------------
	.section	.nv.info._ZN3cub18CUB_300001_SM_10006detail6reduce28DeviceReduceSingleTileKernelINS2_10policy_hubIiyN4cuda3std3__44plusIiEEE10Policy1000EN6thrust24THRUST_300001_SM_1000_NS10device_ptrIiEEPiyS9_iiNS7_10__identityEEEvT0_T1_T2_T3_T4_T6_,"",@"SHT_CUDA_INFO"
	.sectionflags	@""
	.align	4


	//----- nvinfo : EIATTR_CUDA_API_VERSION
	.align		4
        /*0000*/ 	.byte	0x04, 0x37
        /*0002*/ 	.short	(.L_174 - .L_173)
.L_173:
        /*0004*/ 	.word	0x00000082


	//----- nvinfo : EIATTR_KPARAM_INFO
	.align		4
.L_174:
        /*0008*/ 	.byte	0x04, 0x17
        /*000a*/ 	.short	(.L_176 - .L_175)
.L_175:
        /*000c*/ 	.word	0x00000000
        /*0010*/ 	.short	0x0005
        /*0012*/ 	.short	0x0020
        /*0014*/ 	.byte	0x00, 0xf0, 0x05, 0x00


	//----- nvinfo : EIATTR_KPARAM_INFO
	.align		4
.L_176:
        /*0018*/ 	.byte	0x04, 0x17
        /*001a*/ 	.short	(.L_178 - .L_177)
.L_177:
        /*001c*/ 	.word	0x00000000
        /*0020*/ 	.short	0x0004
        /*0022*/ 	.short	0x001c
        /*0024*/ 	.byte	0x00, 0xf0, 0x11, 0x00


	//----- nvinfo : EIATTR_KPARAM_INFO
	.align		4
.L_178:
        /*0028*/ 	.byte	0x04, 0x17
        /*002a*/ 	.short	(.L_180 - .L_179)
.L_179:
        /*002c*/ 	.word	0x00000000
        /*0030*/ 	.short	0x0003
        /*0032*/ 	.short	0x0018
        /*0034*/ 	.byte	0x00, 0xf0, 0x05, 0x00


	//----- nvinfo : EIATTR_KPARAM_INFO
	.align		4
.L_180:
        /*0038*/ 	.byte	0x04, 0x17
        /*003a*/ 	.short	(.L_182 - .L_181)
.L_181:
        /*003c*/ 	.word	0x00000000
        /*0040*/ 	.short	0x0002
        /*0042*/ 	.short	0x0010
        /*0044*/ 	.byte	0x00, 0xf0, 0x21, 0x00


	//----- nvinfo : EIATTR_KPARAM_INFO
	.align		4
.L_182:
        /*0048*/ 	.byte	0x04, 0x17
        /*004a*/ 	.short	(.L_184 - .L_183)
.L_183:
        /*004c*/ 	.word	0x00000000
        /*0050*/ 	.short	0x0001
        /*0052*/ 	.short	0x0008
        /*0054*/ 	.byte	0x00, 0xf5, 0x21, 0x00


	//----- nvinfo : EIATTR_KPARAM_INFO
	.align		4
.L_184:
        /*0058*/ 	.byte	0x04, 0x17
        /*005a*/ 	.short	(.L_186 - .L_185)
.L_185:
        /*005c*/ 	.word	0x00000000
        /*0060*/ 	.short	0x0000
        /*0062*/ 	.short	0x0000
        /*0064*/ 	.byte	0x00, 0xf0, 0x21, 0x00


	//----- nvinfo : EIATTR_SPARSE_MMA_MASK
	.align		4
.L_186:
        /*0068*/ 	.byte	0x03, 0x50
        /*006a*/ 	.short	0x0000


	//----- nvinfo : EIATTR_MAXREG_COUNT
	.align		4
        /*006c*/ 	.byte	0x03, 0x1b
        /*006e*/ 	.short	0x00ff


	//----- nvinfo : EIATTR_NUM_BARRIERS
	.align		4
        /*0070*/ 	.byte	0x02, 0x4c
        /*0072*/ 	.byte	0x01
	.zero		1


	//----- nvinfo : EIATTR_MERCURY_ISA_VERSION
	.align		4
        /*0074*/ 	.byte	0x03, 0x5f
        /*0076*/ 	.short	0x0101


	//----- nvinfo : EIATTR_COOP_GROUP_MASK_REGIDS
	.align		4
        /*0078*/ 	.byte	0x04, 0x29
        /*007a*/ 	.short	(.L_188 - .L_187)


	//   ....[0]....
.L_187:
        /*007c*/ 	.word	0xffffffff


	//   ....[1]....
        /*0080*/ 	.word	0xffffffff


	//   ....[2]....
        /*0084*/ 	.word	0xffffffff


	//   ....[3]....
        /*0088*/ 	.word	0xffffffff


	//   ....[4]....
        /*008c*/ 	.word	0xffffffff


	//   ....[5]....
        /*0090*/ 	.word	0xffffffff


	//   ....[6]....
        /*0094*/ 	.word	0xffffffff


	//   ....[7]....
        /*0098*/ 	.word	0xffffffff


	//   ....[8]....
        /*009c*/ 	.word	0xffffffff


	//   ....[9]....
        /*00a0*/ 	.word	0xffffffff


	//   ....[10]....
        /*00a4*/ 	.word	0xffffffff


	//   ....[11]....
        /*00a8*/ 	.word	0xffffffff


	//   ....[12]....
        /*00ac*/ 	.word	0xffffffff


	//   ....[13]....
        /*00b0*/ 	.word	0xffffffff


	//   ....[14]....
        /*00b4*/ 	.word	0xffffffff


	//----- nvinfo : EIATTR_COOP_GROUP_INSTR_OFFSETS
	.align		4
.L_188:
        /*00b8*/ 	.byte	0x04, 0x28
        /*00ba*/ 	.short	(.L_190 - .L_189)


	//   ....[0]....
.L_189:
        /*00bc*/ 	.word	0x00000850


	//   ....[1]....
        /*00c0*/ 	.word	0x000008b0


	//   ....[2]....
        /*00c4*/ 	.word	0x00000910


	//   ....[3]....
        /*00c8*/ 	.word	0x00000970


	//   ....[4]....
        /*00cc*/ 	.word	0x000009d0


	//   ....[5]....
        /*00d0*/ 	.word	0x00000b60


	//   ....[6]....
        /*00d4*/ 	.word	0x00000c00


	//   ....[7]....
        /*00d8*/ 	.word	0x00000c80


	//   ....[8]....
        /*00dc*/ 	.word	0x00000ce0


	//   ....[9]....
        /*00e0*/ 	.word	0x00000d20


	//   ....[10]....
        /*00e4*/ 	.word	0x00001b90


	//   ....[11]....
        /*00e8*/ 	.word	0x00001bf0


	//   ....[12]....
        /*00ec*/ 	.word	0x00001c50


	//   ....[13]....
        /*00f0*/ 	.word	0x00001cb0


	//   ....[14]....
        /*00f4*/ 	.word	0x00001d10


	//----- nvinfo : EIATTR_VRC_CTA_INIT_COUNT
	.align		4
.L_190:
        /*00f8*/ 	.byte	0x02, 0x4a
	.zero		1
	.zero		1


	//----- nvinfo : EIATTR_EXIT_INSTR_OFFSETS
	.align		4
        /*00fc*/ 	.byte	0x04, 0x1c
        /*00fe*/ 	.short	(.L_192 - .L_191)


	//   ....[0]....
.L_191:
        /*0100*/ 	.word	0x000000a0


	//   ....[1]....
        /*0104*/ 	.word	0x000000e0


	//   ....[2]....
        /*0108*/ 	.word	0x00001e20


	//   ....[3]....
        /*010c*/ 	.word	0x00001e70


	//----- nvinfo : EIATTR_MAX_THREADS
	.align		4
.L_192:
        /*0110*/ 	.byte	0x04, 0x05
        /*0112*/ 	.short	(.L_194 - .L_193)
.L_193:
        /*0114*/ 	.word	0x00000100
        /*0118*/ 	.word	0x00000001
        /*011c*/ 	.word	0x00000001


	//----- nvinfo : EIATTR_CRS_STACK_SIZE
	.align		4
.L_194:
        /*0120*/ 	.byte	0x04, 0x1e
        /*0122*/ 	.short	(.L_196 - .L_195)
.L_195:
        /*0124*/ 	.word	0x00000000


	//----- nvinfo : EIATTR_CBANK_PARAM_SIZE
	.align		4
.L_196:
        /*0128*/ 	.byte	0x03, 0x19
        /*012a*/ 	.short	0x0021


	//----- nvinfo : EIATTR_PARAM_CBANK
	.align		4
        /*012c*/ 	.byte	0x04, 0x0a
        /*012e*/ 	.short	(.L_198 - .L_197)
	.align		4
.L_197:
        /*0130*/ 	.word	index@(.nv.constant0._ZN3cub18CUB_300001_SM_10006detail6reduce28DeviceReduceSingleTileKernelINS2_10policy_hubIiyN4cuda3std3__44plusIiEEE10Policy1000EN6thrust24THRUST_300001_SM_1000_NS10device_ptrIiEEPiyS9_iiNS7_10__identityEEEvT0_T1_T2_T3_T4_T6_)
        /*0134*/ 	.short	0x0380
        /*0136*/ 	.short	0x0021


	//----- nvinfo : EIATTR_SW_WAR
	.align		4
.L_198:
        /*0138*/ 	.byte	0x04, 0x36
        /*013a*/ 	.short	(.L_200 - .L_199)
.L_199:
        /*013c*/ 	.word	0x00000008
.L_200:


//--------------------- .nv.info._ZN3cub18CUB_300001_SM_10006detail6reduce28DeviceReduceSingleTileKernelINS2_10policy_hubIijN4cuda3std3__44plusIiEEE10Policy1000EPiSC_iS9_iiNS7_10__identityEEEvT0_T1_T2_T3_T4_T6_ --------------------------
	.section	.nv.info._ZN3cub18CUB_300001_SM_10006detail6reduce28DeviceReduceSingleTileKernelINS2_10policy_hubIijN4cuda3std3__44plusIiEEE10Policy1000EPiSC_iS9_iiNS7_10__identityEEEvT0_T1_T2_T3_T4_T6_,"",@"SHT_CUDA_INFO"
	.sectionflags	@""
	.align	4


	//----- nvinfo : EIATTR_CUDA_API_VERSION
	.align		4
        /*0000*/ 	.byte	0x04, 0x37
        /*0002*/ 	.short	(.L_202 - .L_201)
.L_201:
        /*0004*/ 	.word	0x00000082


	//----- nvinfo : EIATTR_KPARAM_INFO
	.align		4
.L_202:
        /*0008*/ 	.byte	0x04, 0x17
        /*000a*/ 	.short	(.L_204 - .L_203)
.L_203:
        /*000c*/ 	.word	0x00000000
        /*0010*/ 	.short	0x0005
        /*0012*/ 	.short	0x001c
        /*0014*/ 	.byte	0x00, 0xf0, 0x05, 0x00


	//----- nvinfo : EIATTR_KPARAM_INFO
	.align		4
.L_204:
        /*0018*/ 	.byte	0x04, 0x17
        /*001a*/ 	.short	(.L_206 - .L_205)
.L_205:
        /*001c*/ 	.word	0x00000000
        /*0020*/ 	.short	0x0004
        /*0022*/ 	.short	0x0018
        /*0024*/ 	.byte	0x00, 0xf0, 0x11, 0x00


	//----- nvinfo : EIATTR_KPARAM_INFO
	.align		4
.L_206:
        /*0028*/ 	.byte	0x04, 0x17
        /*002a*/ 	.short	(.L_208 - .L_207)
.L_207:
        /*002c*/ 	.word	0x00000000
        /*0030*/ 	.short	0x0003
        /*0032*/ 	.short	0x0014
        /*0034*/ 	.byte	0x00, 0xf0, 0x05, 0x00


	//----- nvinfo : EIATTR_KPARAM_INFO
	.align		4
.L_208:
        /*0038*/ 	.byte	0x04, 0x17
        /*003a*/ 	.short	(.L_210 - .L_209)
.L_209:
        /*003c*/ 	.word	0x00000000
        /*0040*/ 	.short	0x0002
        /*0042*/ 	.short	0x0010
        /*0044*/ 	.byte	0x00, 0xf0, 0x11, 0x00


	//----- nvinfo : EIATTR_KPARAM_INFO
	.align		4
.L_210:
        /*0048*/ 	.byte	0x04, 0x17
        /*004a*/ 	.short	(.L_212 - .L_211)
.L_211:
        /*004c*/ 	.word	0x00000000
        /*0050*/ 	.short	0x0001
        /*0052*/ 	.short	0x0008
        /*0054*/ 	.byte	0x00, 0xf5, 0x21, 0x00


	//----- nvinfo : EIATTR_KPARAM_INFO
	.align		4
.L_212:
        /*0058*/ 	.byte	0x04, 0x17
        /*005a*/ 	.short	(.L_214 - .L_213)
.L_213:
        /*005c*/ 	.word	0x00000000
        /*0060*/ 	.short	0x0000
        /*0062*/ 	.short	0x0000
        /*0064*/ 	.byte	0x00, 0xf5, 0x21, 0x00


	//----- nvinfo : EIATTR_SPARSE_MMA_MASK
	.align		4
.L_214:
        /*0068*/ 	.byte	0x03, 0x50
        /*006a*/ 	.short	0x0000


	//----- nvinfo : EIATTR_MAXREG_COUNT
	.align		4
        /*006c*/ 	.byte	0x03, 0x1b
        /*006e*/ 	.short	0x00ff


	//----- nvinfo : EIATTR_NUM_BARRIERS
	.align		4
        /*0070*/ 	.byte	0x02, 0x4c
        /*0072*/ 	.byte	0x01
	.zero		1


	//----- nvinfo : EIATTR_MERCURY_ISA_VERSION
	.align		4
        /*0074*/ 	.byte	0x03, 0x5f
        /*0076*/ 	.short	0x0101


	//----- nvinfo : EIATTR_COOP_GROUP_MASK_REGIDS
	.align		4
        /*0078*/ 	.byte	0x04, 0x29
        /*007a*/ 	.short	(.L_216 - .L_215)


	//   ....[0]....
.L_215:
        /*007c*/ 	.word	0xffffffff


	//   ....[1]....
        /*0080*/ 	.word	0xffffffff


	//   ....[2]....
        /*0084*/ 	.word	0xffffffff


	//   ....[3]....
        /*0088*/ 	.word	0xffffffff


	//   ....[4]....
        /*008c*/ 	.word	0xffffffff


	//   ....[5]....
        /*0090*/ 	.word	0xffffffff


	//   ....[6]....
        /*0094*/ 	.word	0xffffffff


	//   ....[7]....
        /*0098*/ 	.word	0xffffffff


	//   ....[8]....
        /*009c*/ 	.word	0xffffffff


	//   ....[9]....
        /*00a0*/ 	.word	0xffffffff


	//   ....[10]....
        /*00a4*/ 	.word	0xffffffff


	//   ....[11]....
        /*00a8*/ 	.word	0xffffffff


	//   ....[12]....
        /*00ac*/ 	.word	0xffffffff


	//   ....[13]....
        /*00b0*/ 	.word	0xffffffff


	//   ....[14]....
        /*00b4*/ 	.word	0xffffffff


	//   ....[15]....
        /*00b8*/ 	.word	0xffffffff


	//   ....[16]....
        /*00bc*/ 	.word	0xffffffff


	//   ....[17]....
        /*00c0*/ 	.word	0xffffffff


	//   ....[18]....
        /*00c4*/ 	.word	0xffffffff


	//   ....[19]....
        /*00c8*/ 	.word	0xffffffff


	//   ....[20]....
        /*00cc*/ 	.word	0xffffffff


	//   ....[21]....
        /*00d0*/ 	.word	0xffffffff


	//   ....[22]....
        /*00d4*/ 	.word	0xffffffff


	//   ....[23]....
        /*00d8*/ 	.word	0xffffffff


	//   ....[24]....
        /*00dc*/ 	.word	0xffffffff


	//   ....[25]....
        /*00e0*/ 	.word	0xffffffff


	//   ....[26]....
        /*00e4*/ 	.word	0xffffffff


	//   ....[27]....
        /*00e8*/ 	.word	0xffffffff


	//   ....[28]....
        /*00ec*/ 	.word	0xffffffff


	//   ....[29]....
        /*00f0*/ 	.word	0xffffffff


	//----- nvinfo : EIATTR_COOP_GROUP_INSTR_OFFSETS
	.align		4
.L_216:
        /*00f4*/ 	.byte	0x04, 0x28
        /*00f6*/ 	.short	(.L_218 - .L_217)


	//   ....[0]....
.L_217:
        /*00f8*/ 	.word	0x00000890


	//   ....[1]....
        /*00fc*/ 	.word	0x000008f0


	//   ....[2]....
        /*0100*/ 	.word	0x00000940


	//   ....[3]....
        /*0104*/ 	.word	0x000009b0


	//   ....[4]....
        /*0108*/ 	.word	0x00000a10


	//   ....[5]....
        /*010c*/ 	.word	0x00000ba0


	//   ....[6]....
        /*0110*/ 	.word	0x00000c40


	//   ....[7]....
        /*0114*/ 	.word	0x00000cc0


	//   ....[8]....
        /*0118*/ 	.word	0x00000d20


	//   ....[9]....
        /*011c*/ 	.word	0x00000d60


	//   ....[10]....
        /*0120*/ 	.word	0x000019d0


	//   ....[11]....
        /*0124*/ 	.word	0x00001a30


	//   ....[12]....
        /*0128*/ 	.word	0x00001a90


	//   ....[13]....
        /*012c*/ 	.word	0x00001af0


	//   ....[14]....
        /*0130*/ 	.word	0x00001b50


	//   ....[15]....
        /*0134*/ 	.word	0x000023f0


	//   ....[16]....
        /*0138*/ 	.word	0x00002450


	//   ....[17]....
        /*013c*/ 	.word	0x000024a0


	//   ....[18]....
        /*0140*/ 	.word	0x00002510


	//   ....[19]....
        /*0144*/ 	.word	0x00002570


	//   ....[20]....
        /*0148*/ 	.word	0x00002700


	//   ....[21]....
        /*014c*/ 	.word	0x00002790


	//   ....[22]....
        /*0150*/ 	.word	0x000027e0


	//   ....[23]....
        /*0154*/ 	.word	0x00002850


	//   ....[24]....
        /*0158*/ 	.word	0x000028c0


	//   ....[25]....
        /*015c*/ 	.word	0x000036a0


	//   ....[26]....
        /*0160*/ 	.word	0x00003700


	//   ....[27]....
        /*0164*/ 	.word	0x00003760


	//   ....[28]....
        /*0168*/ 	.word	0x000037c0


	//   ....[29]....
        /*016c*/ 	.word	0x00003820


	//----- nvinfo : EIATTR_VRC_CTA_INIT_COUNT
	.align		4
.L_218:
        /*0170*/ 	.byte	0x02, 0x4a
	.zero		1
	.zero		1


	//----- nvinfo : EIATTR_EXIT_INSTR_OFFSETS
	.align		4
        /*0174*/ 	.byte	0x04, 0x1c
        /*0176*/ 	.short	(.L_220 - .L_219)


	//   ....[0]....
.L_219:
        /*0178*/ 	.word	0x00000080


	//   ....[1]....
        /*017c*/ 	.word	0x000000c0


	//   ....[2]....
        /*0180*/ 	.word	0x00003940


	//   ....[3]....
        /*0184*/ 	.word	0x00003990


	//----- nvinfo : EIATTR_MAX_THREADS
	.align		4
.L_220:
        /*0188*/ 	.byte	0x04, 0x05
        /*018a*/ 	.short	(.L_222 - .L_221)
.L_221:
        /*018c*/ 	.word	0x00000100
        /*0190*/ 	.word	0x00000001
        /*0194*/ 	.word	0x00000001


	//----- nvinfo : EIATTR_CRS_STACK_SIZE
	.align		4
.L_222:
        /*0198*/ 	.byte	0x04, 0x1e
        /*019a*/ 	.short	(.L_224 - .L_223)
.L_223:
        /*019c*/ 	.word	0x00000000


	//----- nvinfo : EIATTR_CBANK_PARAM_SIZE
	.align		4
.L_224:
        /*01a0*/ 	.byte	0x03, 0x19
        /*01a2*/ 	.short	0x001d


	//----- nvinfo : EIATTR_PARAM_CBANK
	.align		4
        /*01a4*/ 	.byte	0x04, 0x0a
        /*01a6*/ 	.short	(.L_226 - .L_225)
	.align		4
.L_225:
        /*01a8*/ 	.word	index@(.nv.constant0._ZN3cub18CUB_300001_SM_10006detail6reduce28DeviceReduceSingleTileKernelINS2_10policy_hubIijN4cuda3std3__44plusIiEEE10Policy1000EPiSC_iS9_iiNS7_10__identityEEEvT0_T1_T2_T3_T4_T6_)
        /*01ac*/ 	.short	0x0380
        /*01ae*/ 	.short	0x001d


	//----- nvinfo : EIATTR_SW_WAR
	.align		4
.L_226:
        /*01b0*/ 	.byte	0x04, 0x36
        /*01b2*/ 	.short	(.L_228 - .L_227)
.L_227:
        /*01b4*/ 	.word	0x00000008
.L_228:


//--------------------- .nv.info._ZN3cub18CUB_300001_SM_10006detail6reduce18DeviceReduceKernelINS2_10policy_hubIijN4cuda3std3__44plusIiEEE10Policy1000EN6thrust24THRUST_300001_SM_1000_NS10device_ptrIiEEjS9_iNS7_10__identityEEEvT0_PT3_T1_NS0_13GridEvenShareISK_EET2_T4_ --------------------------
	.section	.nv.info._ZN3cub18CUB_300001_SM_10006detail6reduce18DeviceReduceKernelINS2_10policy_hubIijN4cuda3std3__44plusIiEEE10Policy1000EN6thrust24THRUST_300001_SM_1000_NS10device_ptrIiEEjS9_iNS7_10__identityEEEvT0_PT3_T1_NS0_13GridEvenShareISK_EET2_T4_,"",@"SHT_CUDA_INFO"
	.sectionflags	@""
	.align	4


	//----- nvinfo : EIATTR_CUDA_API_VERSION
	.align		4
        /*0000*/ 	.byte	0x04, 0x37
        /*0002*/ 	.short	(.L_230 - .L_229)
.L_229:
        /*0004*/ 	.word	0x00000082


	//----- nvinfo : EIATTR_KPARAM_INFO
	.align		4
.L_230:
        /*0008*/ 	.byte	0x04, 0x17
        /*000a*/ 	.short	(.L_232 - .L_231)
.L_231:
        /*000c*/ 	.word	0x00000000
        /*0010*/ 	.short	0x0005
        /*0012*/ 	.short	0x003d
        /*0014*/ 	.byte	0x00, 0xf0, 0x05, 0x00


	//----- nvinfo : EIATTR_KPARAM_INFO
	.align		4
.L_232:
        /*0018*/ 	.byte	0x04, 0x17
        /*001a*/ 	.short	(.L_234 - .L_233)
.L_233:
        /*001c*/ 	.word	0x00000000
        /*0020*/ 	.short	0x0004
        /*0022*/ 	.short	0x003c
        /*0024*/ 	.byte	0x00, 0xf0, 0x05, 0x00


	//----- nvinfo : EIATTR_KPARAM_INFO
	.align		4
.L_234:
        /*0028*/ 	.byte	0x04, 0x17
        /*002a*/ 	.short	(.L_236 - .L_235)
.L_235:
        /*002c*/ 	.word	0x00000000
        /*0030*/ 	.short	0x0003
        /*0032*/ 	.short	0x0014
        /*0034*/ 	.byte	0x00, 0xf0, 0xa1, 0x00


	//----- nvinfo : EIATTR_KPARAM_INFO
	.align		4
.L_236:
        /*0038*/ 	.byte	0x04, 0x17
        /*003a*/ 	.short	(.L_238 - .L_237)
.L_237:
        /*003c*/ 	.word	0x00000000
        /*0040*/ 	.short	0x0002
        /*0042*/ 	.short	0x0010
        /*0044*/ 	.byte	0x00, 0xf0, 0x11, 0x00


	//----- nvinfo : EIATTR_KPARAM_INFO
	.align		4
.L_238:
        /*0048*/ 	.byte	0x04, 0x17
        /*004a*/ 	.short	(.L_240 - .L_239)
.L_239:
        /*004c*/ 	.word	0x00000000
        /*0050*/ 	.short	0x0001
        /*0052*/ 	.short	0x0008
        /*0054*/ 	.byte	0x00, 0xf5, 0x21, 0x00


	//----- nvinfo : EIATTR_KPARAM_INFO
	.align		4
.L_240:
        /*0058*/ 	.byte	0x04, 0x17
        /*005a*/ 	.short	(.L_242 - .L_241)
.L_241:
        /*005c*/ 	.word	0x00000000
        /*0060*/ 	.short	0x0000
        /*0062*/ 	.short	0x0000
        /*0064*/ 	.byte	0x00, 0xf0, 0x21, 0x00


	//----- nvinfo : EIATTR_SPARSE_MMA_MASK
	.align		4
.L_242:
        /*0068*/ 	.byte	0x03, 0x50
        /*006a*/ 	.short	0x0000


	//----- nvinfo : EIATTR_MAXREG_COUNT
	.align		4
        /*006c*/ 	.byte	0x03, 0x1b
        /*006e*/ 	.short	0x00ff


	//----- nvinfo : EIATTR_NUM_BARRIERS
	.align		4
        /*0070*/ 	.byte	0x02, 0x4c
        /*0072*/ 	.byte	0x01
	.zero		1


	//----- nvinfo : EIATTR_MERCURY_ISA_VERSION
	.align		4
        /*0074*/ 	.byte	0x03, 0x5f
        /*0076*/ 	.short	0x0101


	//----- nvinfo : EIATTR_COOP_GROUP_MASK_REGIDS
	.align		4
        /*0078*/ 	.byte	0x04, 0x29
        /*007a*/ 	.short	(.L_244 - .L_243)


	//   ....[0]....
.L_243:
        /*007c*/ 	.word	0xffffffff


	//   ....[1]....
        /*0080*/ 	.word	0xffffffff


	//   ....[2]....
        /*0084*/ 	.word	0xffffffff


	//   ....[3]....
        /*0088*/ 	.word	0xffffffff


	//   ....[4]....
        /*008c*/ 	.word	0xffffffff


	//   ....[5]....
        /*0090*/ 	.word	0xffffffff


	//   ....[6]....
        /*0094*/ 	.word	0xffffffff


	//   ....[7]....
        /*0098*/ 	.word	0xffffffff


	//   ....[8]....
        /*009c*/ 	.word	0xffffffff


	//   ....[9]....
        /*00a0*/ 	.word	0xffffffff


	//   ....[10]....
        /*00a4*/ 	.word	0xffffffff


	//   ....[11]....
        /*00a8*/ 	.word	0xffffffff


	//   ....[12]....
        /*00ac*/ 	.word	0xffffffff


	//   ....[13]....
        /*00b0*/ 	.word	0xffffffff


	//   ....[14]....
        /*00b4*/ 	.word	0xffffffff


	//----- nvinfo : EIATTR_COOP_GROUP_INSTR_OFFSETS
	.align		4
.L_244:
        /*00b8*/ 	.byte	0x04, 0x28
        /*00ba*/ 	.short	(.L_246 - .L_245)


	//   ....[0]....
.L_245:
        /*00bc*/ 	.word	0x00000b10


	//   ....[1]....
        /*00c0*/ 	.word	0x00000b70


	//   ....[2]....
        /*00c4*/ 	.word	0x00000bd0


	//   ....[3]....
        /*00c8*/ 	.word	0x00000c30


	//   ....[4]....
        /*00cc*/ 	.word	0x00000c90


	//   ....[5]....
        /*00d0*/ 	.word	0x00000e20


	//   ....[6]....
        /*00d4*/ 	.word	0x00000ec0


	//   ....[7]....
        /*00d8*/ 	.word	0x00000f20


	//   ....[8]....
        /*00dc*/ 	.word	0x00000f80


	//   ....[9]....
        /*00e0*/ 	.word	0x00000fe0


	//   ....[10]....
        /*00e4*/ 	.word	0x00002100


	//   ....[11]....
        /*00e8*/ 	.word	0x00002170


	//   ....[12]....
        /*00ec*/ 	.word	0x000021c0


	//   ....[13]....
        /*00f0*/ 	.word	0x00002210


	//   ....[14]....
        /*00f4*/ 	.word	0x00002280


	//----- nvinfo : EIATTR_VRC_CTA_INIT_COUNT
	.align		4
.L_246:
        /*00f8*/ 	.byte	0x02, 0x4a
	.zero		1
	.zero		1


	//----- nvinfo : EIATTR_EXIT_INSTR_OFFSETS
	.align		4
        /*00fc*/ 	.byte	0x04, 0x1c
        /*00fe*/ 	.short	(.L_248 - .L_247)


	//   ....[0]....
.L_247:
        /*0100*/ 	.word	0x000023b0


	//   ....[1]....
        /*0104*/ 	.word	0x000023f0


	//----- nvinfo : EIATTR_MAX_THREADS
	.align		4
.L_248:
        /*0108*/ 	.byte	0x04, 0x05
        /*010a*/ 	.short	(.L_250 - .L_249)
.L_249:
        /*010c*/ 	.word	0x00000100
        /*0110*/ 	.word	0x00000001
        /*0114*/ 	.word	0x00000001


	//----- nvinfo : EIATTR_CRS_STACK_SIZE
	.align		4
.L_250:
        /*0118*/ 	.byte	0x04, 0x1e
        /*011a*/ 	.short	(.L_252 - .L_251)
.L_251:
        /*011c*/ 	.word	0x00000000


	//----- nvinfo : EIATTR_CBANK_PARAM_SIZE
	.align		4
.L_252:
        /*0120*/ 	.byte	0x03, 0x19
        /*0122*/ 	.short	0x003e


	//----- nvinfo : EIATTR_PARAM_CBANK
	.align		4
        /*0124*/ 	.byte	0x04, 0x0a
        /*0126*/ 	.short	(.L_254 - .L_253)
	.align		4
.L_253:
        /*0128*/ 	.word	index@(.nv.constant0._ZN3cub18CUB_300001_SM_10006detail6reduce18DeviceReduceKernelINS2_10policy_hubIijN4cuda3std3__44plusIiEEE10Policy1000EN6thrust24THRUST_300001_SM_1000_NS10device_ptrIiEEjS9_iNS7_10__identityEEEvT0_PT3_T1_NS0_13GridEvenShareISK_EET2_T4_)
        /*012c*/ 	.short	0x0380
        /*012e*/ 	.short	0x003e


	//----- nvinfo : EIATTR_SW_WAR
	.align		4
.L_254:
        /*0130*/ 	.byte	0x04, 0x36
        /*0132*/ 	.short	(.L_256 - .L_255)
.L_255:
        /*0134*/ 	.word	0x00000008
.L_256:


//--------------------- .nv.info._ZN3cub18CUB_300001_SM_10006detail6reduce28DeviceReduceSingleTileKernelINS2_10policy_hubIijN4cuda3std3__44plusIiEEE10Policy1000EN6thrust24THRUST_300001_SM_1000_NS10device_ptrIiEEPijS9_iiNS7_10__identityEEEvT0_T1_T2_T3_T4_T6_ --------------------------
	.section	.nv.info._ZN3cub18CUB_300001_SM_10006detail6reduce28DeviceReduceSingleTileKernelINS2_10policy_hubIijN4cuda3std3__44plusIiEEE10Policy1000EN6thrust24THRUST_300001_SM_1000_NS10device_ptrIiEEPijS9_iiNS7_10__identityEEEvT0_T1_T2_T3_T4_T6_,"",@"SHT_CUDA_INFO"
	.sectionflags	@""
	.align	4


	//----- nvinfo : EIATTR_CUDA_API_VERSION
	.align		4
        /*0000*/ 	.byte	0x04, 0x37
        /*0002*/ 	.short	(.L_258 - .L_257)
.L_257:
        /*0004*/ 	.word	0x00000082


	//----- nvinfo : EIATTR_KPARAM_INFO
	.align		4
.L_258:
        /*0008*/ 	.byte	0x04, 0x17
        /*000a*/ 	.short	(.L_260 - .L_259)
.L_259:
        /*000c*/ 	.word	0x00000000
        /*0010*/ 	.short	0x0005
        /*0012*/ 	.short	0x001c
        /*0014*/ 	.byte	0x00, 0xf0, 0x05, 0x00


	//----- nvinfo : EIATTR_KPARAM_INFO
	.align		4
.L_260:
        /*0018*/ 	.byte	0x04, 0x17
        /*001a*/ 	.short	(.L_262 - .L_261)
.L_261:
        /*001c*/ 	.word	0x00000000
        /*0020*/ 	.short	0x0004
        /*0022*/ 	.short	0x0018
        /*0024*/ 	.byte	0x00, 0xf0, 0x11, 0x00


	//----- nvinfo : EIATTR_KPARAM_INFO
	.align		4
.L_262:
        /*0028*/ 	.byte	0x04, 0x17
        /*002a*/ 	.short	(.L_264 - .L_263)
.L_263:
        /*002c*/ 	.word	0x00000000
        /*0030*/ 	.short	0x0003
        /*0032*/ 	.short	0x0014
        /*0034*/ 	.byte	0x00, 0xf0, 0x05, 0x00


	//----- nvinfo : EIATTR_KPARAM_INFO
	.align		4
.L_264:
        /*0038*/ 	.byte	0x04, 0x17
        /*003a*/ 	.short	(.L_266 - .L_265)
.L_265:
        /*003c*/ 	.word	0x00000000
        /*0040*/ 	.short	0x0002
        /*0042*/ 	.short	0x0010
        /*0044*/ 	.byte	0x00, 0xf0, 0x11, 0x00


	//----- nvinfo : EIATTR_KPARAM_INFO
	.align		4
.L_266:
        /*0048*/ 	.byte	0x04, 0x17
        /*004a*/ 	.short	(.L_268 - .L_267)
.L_267:
        /*004c*/ 	.word	0x00000000
        /*0050*/ 	.short	0x0001
        /*0052*/ 	.short	0x0008
        /*0054*/ 	.byte	0x00, 0xf5, 0x21, 0x00


	//----- nvinfo : EIATTR_KPARAM_INFO
	.align		4
.L_268:
        /*0058*/ 	.byte	0x04, 0x17
        /*005a*/ 	.short	(.L_270 - .L_269)
.L_269:
        /*005c*/ 	.word	0x00000000
        /*0060*/ 	.short	0x0000
        /*0062*/ 	.short	0x0000
        /*0064*/ 	.byte	0x00, 0xf0, 0x21, 0x00


	//----- nvinfo : EIATTR_SPARSE_MMA_MASK
	.align		4
.L_270:
        /*0068*/ 	.byte	0x03, 0x50
        /*006a*/ 	.short	0x0000


	//----- nvinfo : EIATTR_MAXREG_COUNT
	.align		4
        /*006c*/ 	.byte	0x03, 0x1b
        /*006e*/ 	.short	0x00ff


	//----- nvinfo : EIATTR_NUM_BARRIERS
	.align		4
        /*0070*/ 	.byte	0x02, 0x4c
        /*0072*/ 	.byte	0x01
	.zero		1


	//----- nvinfo : EIATTR_MERCURY_ISA_VERSION
	.align		4
        /*0074*/ 	.byte	0x03, 0x5f
        /*0076*/ 	.short	0x0101


	//----- nvinfo : EIATTR_COOP_GROUP_MASK_REGIDS
	.align		4
        /*0078*/ 	.byte	0x04, 0x29
        /*007a*/ 	.short	(.L_272 - .L_271)


	//   ....[0]....
.L_271:
        /*007c*/ 	.word	0xffffffff


	//   ....[1]....
        /*0080*/ 	.word	0xffffffff


	//   ....[2]....
        /*0084*/ 	.word	0xffffffff


	//   ....[3]....
        /*0088*/ 	.word	0xffffffff


	//   ....[4]....
        /*008c*/ 	.word	0xffffffff


	//   ....[5]....
        /*0090*/ 	.word	0xffffffff


	//   ....[6]....
        /*0094*/ 	.word	0xffffffff


	//   ....[7]....
        /*0098*/ 	.word	0xffffffff


	//   ....[8]....
        /*009c*/ 	.word	0xffffffff


	//   ....[9]....
        /*00a0*/ 	.word	0xffffffff


	//   ....[10]....
        /*00a4*/ 	.word	0xffffffff


	//   ....[11]....
        /*00a8*/ 	.word	0xffffffff


	//   ....[12]....
        /*00ac*/ 	.word	0xffffffff


	//   ....[13]....
        /*00b0*/ 	.word	0xffffffff


	//   ....[14]....
        /*00b4*/ 	.word	0xffffffff


	//----- nvinfo : EIATTR_COOP_GROUP_INSTR_OFFSETS
	.align		4
.L_272:
        /*00b8*/ 	.byte	0x04, 0x28
        /*00ba*/ 	.short	(.L_274 - .L_273)


	//   ....[0]....
.L_273:
        /*00bc*/ 	.word	0x00000830


	//   ....[1]....
        /*00c0*/ 	.word	0x00000890


	//   ....[2]....
        /*00c4*/ 	.word	0x000008f0


	//   ....[3]....
        /*00c8*/ 	.word	0x00000950


	//   ....[4]....
        /*00cc*/ 	.word	0x000009b0


	//   ....[5]....
        /*00d0*/ 	.word	0x00000b40


	//   ....[6]....
        /*00d4*/ 	.word	0x00000be0


	//   ....[7]....
        /*00d8*/ 	.word	0x00000c60


	//   ....[8]....
        /*00dc*/ 	.word	0x00000cc0


	//   ....[9]....
        /*00e0*/ 	.word	0x00000d00


	//   ....[10]....
        /*00e4*/ 	.word	0x00001cc0


	//   ....[11]....
        /*00e8*/ 	.word	0x00001d20


	//   ....[12]....
        /*00ec*/ 	.word	0x00001d80


	//   ....[13]....
        /*00f0*/ 	.word	0x00001de0


	//   ....[14]....
        /*00f4*/ 	.word	0x00001e40


	//----- nvinfo : EIATTR_VRC_CTA_INIT_COUNT
	.align		4
.L_274:
        /*00f8*/ 	.byte	0x02, 0x4a
	.zero		1
	.zero		1


	//----- nvinfo : EIATTR_EXIT_INSTR_OFFSETS
	.align		4
        /*00fc*/ 	.byte	0x04, 0x1c
        /*00fe*/ 	.short	(.L_276 - .L_275)


	//   ....[0]....
.L_275:
        /*0100*/ 	.word	0x00000080


	//   ....[1]....
        /*0104*/ 	.word	0x000000c0


	//   ....[2]....
        /*0108*/ 	.word	0x00001f60


	//   ....[3]....
        /*010c*/ 	.word	0x00001fb0


	//----- nvinfo : EIATTR_MAX_THREADS
	.align		4
.L_276:
        /*0110*/ 	.byte	0x04, 0x05
        /*0112*/ 	.short	(.L_278 - .L_277)
.L_277:
        /*0114*/ 	.word	0x00000100
        /*0118*/ 	.word	0x00000001
        /*011c*/ 	.word	0x00000001


	//----- nvinfo : EIATTR_CRS_STACK_SIZE
	.align		4
.L_278:
        /*0120*/ 	.byte	0x04, 0x1e
        /*0122*/ 	.short	(.L_280 - .L_279)
.L_279:
        /*0124*/ 	.word	0x00000000


	//----- nvinfo : EIATTR_CBANK_PARAM_SIZE
	.align		4
.L_280:
        /*0128*/ 	.byte	0x03, 0x19
        /*012a*/ 	.short	0x001d


	//----- nvinfo : EIATTR_PARAM_CBANK
	.align		4
        /*012c*/ 	.byte	0x04, 0x0a
        /*012e*/ 	.short	(.L_282 - .L_281)
	.align		4
.L_281:
        /*0130*/ 	.word	index@(.nv.constant0._ZN3cub18CUB_300001_SM_10006detail6reduce28DeviceReduceSingleTileKernelINS2_10policy_hubIijN4cuda3std3__44plusIiEEE10Policy1000EN6thrust24THRUST_300001_SM_1000_NS10device_ptrIiEEPijS9_iiNS7_10__identityEEEvT0_T1_T2_T3_T4_T6_)
        /*0134*/ 	.short	0x0380
        /*0136*/ 	.short	0x001d


	//----- nvinfo : EIATTR_SW_WAR
	.align		4
.L_282:
        /*0138*/ 	.byte	0x04, 0x36
        /*013a*/ 	.short	(.L_284 - .L_283)
.L_283:
        /*013c*/ 	.word	0x00000008
.L_284:


//--------------------- .nv.info._ZN3cub18CUB_300001_SM_10006detail11EmptyKernelIvEEvv --------------------------
	.section	.nv.info._ZN3cub18CUB_300001_SM_10006detail11EmptyKernelIvEEvv,"",@"SHT_CUDA_INFO"
	.sectionflags	@""
	.align	4


	//----- nvinfo : EIATTR_CUDA_API_VERSION
	.align		4
        /*0000*/ 	.byte	0x04, 0x37
        /*0002*/ 	.short	(.L_286 - .L_285)
.L_285:
        /*0004*/ 	.word	0x00000082


	//----- nvinfo : EIATTR_SPARSE_MMA_MASK
	.align		4
.L_286:
        /*0008*/ 	.byte	0x03, 0x50
        /*000a*/ 	.short	0x0000


	//----- nvinfo : EIATTR_MAXREG_COUNT
	.align		4
        /*000c*/ 	.byte	0x03, 0x1b
        /*000e*/ 	.short	0x00ff


	//----- nvinfo : EIATTR_MERCURY_ISA_VERSION
	.align		4
        /*0010*/ 	.byte	0x03, 0x5f
        /*0012*/ 	.short	0x0101


	//----- nvinfo : EIATTR_VRC_CTA_INIT_COUNT
	.align		4
        /*0014*/ 	.byte	0x02, 0x4a
	.zero		1
	.zero		1


	//----- nvinfo : EIATTR_EXIT_INSTR_OFFSETS
	.align		4
        /*0018*/ 	.byte	0x04, 0x1c
        /*001a*/ 	.short	(.L_288 - .L_287)


	//   ....[0]....
.L_287:
        /*001c*/ 	.word	0x00000010


	//----- nvinfo : EIATTR_SW_WAR
	.align		4
.L_288:
        /*0020*/ 	.byte	0x04, 0x36
        /*0022*/ 	.short	(.L_290 - .L_289)
.L_289:
        /*0024*/ 	.word	0x00000008
.L_290:


//--------------------- .nv.info._Z8checkLeqPiPffiiiii --------------------------
	.section	.nv.info._Z8checkLeqPiPffiiiii,"",@"SHT_CUDA_INFO"
	.sectionflags	@""
	.align	4


	//----- nvinfo : EIATTR_CUDA_API_VERSION
	.align		4
        /*0000*/ 	.byte	0x04, 0x37
        /*0002*/ 	.short	(.L_292 - .L_291)
.L_291:
        /*0004*/ 	.word	0x00000082


	//----- nvinfo : EIATTR_KPARAM_INFO
	.align		4
.L_292:
        /*0008*/ 	.byte	0x04, 0x17
        /*000a*/ 	.short	(.L_294 - .L_293)
.L_293:
        /*000c*/ 	.word	0x00000000
        /*0010*/ 	.short	0x0007
        /*0012*/ 	.short	0x0024
        /*0014*/ 	.byte	0x00, 0xf0, 0x11, 0x00


	//----- nvinfo : EIATTR_KPARAM_INFO
	.align		4
.L_294:
        /*0018*/ 	.byte	0x04, 0x17
        /*001a*/ 	.short	(.L_296 - .L_295)
.L_295:
        /*001c*/ 	.word	0x00000000
        /*0020*/ 	.short	0x0006
        /*0022*/ 	.short	0x0020
        /*0024*/ 	.byte	0x00, 0xf0, 0x11, 0x00


	//----- nvinfo : EIATTR_KPARAM_INFO
	.align		4
.L_296:
        /*0028*/ 	.byte	0x04, 0x17
        /*002a*/ 	.short	(.L_298 - .L_297)
.L_297:
        /*002c*/ 	.word	0x00000000
        /*0030*/ 	.short	0x0005
        /*0032*/ 	.short	0x001c
        /*0034*/ 	.byte	0x00, 0xf0, 0x11, 0x00


	//----- nvinfo : EIATTR_KPARAM_INFO
	.align		4
.L_298:
        /*0038*/ 	.byte	0x04, 0x17
        /*003a*/ 	.short	(.L_300 - .L_299)
.L_299:
        /*003c*/ 	.word	0x00000000
        /*0040*/ 	.short	0x0004
        /*0042*/ 	.short	0x0018
        /*0044*/ 	.byte	0x00, 0xf0, 0x11, 0x00


	//----- nvinfo : EIATTR_KPARAM_INFO
	.align		4
.L_300:
        /*0048*/ 	.byte	0x04, 0x17
        /*004a*/ 	.short	(.L_302 - .L_301)
.L_301:
        /*004c*/ 	.word	0x00000000
        /*0050*/ 	.short	0x0003
        /*0052*/ 	.short	0x0014
        /*0054*/ 	.byte	0x00, 0xf0, 0x11, 0x00


	//----- nvinfo : EIATTR_KPARAM_INFO
	.align		4
.L_302:
        /*0058*/ 	.byte	0x04, 0x17
        /*005a*/ 	.short	(.L_304 - .L_303)
.L_303:
        /*005c*/ 	.word	0x00000000
        /*0060*/ 	.short	0x0002
        /*0062*/ 	.short	0x0010
        /*0064*/ 	.byte	0x00, 0xf0, 0x11, 0x00


	//----- nvinfo : EIATTR_KPARAM_INFO
	.align		4
.L_304:
        /*0068*/ 	.byte	0x04, 0x17
        /*006a*/ 	.short	(.L_306 - .L_305)
.L_305:
        /*006c*/ 	.word	0x00000000
        /*0070*/ 	.short	0x0001
        /*0072*/ 	.short	0x0008
        /*0074*/ 	.byte	0x00, 0xf5, 0x21, 0x00


	//----- nvinfo : EIATTR_KPARAM_INFO
	.align		4
.L_306:
        /*0078*/ 	.byte	0x04, 0x17
        /*007a*/ 	.short	(.L_308 - .L_307)
.L_307:
        /*007c*/ 	.word	0x00000000
        /*0080*/ 	.short	0x0000
        /*0082*/ 	.short	0x0000
        /*0084*/ 	.byte	0x00, 0xf5, 0x21, 0x00


	//----- nvinfo : EIATTR_SPARSE_MMA_MASK
	.align		4
.L_308:
        /*0088*/ 	.byte	0x03, 0x50
        /*008a*/ 	.short	0x0000


	//----- nvinfo : EIATTR_MAXREG_COUNT
	.align		4
        /*008c*/ 	.byte	0x03, 0x1b
        /*008e*/ 	.short	0x00ff


	//----- nvinfo : EIATTR_MERCURY_ISA_VERSION
	.align		4
        /*0090*/ 	.byte	0x03, 0x5f
        /*0092*/ 	.short	0x0101


	//----- nvinfo : EIATTR_VRC_CTA_INIT_COUNT
	.align		4
        /*0094*/ 	.byte	0x02, 0x4a
	.zero		1
	.zero		1


	//----- nvinfo : EIATTR_EXIT_INSTR_OFFSETS
	.align		4
        /*0098*/ 	.byte	0x04, 0x1c
        /*009a*/ 	.short	(.L_310 - .L_309)


	//   ....[0]....
.L_309:
        /*009c*/ 	.word	0x00000100


	//   ....[1]....
        /*00a0*/ 	.word	0x00000180


	//   ....[2]....
        /*00a4*/ 	.word	0x000001d0


	//----- nvinfo : EIATTR_CBANK_PARAM_SIZE
	.align		4
.L_310:
        /*00a8*/ 	.byte	0x03, 0x19
        /*00aa*/ 	.short	0x0028


	//----- nvinfo : EIATTR_PARAM_CBANK
	.align		4
        /*00ac*/ 	.byte	0x04, 0x0a
        /*00ae*/ 	.short	(.L_312 - .L_311)
	.align		4
.L_311:
        /*00b0*/ 	.word	index@(.nv.constant0._Z8checkLeqPiPffiiiii)
        /*00b4*/ 	.short	0x0380
        /*00b6*/ 	.short	0x0028


	//----- nvinfo : EIATTR_SW_WAR
	.align		4
.L_312:
        /*00b8*/ 	.byte	0x04, 0x36
        /*00ba*/ 	.short	(.L_314 - .L_313)
.L_313:
        /*00bc*/ 	.word	0x00000008
.L_314:


//--------------------- .nv.info._Z7checkEqPiS_iiiiii --------------------------
	.section	.nv.info._Z7checkEqPiS_iiiiii,"",@"SHT_CUDA_INFO"
	.sectionflags	@""
	.align	4


	//----- nvinfo : EIATTR_CUDA_API_VERSION
	.align		4
        /*0000*/ 	.byte	0x04, 0x37
        /*0002*/ 	.short	(.L_316 - .L_315)
.L_315:
        /*0004*/ 	.word	0x00000082


	//----- nvinfo : EIATTR_KPARAM_INFO
	.align		4
.L_316:
        /*0008*/ 	.byte	0x04, 0x17
        /*000a*/ 	.short	(.L_318 - .L_317)
.L_317:
        /*000c*/ 	.word	0x00000000
        /*0010*/ 	.short	0x0007
        /*0012*/ 	.short	0x0024
        /*0014*/ 	.byte	0x00, 0xf0, 0x11, 0x00


	//----- nvinfo : EIATTR_KPARAM_INFO
	.align		4
.L_318:
        /*0018*/ 	.byte	0x04, 0x17
        /*001a*/ 	.short	(.L_320 - .L_319)
.L_319:
        /*001c*/ 	.word	0x00000000
        /*0020*/ 	.short	0x0006
        /*0022*/ 	.short	0x0020
        /*0024*/ 	.byte	0x00, 0xf0, 0x11, 0x00


	//----- nvinfo : EIATTR_KPARAM_INFO
	.align		4
.L_320:
        /*0028*/ 	.byte	0x04, 0x17
        /*002a*/ 	.short	(.L_322 - .L_321)
.L_321:
        /*002c*/ 	.word	0x00000000
        /*0030*/ 	.short	0x0005
        /*0032*/ 	.short	0x001c
        /*0034*/ 	.byte	0x00, 0xf0, 0x11, 0x00


	//----- nvinfo : EIATTR_KPARAM_INFO
	.align		4
.L_322:
        /*0038*/ 	.byte	0x04, 0x17
        /*003a*/ 	.short	(.L_324 - .L_323)
.L_323:
        /*003c*/ 	.word	0x00000000
        /*0040*/ 	.short	0x0004
        /*0042*/ 	.short	0x0018
        /*0044*/ 	.byte	0x00, 0xf0, 0x11, 0x00


	//----- nvinfo : EIATTR_KPARAM_INFO
	.align		4
.L_324:
        /*0048*/ 	.byte	0x04, 0x17
        /*004a*/ 	.short	(.L_326 - .L_325)
.L_325:
        /*004c*/ 	.word	0x00000000
        /*0050*/ 	.short	0x0003
        /*0052*/ 	.short	0x0014
        /*0054*/ 	.byte	0x00, 0xf0, 0x11, 0x00


	//----- nvinfo : EIATTR_KPARAM_INFO
	.align		4
.L_326:
        /*0058*/ 	.byte	0x04, 0x17
        /*005a*/ 	.short	(.L_328 - .L_327)
.L_327:
        /*005c*/ 	.word	0x00000000
        /*0060*/ 	.short	0x0002
        /*0062*/ 	.short	0x0010
        /*0064*/ 	.byte	0x00, 0xf0, 0x11, 0x00


	//----- nvinfo : EIATTR_KPARAM_INFO
	.align		4
.L_328:
        /*0068*/ 	.byte	0x04, 0x17
        /*006a*/ 	.short	(.L_330 - .L_329)
.L_329:
        /*006c*/ 	.word	0x00000000
        /*0070*/ 	.short	0x0001
        /*0072*/ 	.short	0x0008
        /*0074*/ 	.byte	0x00, 0xf5, 0x21, 0x00


	//----- nvinfo : EIATTR_KPARAM_INFO
	.align		4
.L_330:
        /*0078*/ 	.byte	0x04, 0x17
        /*007a*/ 	.short	(.L_332 - .L_331)
.L_331:
        /*007c*/ 	.word	0x00000000
        /*0080*/ 	.short	0x0000
        /*0082*/ 	.short	0x0000
        /*0084*/ 	.byte	0x00, 0xf5, 0x21, 0x00


	//----- nvinfo : EIATTR_SPARSE_MMA_MASK
	.align		4
.L_332:
        /*0088*/ 	.byte	0x03, 0x50
        /*008a*/ 	.short	0x0000


	//----- nvinfo : EIATTR_MAXREG_COUNT
	.align		4
        /*008c*/ 	.byte	0x03, 0x1b
        /*008e*/ 	.short	0x00ff


	//----- nvinfo : EIATTR_MERCURY_ISA_VERSION
	.align		4
        /*0090*/ 	.byte	0x03, 0x5f
        /*0092*/ 	.short	0x0101


	//----- nvinfo : EIATTR_VRC_CTA_INIT_COUNT
	.align		4
        /*0094*/ 	.byte	0x02, 0x4a
	.zero		1
	.zero		1


	//----- nvinfo : EIATTR_EXIT_INSTR_OFFSETS
	.align		4
        /*0098*/ 	.byte	0x04, 0x1c
        /*009a*/ 	.short	(.L_334 - .L_333)


	//   ....[0]....
.L_333:
        /*009c*/ 	.word	0x00000100


	//   ....[1]....
        /*00a0*/ 	.word	0x00000180


	//   ....[2]....
        /*00a4*/ 	.word	0x000001d0


	//----- nvinfo : EIATTR_CBANK_PARAM_SIZE
	.align		4
.L_334:
        /*00a8*/ 	.byte	0x03, 0x19
        /*00aa*/ 	.short	0x0028


	//----- nvinfo : EIATTR_PARAM_CBANK
	.align		4
        /*00ac*/ 	.byte	0x04, 0x0a
        /*00ae*/ 	.short	(.L_336 - .L_335)
	.align		4
.L_335:
        /*00b0*/ 	.word	index@(.nv.constant0._Z7checkEqPiS_iiiiii)
        /*00b4*/ 	.short	0x0380
        /*00b6*/ 	.short	0x0028


	//----- nvinfo : EIATTR_SW_WAR
	.align		4
.L_336:
        /*00b8*/ 	.byte	0x04, 0x36
        /*00ba*/ 	.short	(.L_338 - .L_337)
.L_337:
        /*00bc*/ 	.word	0x00000008
.L_338:


//--------------------- .nv.info._Z10updLoadLimPfffiiiii --------------------------
	.section	.nv.info._Z10updLoadLimPfffiiiii,"",@"SHT_CUDA_INFO"
	.sectionflags	@""
	.align	4


	//----- nvinfo : EIATTR_CUDA_API_VERSION
	.align		4
        /*0000*/ 	.byte	0x04, 0x37
        /*0002*/ 	.short	(.L_340 - .L_339)
.L_339:
        /*0004*/ 	.word	0x00000082


	//----- nvinfo : EIATTR_KPARAM_INFO
	.align		4
.L_340:
        /*0008*/ 	.byte	0x04, 0x17
        /*000a*/ 	.short	(.L_342 - .L_341)
.L_341:
        /*000c*/ 	.word	0x00000000
        /*0010*/ 	.short	0x0007
        /*0012*/ 	.short	0x0020
        /*0014*/ 	.byte	0x00, 0xf0, 0x11, 0x00


	//----- nvinfo : EIATTR_KPARAM_INFO
	.align		4
.L_342:
        /*0018*/ 	.byte	0x04, 0x17
        /*001a*/ 	.short	(.L_344 - .L_343)
.L_343:
        /*001c*/ 	.word	0x00000000
        /*0020*/ 	.short	0x0006
        /*0022*/ 	.short	0x001c
        /*0024*/ 	.byte	0x00, 0xf0, 0x11, 0x00


	//----- nvinfo : EIATTR_KPARAM_INFO
	.align		4
.L_344:
        /*0028*/ 	.byte	0x04, 0x17
        /*002a*/ 	.short	(.L_346 - .L_345)
.L_345:
        /*002c*/ 	.word	0x00000000
        /*0030*/ 	.short	0x0005
        /*0032*/ 	.short	0x0018
        /*0034*/ 	.byte	0x00, 0xf0, 0x11, 0x00


	//----- nvinfo : EIATTR_KPARAM_INFO
	.align		4
.L_346:
        /*0038*/ 	.byte	0x04, 0x17
        /*003a*/ 	.short	(.L_348 - .L_347)
.L_347:
        /*003c*/ 	.word	0x00000000
        /*0040*/ 	.short	0x0004
        /*0042*/ 	.short	0x0014
        /*0044*/ 	.byte	0x00, 0xf0, 0x11, 0x00


	//----- nvinfo : EIATTR_KPARAM_INFO
	.align		4
.L_348:
        /*0048*/ 	.byte	0x04, 0x17
        /*004a*/ 	.short	(.L_350 - .L_349)
.L_349:
        /*004c*/ 	.word	0x00000000
        /*0050*/ 	.short	0x0003
        /*0052*/ 	.short	0x0010
        /*0054*/ 	.byte	0x00, 0xf0, 0x11, 0x00


	//----- nvinfo : EIATTR_KPARAM_INFO
	.align		4
.L_350:
        /*0058*/ 	.byte	0x04, 0x17
        /*005a*/ 	.short	(.L_352 - .L_351)
.L_351:
        /*005c*/ 	.word	0x00000000
        /*0060*/ 	.short	0x0002
        /*0062*/ 	.short	0x000c
        /*0064*/ 	.byte	0x00, 0xf0, 0x11, 0x00


	//----- nvinfo : EIATTR_KPARAM_INFO
	.align		4
.L_352:
        /*0068*/ 	.byte	0x04, 0x17
        /*006a*/ 	.short	(.L_354 - .L_353)
.L_353:
        /*006c*/ 	.word	0x00000000
        /*0070*/ 	.short	0x0001
        /*0072*/ 	.short	0x0008
        /*0074*/ 	.byte	0x00, 0xf0, 0x11, 0x00


	//----- nvinfo : EIATTR_KPARAM_INFO
	.align		4
.L_354:
        /*0078*/ 	.byte	0x04, 0x17
        /*007a*/ 	.short	(.L_356 - .L_355)
.L_355:
        /*007c*/ 	.word	0x00000000
        /*0080*/ 	.short	0x0000
        /*0082*/ 	.short	0x0000
        /*0084*/ 	.byte	0x00, 0xf5, 0x21, 0x00


	//----- nvinfo : EIATTR_SPARSE_MMA_MASK
	.align		4
.L_356:
        /*0088*/ 	.byte	0x03, 0x50
        /*008a*/ 	.short	0x0000


	//----- nvinfo : EIATTR_MAXREG_COUNT
	.align		4
        /*008c*/ 	.byte	0x03, 0x1b
        /*008e*/ 	.short	0x00ff


	//----- nvinfo : EIATTR_MERCURY_ISA_VERSION
	.align		4
        /*0090*/ 	.byte	0x03, 0x5f
        /*0092*/ 	.short	0x0101


	//----- nvinfo : EIATTR_VRC_CTA_INIT_COUNT
	.align		4
        /*0094*/ 	.byte	0x02, 0x4a
	.zero		1
	.zero		1


	//----- nvinfo : EIATTR_EXIT_INSTR_OFFSETS
	.align		4
        /*0098*/ 	.byte	0x04, 0x1c
        /*009a*/ 	.short	(.L_358 - .L_357)


	//   ....[0]....
.L_357:
        /*009c*/ 	.word	0x00000110


	//   ....[1]....
        /*00a0*/ 	.word	0x000001c0


	//   ....[2]....
        /*00a4*/ 	.word	0x000001e0


	//----- nvinfo : EIATTR_CBANK_PARAM_SIZE
	.align		4
.L_358:
        /*00a8*/ 	.byte	0x03, 0x19
        /*00aa*/ 	.short	0x0024


	//----- nvinfo : EIATTR_PARAM_CBANK
	.align		4
        /*00ac*/ 	.byte	0x04, 0x0a
        /*00ae*/ 	.short	(.L_360 - .L_359)
	.align		4
.L_359:
        /*00b0*/ 	.word	index@(.nv.constant0._Z10updLoadLimPfffiiiii)
        /*00b4*/ 	.short	0x0380
        /*00b6*/ 	.short	0x0024


	//----- nvinfo : EIATTR_SW_WAR
	.align		4
.L_360:
        /*00b8*/ 	.byte	0x04, 0x36
        /*00ba*/ 	.short	(.L_362 - .L_361)
.L_361:
        /*00bc*/ 	.word	0x00000008
.L_362:


//--------------------- .nv.info._Z14addToGridFloatPffiiiii --------------------------
	.section	.nv.info._Z14addToGridFloatPffiiiii,"",@"SHT_CUDA_INFO"
	.sectionflags	@""
	.align	4


	//----- nvinfo : EIATTR_CUDA_API_VERSION
	.align		4
        /*0000*/ 	.byte	0x04, 0x37
        /*0002*/ 	.short	(.L_364 - .L_363)
.L_363:
        /*0004*/ 	.word	0x00000082


	//----- nvinfo : EIATTR_KPARAM_INFO
	.align		4
.L_364:
        /*0008*/ 	.byte	0x04, 0x17
        /*000a*/ 	.short	(.L_366 - .L_365)
.L_365:
        /*000c*/ 	.word	0x00000000
        /*0010*/ 	.short	0x0006
        /*0012*/ 	.short	0x001c
        /*0014*/ 	.byte	0x00, 0xf0, 0x11, 0x00


	//----- nvinfo : EIATTR_KPARAM_INFO
	.align		4
.L_366:
        /*0018*/ 	.byte	0x04, 0x17
        /*001a*/ 	.short	(.L_368 - .L_367)
.L_367:
        /*001c*/ 	.word	0x00000000
        /*0020*/ 	.short	0x0005
        /*0022*/ 	.short	0x0018
        /*0024*/ 	.byte	0x00, 0xf0, 0x11, 0x00


	//----- nvinfo : EIATTR_KPARAM_INFO
	.align		4
.L_368:
        /*0028*/ 	.byte	0x04, 0x17
        /*002a*/ 	.short	(.L_370 - .L_369)
.L_369:
        /*002c*/ 	.word	0x00000000
        /*0030*/ 	.short	0x0004
        /*0032*/ 	.short	0x0014
        /*0034*/ 	.byte	0x00, 0xf0, 0x11, 0x00


	//----- nvinfo : EIATTR_KPARAM_INFO
	.align		4
.L_370:
        /*0038*/ 	.byte	0x04, 0x17
        /*003a*/ 	.short	(.L_372 - .L_371)
.L_371:
        /*003c*/ 	.word	0x00000000
        /*0040*/ 	.short	0x0003
        /*0042*/ 	.short	0x0010
        /*0044*/ 	.byte	0x00, 0xf0, 0x11, 0x00


	//----- nvinfo : EIATTR_KPARAM_INFO
	.align		4
.L_372:
        /*0048*/ 	.byte	0x04, 0x17
        /*004a*/ 	.short	(.L_374 - .L_373)
.L_373:
        /*004c*/ 	.word	0x00000000
        /*0050*/ 	.short	0x0002
        /*0052*/ 	.short	0x000c
        /*0054*/ 	.byte	0x00, 0xf0, 0x11, 0x00


	//----- nvinfo : EIATTR_KPARAM_INFO
	.align		4
.L_374:
        /*0058*/ 	.byte	0x04, 0x17
        /*005a*/ 	.short	(.L_376 - .L_375)
.L_375:
        /*005c*/ 	.word	0x00000000
        /*0060*/ 	.short	0x0001
        /*0062*/ 	.short	0x0008
        /*0064*/ 	.byte	0x00, 0xf0, 0x11, 0x00


	//----- nvinfo : EIATTR_KPARAM_INFO
	.align		4
.L_376:
        /*0068*/ 	.byte	0x04, 0x17
        /*006a*/ 	.short	(.L_378 - .L_377)
.L_377:
        /*006c*/ 	.word	0x00000000
        /*0070*/ 	.short	0x0000
        /*0072*/ 	.short	0x0000
        /*0074*/ 	.byte	0x00, 0xf5, 0x21, 0x00


	//----- nvinfo : EIATTR_SPARSE_MMA_MASK
	.align		4
.L_378:
        /*0078*/ 	.byte	0x03, 0x50
        /*007a*/ 	.short	0x0000


	//----- nvinfo : EIATTR_MAXREG_COUNT
	.align		4
        /*007c*/ 	.byte	0x03, 0x1b
        /*007e*/ 	.short	0x00ff


	//----- nvinfo : EIATTR_MERCURY_ISA_VERSION
	.align		4
        /*0080*/ 	.byte	0x03, 0x5f
        /*0082*/ 	.short	0x0101


	//----- nvinfo : EIATTR_VRC_CTA_INIT_COUNT
	.align		4
        /*0084*/ 	.byte	0x02, 0x4a
	.zero		1
	.zero		1


	//----- nvinfo : EIATTR_EXIT_INSTR_OFFSETS
	.align		4
        /*0088*/ 	.byte	0x04, 0x1c
        /*008a*/ 	.short	(.L_380 - .L_379)


	//   ....[0]....
.L_379:
        /*008c*/ 	.word	0x000000f0


	//   ....[1]....
        /*0090*/ 	.word	0x00000180


	//----- nvinfo : EIATTR_CBANK_PARAM_SIZE
	.align		4
.L_380:
        /*0094*/ 	.byte	0x03, 0x19
        /*0096*/ 	.short	0x0020


	//----- nvinfo : EIATTR_PARAM_CBANK
	.align		4
        /*0098*/ 	.byte	0x04, 0x0a
        /*009a*/ 	.short	(.L_382 - .L_381)
	.align		4
.L_381:
        /*009c*/ 	.word	index@(.nv.constant0._Z14addToGridFloatPffiiiii)
        /*00a0*/ 	.short	0x0380
        /*00a2*/ 	.short	0x0020


	//----- nvinfo : EIATTR_SW_WAR
	.align		4
.L_382:
        /*00a4*/ 	.byte	0x04, 0x36
        /*00a6*/ 	.short	(.L_384 - .L_383)
.L_383:
        /*00a8*/ 	.word	0x00000008
.L_384:


//--------------------- .nv.info._Z12addToGridIntPiiiiiii --------------------------
	.section	.nv.info._Z12addToGridIntPiiiiiii,"",@"SHT_CUDA_INFO"
	.sectionflags	@""
	.align	4


	//----- nvinfo : EIATTR_CUDA_API_VERSION
	.align		4
        /*0000*/ 	.byte	0x04, 0x37
        /*0002*/ 	.short	(.L_386 - .L_385)
.L_385:
        /*0004*/ 	.word	0x00000082


	//----- nvinfo : EIATTR_KPARAM_INFO
	.align		4
.L_386:
        /*0008*/ 	.byte	0x04, 0x17
        /*000a*/ 	.short	(.L_388 - .L_387)
.L_387:
        /*000c*/ 	.word	0x00000000
        /*0010*/ 	.short	0x0006
        /*0012*/ 	.short	0x001c
        /*0014*/ 	.byte	0x00, 0xf0, 0x11, 0x00


	//----- nvinfo : EIATTR_KPARAM_INFO
	.align		4
.L_388:
        /*0018*/ 	.byte	0x04, 0x17
        /*001a*/ 	.short	(.L_390 - .L_389)
.L_389:
        /*001c*/ 	.word	0x00000000
        /*0020*/ 	.short	0x0005
        /*0022*/ 	.short	0x0018
        /*0024*/ 	.byte	0x00, 0xf0, 0x11, 0x00


	//----- nvinfo : EIATTR_KPARAM_INFO
	.align		4
.L_390:
        /*0028*/ 	.byte	0x04, 0x17
        /*002a*/ 	.short	(.L_392 - .L_391)
.L_391:
        /*002c*/ 	.word	0x00000000
        /*0030*/ 	.short	0x0004
        /*0032*/ 	.short	0x0014
        /*0034*/ 	.byte	0x00, 0xf0, 0x11, 0x00


	//----- nvinfo : EIATTR_KPARAM_INFO
	.align		4
.L_392:
        /*0038*/ 	.byte	0x04, 0x17
        /*003a*/ 	.short	(.L_394 - .L_393)
.L_393:
        /*003c*/ 	.word	0x00000000
        /*0040*/ 	.short	0x0003
        /*0042*/ 	.short	0x0010
        /*0044*/ 	.byte	0x00, 0xf0, 0x11, 0x00


	//----- nvinfo : EIATTR_KPARAM_INFO
	.align		4
.L_394:
        /*0048*/ 	.byte	0x04, 0x17
        /*004a*/ 	.short	(.L_396 - .L_395)
.L_395:
        /*004c*/ 	.word	0x00000000
        /*0050*/ 	.short	0x0002
        /*0052*/ 	.short	0x000c
        /*0054*/ 	.byte	0x00, 0xf0, 0x11, 0x00


	//----- nvinfo : EIATTR_KPARAM_INFO
	.align		4
.L_396:
        /*0058*/ 	.byte	0x04, 0x17
        /*005a*/ 	.short	(.L_398 - .L_397)
.L_397:
        /*005c*/ 	.word	0x00000000
        /*0060*/ 	.short	0x0001
        /*0062*/ 	.short	0x0008
        /*0064*/ 	.byte	0x00, 0xf0, 0x11, 0x00


	//----- nvinfo : EIATTR_KPARAM_INFO
	.align		4
.L_398:
        /*0068*/ 	.byte	0x04, 0x17
        /*006a*/ 	.short	(.L_400 - .L_399)
.L_399:
        /*006c*/ 	.word	0x00000000
        /*0070*/ 	.short	0x0000
        /*0072*/ 	.short	0x0000
        /*0074*/ 	.byte	0x00, 0xf5, 0x21, 0x00


	//----- nvinfo : EIATTR_SPARSE_MMA_MASK
	.align		4
.L_400:
        /*0078*/ 	.byte	0x03, 0x50
        /*007a*/ 	.short	0x0000


	//----- nvinfo : EIATTR_MAXREG_COUNT
	.align		4
        /*007c*/ 	.byte	0x03, 0x1b
        /*007e*/ 	.short	0x00ff


	//----- nvinfo : EIATTR_MERCURY_ISA_VERSION
	.align		4
        /*0080*/ 	.byte	0x03, 0x5f
        /*0082*/ 	.short	0x0101


	//----- nvinfo : EIATTR_VRC_CTA_INIT_COUNT
	.align		4
        /*0084*/ 	.byte	0x02, 0x4a
	.zero		1
	.zero		1


	//----- nvinfo : EIATTR_EXIT_INSTR_OFFSETS
	.align		4
        /*0088*/ 	.byte	0x04, 0x1c
        /*008a*/ 	.short	(.L_402 - .L_401)


	//   ....[0]....
.L_401:
        /*008c*/ 	.word	0x000000f0


	//   ....[1]....
        /*0090*/ 	.word	0x00000180


	//----- nvinfo : EIATTR_CBANK_PARAM_SIZE
	.align		4
.L_402:
        /*0094*/ 	.byte	0x03, 0x19
        /*0096*/ 	.short	0x0020


	//----- nvinfo : EIATTR_PARAM_CBANK
	.align		4
        /*0098*/ 	.byte	0x04, 0x0a
        /*009a*/ 	.short	(.L_404 - .L_403)
	.align		4
.L_403:
        /*009c*/ 	.word	index@(.nv.constant0._Z12addToGridIntPiiiiiii)
        /*00a0*/ 	.short	0x0380
        /*00a2*/ 	.short	0x0020


	//----- nvinfo : EIATTR_SW_WAR
	.align		4
.L_404:
        /*00a4*/ 	.byte	0x04, 0x36
        /*00a6*/ 	.short	(.L_406 - .L_405)
.L_405:
        /*00a8*/ 	.word	0x00000008
.L_406:


//--------------------- .nv.callgraph             --------------------------
	.section	.nv.callgraph,"",@"SHT_CUDA_CALLGRAPH"
	.align	4
	.sectionentsize	8
	.align		4
        /*0000*/ 	.word	0x00000000
	.align		4
        /*0004*/ 	.word	0xffffffff
	.align		4
        /*0008*/ 	.word	0x00000000
	.align		4
        /*000c*/ 	.word	0xfffffffe
	.align		4
        /*0010*/ 	.word	0x00000000
	.align		4
        /*0014*/ 	.word	0xfffffffd
	.align		4
        /*0018*/ 	.word	0x00000000
	.align		4
        /*001c*/ 	.word	0xfffffffc


//--------------------- .nv.constant4             --------------------------
	.section	.nv.constant4,"a",@progbits
	.align	8
	.align		8
.nv.constant4:
        /*0000*/ 	.dword	_ZN34_INTERNAL_2a423db6_4_k_cu_120946a54cuda3std3__45__cpo5beginE
	.align		8
        /*0008*/ 	.dword	_ZN34_INTERNAL_2a423db6_4_k_cu_120946a54cuda3std3__45__cpo3endE
	.align		8
        /*0010*/ 	.dword	_ZN34_INTERNAL_2a423db6_4_k_cu_120946a54cuda3std3__45__cpo6cbeginE
	.align		8
        /*0018*/ 	.dword	_ZN34_INTERNAL_2a423db6_4_k_cu_120946a54cuda3std3__45__cpo4cendE
	.align		8
        /*0020*/ 	.dword	_ZN34_INTERNAL_2a423db6_4_k_cu_120946a54cuda3std3__45__cpo6rbeginE
	.align		8
        /*0028*/ 	.dword	_ZN34_INTERNAL_2a423db6_4_k_cu_120946a54cuda3std3__45__cpo4rendE
	.align		8
        /*0030*/ 	.dword	_ZN34_INTERNAL_2a423db6_4_k_cu_120946a54cuda3std3__45__cpo7crbeginE
	.align		8
        /*0038*/ 	.dword	_ZN34_INTERNAL_2a423db6_4_k_cu_120946a54cuda3std3__45__cpo5crendE
	.align		8
        /*0040*/ 	.dword	_ZN34_INTERNAL_2a423db6_4_k_cu_120946a54cuda3std3__436_GLOBAL__N__2a423db6_4_k_cu_120946a56ignoreE
	.align		8
        /*0048*/ 	.dword	_ZN34_INTERNAL_2a423db6_4_k_cu_120946a54cuda3std3__419piecewise_constructE
	.align		8
        /*0050*/ 	.dword	_ZN34_INTERNAL_2a423db6_4_k_cu_120946a54cuda3std3__48in_placeE
	.align		8
        /*0058*/ 	.dword	_ZN34_INTERNAL_2a423db6_4_k_cu_120946a54cuda3std3__420unreachable_sentinelE
	.align		8
        /*0060*/ 	.dword	_ZN34_INTERNAL_2a423db6_4_k_cu_120946a54cuda3std3__47nulloptE
	.align		8
        /*0068*/ 	.dword	_ZN34_INTERNAL_2a423db6_4_k_cu_120946a54cuda3std3__48unexpectE
	.align		8
        /*0070*/ 	.dword	_ZN34_INTERNAL_2a423db6_4_k_cu_120946a54cuda3std6ranges3__45__cpo4swapE
	.align		8
        /*0078*/ 	.dword	_ZN34_INTERNAL_2a423db6_4_k_cu_120946a54cuda3std6ranges3__45__cpo9iter_moveE
	.align		8
        /*0080*/ 	.dword	_ZN34_INTERNAL_2a423db6_4_k_cu_120946a54cuda3std6ranges3__45__cpo5beginE
	.align		8
        /*0088*/ 	.dword	_ZN34_INTERNAL_2a423db6_4_k_cu_120946a54cuda3std6ranges3__45__cpo3endE
	.align		8
        /*0090*/ 	.dword	_ZN34_INTERNAL_2a423db6_4_k_cu_120946a54cuda3std6ranges3__45__cpo6cbeginE
	.align		8
        /*0098*/ 	.dword	_ZN34_INTERNAL_2a423db6_4_k_cu_120946a54cuda3std6ranges3__45__cpo4cendE
	.align		8
        /*00a0*/ 	.dword	_ZN34_INTERNAL_2a423db6_4_k_cu_120946a54cuda3std6ranges3__45__cpo7advanceE
	.align		8
        /*00a8*/ 	.dword	_ZN34_INTERNAL_2a423db6_4_k_cu_120946a54cuda3std6ranges3__45__cpo9iter_swapE
	.align		8
        /*00b0*/ 	.dword	_ZN34_INTERNAL_2a423db6_4_k_cu_120946a54cuda3std6ranges3__45__cpo4nextE
	.align		8
        /*00b8*/ 	.dword	_ZN34_INTERNAL_2a423db6_4_k_cu_120946a54cuda3std6ranges3__45__cpo4prevE
	.align		8
        /*00c0*/ 	.dword	_ZN34_INTERNAL_2a423db6_4_k_cu_120946a54cuda3std6ranges3__45__cpo4dataE
	.align		8
        /*00c8*/ 	.dword	_ZN34_INTERNAL_2a423db6_4_k_cu_120946a54cuda3std6ranges3__45__cpo5cdataE
	.align		8
        /*00d0*/ 	.dword	_ZN34_INTERNAL_2a423db6_4_k_cu_120946a54cuda3std6ranges3__45__cpo4sizeE
	.align		8
        /*00d8*/ 	.dword	_ZN34_INTERNAL_2a423db6_4_k_cu_120946a54cuda3std6ranges3__45__cpo5ssizeE
	.align		8
        /*00e0*/ 	.dword	_ZN34_INTERNAL_2a423db6_4_k_cu_120946a54cuda3std6ranges3__45__cpo8distanceE
	.align		8
        /*00e8*/ 	.dword	_ZN34_INTERNAL_2a423db6_4_k_cu_120946a56thrust24THRUST_300001_SM_1000_NS8cuda_cub3parE
	.align		8
        /*00f0*/ 	.dword	_ZN34_INTERNAL_2a423db6_4_k_cu_120946a56thrust24THRUST_300001_SM_1000_NS8cuda_cub10par_nosyncE
	.align		8
        /*00f8*/ 	.dword	_ZN34_INTERNAL_2a423db6_4_k_cu_120946a56thrust24THRUST_300001_SM_1000_NS6system6detail10sequential3seqE
	.align		8
        /*0100*/ 	.dword	_ZN34_INTERNAL_2a423db6_4_k_cu_120946a56thrust24THRUST_300001_SM_1000_NS6system3cpp3parE
	.align		8
        /*0108*/ 	.dword	_ZN34_INTERNAL_2a423db6_4_k_cu_120946a56thrust24THRUST_300001_SM_1000_NS12placeholders2_1E
	.align		8
        /*0110*/ 	.dword	_ZN34_INTERNAL_2a423db6_4_k_cu_120946a56thrust24THRUST_300001_SM_1000_NS12placeholders2_2E
	.align		8
        /*0118*/ 	.dword	_ZN34_INTERNAL_2a423db6_4_k_cu_120946a56thrust24THRUST_300001_SM_1000_NS12placeholders2_3E
	.align		8
        /*0120*/ 	.dword	_ZN34_INTERNAL_2a423db6_4_k_cu_120946a56thrust24THRUST_300001_SM_1000_NS12placeholders2_4E
	.align		8
        /*0128*/ 	.dword	_ZN34_INTERNAL_2a423db6_4_k_cu_120946a56thrust24THRUST_300001_SM_1000_NS12placeholders2_5E
	.align		8
        /*0130*/ 	.dword	_ZN34_INTERNAL_2a423db6_4_k_cu_120946a56thrust24THRUST_300001_SM_1000_NS12placeholders2_6E
	.align		8
        /*0138*/ 	.dword	_ZN34_INTERNAL_2a423db6_4_k_cu_120946a56thrust24THRUST_300001_SM_1000_NS12placeholders2_7E
	.align		8
        /*0140*/ 	.dword	_ZN34_INTERNAL_2a423db6_4_k_cu_120946a56thrust24THRUST_300001_SM_1000_NS12placeholders2_8E
	.align		8
        /*0148*/ 	.dword	_ZN34_INTERNAL_2a423db6_4_k_cu_120946a56thrust24THRUST_300001_SM_1000_NS12placeholders2_9E
	.align		8
        /*0150*/ 	.dword	_ZN34_INTERNAL_2a423db6_4_k_cu_120946a56thrust24THRUST_300001_SM_1000_NS12placeholders3_10E
	.align		8
        /*0158*/ 	.dword	_ZN34_INTERNAL_2a423db6_4_k_cu_120946a56thrust24THRUST_300001_SM_1000_NS3seqE
	.align		8
        /*0160*/ 	.dword	_ZN34_INTERNAL_2a423db6_4_k_cu_120946a56thrust24THRUST_300001_SM_1000_NS6deviceE


//--------------------- .text._ZN3cub18CUB_300001_SM_10006detail6reduce28DeviceReduceSingleTileKernelINS2_10policy_hubIiyN4cuda3std3__44plusIiEEE10Policy1000EPiSC_iS9_iiNS7_10__identityEEEvT0_T1_T2_T3_T4_T6_ --------------------------
	.section	.text._ZN3cub18CUB_300001_SM_10006detail6reduce28DeviceReduceSingleTileKernelINS2_10policy_hubIiyN4cuda3std3__44plusIiEEE10Policy1000EPiSC_iS9_iiNS7_10__identityEEEvT0_T1_T2_T3_T4_T6_,"ax",@progbits
	.align	128
        .global         _ZN3cub18CUB_300001_SM_10006detail6reduce28DeviceReduceSingleTileKernelINS2_10policy_hubIiyN4cuda3std3__44plusIiEEE10Policy1000EPiSC_iS9_iiNS7_10__identityEEEvT0_T1_T2_T3_T4_T6_
        .type           _ZN3cub18CUB_300001_SM_10006detail6reduce28DeviceReduceSingleTileKernelINS2_10policy_hubIiyN4cuda3std3__44plusIiEEE10Policy1000EPiSC_iS9_iiNS7_10__identityEEEvT0_T1_T2_T3_T4_T6_,@function
        .size           _ZN3cub18CUB_300001_SM_10006detail6reduce28DeviceReduceSingleTileKernelINS2_10policy_hubIiyN4cuda3std3__44plusIiEEE10Policy1000EPiSC_iS9_iiNS7_10__identityEEEvT0_T1_T2_T3_T4_T6_,(.L_x_241 - _ZN3cub18CUB_300001_SM_10006detail6reduce28DeviceReduceSingleTileKernelINS2_10policy_hubIiyN4cuda3std3__44plusIiEEE10Policy1000EPiSC_iS9_iiNS7_10__identityEEEvT0_T1_T2_T3_T4_T6_)
        .other          _ZN3cub18CUB_300001_SM_10006detail6reduce28DeviceReduceSingleTileKernelINS2_10policy_hubIiyN4cuda3std3__44plusIiEEE10Policy1000EPiSC_iS9_iiNS7_10__identityEEEvT0_T1_T2_T3_T4_T6_,@"STO_CUDA_ENTRY STV_DEFAULT"
_ZN3cub18CUB_300001_SM_10006detail6reduce28DeviceReduceSingleTileKernelINS2_10policy_hubIiyN4cuda3std3__44plusIiEEE10Policy1000EPiSC_iS9_iiNS7_10__identityEEEvT0_T1_T2_T3_T4_T6_:
.text._ZN3cub18CUB_300001_SM_10006detail6reduce28DeviceReduceSingleTileKernelINS2_10policy_hubIiyN4cuda3std3__44plusIiEEE10Policy1000EPiSC_iS9_iiNS7_10__identityEEEvT0_T1_T2_T3_T4_T6_:
[----:B------:R-:W-:Y:S01]  /*0000*/  LDC R1, c[0x0][0x37c] ;  /* 0x0000df00ff017b82 */ /* 0x000fe20000000800 */
[----:B------:R-:W0:Y:S01]  /*0010*/  LDCU UR4, c[0x0][0x390] ;  /* 0x00007200ff0477ac */ /* 0x000e220008000800 */
[----:B------:R-:W1:Y:S01]  /*0020*/  LDCU.64 UR6, c[0x0][0x358] ;  /* 0x00006b00ff0677ac */ /* 0x000e620008000a00 */
[----:B0-----:R-:W-:-:S05]  /*0030*/  IMAD.U32 R20, RZ, RZ, UR4 ;  /* 0x00000004ff147e24 */ /* 0x001fca000f8e00ff */
[----:B------:R-:W-:-:S13]  /*0040*/  ISETP.NE.AND P0, PT, R20, RZ, PT ;  /* 0x000000ff1400720c */ /* 0x000fda0003f05270 */
[----:B-1----:R-:W-:Y:S05]  /*0050*/  @P0 BRA `(.L_x_0) ;  /* 0x00000000001c0947 */ /* 0x002fea0003800000 */
[----:B------:R-:W0:Y:S02]  /*0060*/  S2R R0, SR_TID.X ;  /* 0x0000000000007919 */ /* 0x000e240000002100 */
[----:B0-----:R-:W-:-:S13]  /*0070*/  ISETP.NE.AND P0, PT, R0, RZ, PT ;  /* 0x000000ff0000720c */ /* 0x001fda0003f05270 */
[----:B------:R-:W-:Y:S05]  /*0080*/  @P0 EXIT ;  /* 0x000000000000094d */ /* 0x000fea0003800000 */
[----:B------:R-:W0:Y:S08]  /*0090*/  LDC R5, c[0x0][0x398] ;  /* 0x0000e600ff057b82 */ /* 0x000e300000000800 */
[----:B------:R-:W0:Y:S02]  /*00a0*/  LDC.64 R2, c[0x0][0x388] ;  /* 0x0000e200ff027b82 */ /* 0x000e240000000a00 */
[----:B0-----:R-:W-:Y:S01]  /*00b0*/  STG.E desc[UR6][R2.64], R5 ;  /* 0x0000000502007986 */ /* 0x001fe2000c101906 */
[----:B------:R-:W-:Y:S05]  /*00c0*/  EXIT ;  /* 0x000000000000794d */ /* 0x000fea0003800000 */
.L_x_0:
[----:B------:R-:W0:Y:S01]  /*00d0*/  LDCU UR4, c[0x0][0x380] ;  /* 0x00007000ff0477ac */ /* 0x000e220008000800 */
[----:B------:R-:W-:Y:S01]  /*00e0*/  BSSY.RECONVERGENT B0, `(.L_x_1) ;  /* 0x0000385000007945 */ /* 0x000fe20003800200 */
[----:B0-----:R-:W-:-:S09]  /*00f0*/  ULOP3.LUT UP0, URZ, UR4, 0xf, URZ, 0xc0, !UPT ;  /* 0x0000000f04ff7892 */ /* 0x001fd2000f80c0ff */
[----:B------:R-:W-:Y:S05]  /*0100*/  BRA.U UP0, `(.L_x_2) ;  /* 0x0000001900d87547 */ /* 0x000fea000b800000 */
[----:B------:R-:W-:-:S13]  /*0110*/  ISETP.GT.AND P0, PT, R20, 0xfff, PT ;  /* 0x00000fff1400780c */ /* 0x000fda0003f04270 */
[----:B------:R-:W-:Y:S05]  /*0120*/  @P0 BRA `(.L_x_3) ;  /* 0x0000000c008c0947 */ /* 0x000fea0003800000 */
[----:B------:R-:W0:Y:S01]  /*0130*/  S2R R9, SR_TID.X ;  /* 0x0000000000097919 */ /* 0x000e220000002100 */
[----:B------:R-:W-:Y:S01]  /*0140*/  BSSY.RECONVERGENT B1, `(.L_x_4) ;  /* 0x0000009000017945 */ /* 0x000fe20003800200 */
[----:B------:R-:W-:Y:S01]  /*0150*/  IMAD.MOV.U32 R0, RZ, RZ, RZ ;  /* 0x000000ffff007224 */ /* 0x000fe200078e00ff */
[----:B0-----:R-:W-:Y:S01]  /*0160*/  ISETP.GE.AND P0, PT, R9, R20, PT ;  /* 0x000000140900720c */ /* 0x001fe20003f06270 */
[----:B------:R-:W-:-:S12]  /*0170*/  IMAD.MOV.U32 R11, RZ, RZ, R9 ;  /* 0x000000ffff0b7224 */ /* 0x000fd800078e0009 */
[----:B------:R-:W-:Y:S05]  /*0180*/  @P0 BRA `(.L_x_5) ;  /* 0x0000000000100947 */ /* 0x000fea0003800000 */
[----:B------:R-:W0:Y:S02]  /*0190*/  LDC.64 R2, c[0x0][0x380] ;  /* 0x0000e000ff027b82 */ /* 0x000e240000000a00 */
[----:B0-----:R-:W-:-:S05]  /*01a0*/  IMAD.WIDE.U32 R2, R9, 0x4, R2 ;  /* 0x0000000409027825 */ /* 0x001fca00078e0002 */
[----:B------:R0:W5:Y:S01]  /*01b0*/  LDG.E.CONSTANT R0, desc[UR6][R2.64] ;  /* 0x0000000602007981 */ /* 0x000162000c1e9900 */
[----:B------:R-:W-:-:S07]  /*01c0*/  VIADD R11, R9, 0x100 ;  /* 0x00000100090b7836 */ /* 0x000fce0000000000 */
.L_x_5:
[----:B------:R-:W-:Y:S05]  /*01d0*/  BSYNC.RECONVERGENT B1 ;  /* 0x0000000000017941 */ /* 0x000fea0003800200 */
.L_x_4:
[----:B------:R-:W-:Y:S01]  /*01e0*/  ISETP.GE.AND P0, PT, R11, R20, PT ;  /* 0x000000140b00720c */ /* 0x000fe20003f06270 */
[----:B------:R-:W-:-:S12]  /*01f0*/  BSSY.RECONVERGENT B1, `(.L_x_6) ;  /* 0x0000066000017945 */ /* 0x000fd80003800200 */
[----:B------:R-:W-:Y:S05]  /*0200*/  @P0 BRA `(.L_x_7) ;  /* 0x0000000400900947 */ /* 0x000fea0003800000 */
[----:B0-----:R-:W-:Y:S01]  /*0210*/  LOP3.LUT R3, RZ, R11, RZ, 0x33, !PT ;  /* 0x0000000bff037212 */ /* 0x001fe200078e33ff */
[----:B------:R-:W-:Y:S04]  /*0220*/  BSSY.RECONVERGENT B2, `(.L_x_8) ;  /* 0x0000015000027945 */ /* 0x000fe80003800200 */
[----:B------:R-:W-:-:S05]  /*0230*/  IMAD.IADD R4, R3, 0x1, R20 ;  /* 0x0000000103047824 */ /* 0x000fca00078e0214 */
[C---:B------:R-:W-:Y:S02]  /*0240*/  LOP3.LUT R2, R4.reuse, 0x300, RZ, 0xc0, !PT ;  /* 0x0000030004027812 */ /* 0x040fe400078ec0ff */
[----:B------:R-:W-:Y:S02]  /*0250*/  ISETP.GE.U32.AND P1, PT, R4, 0x300, PT ;  /* 0x000003000400780c */ /* 0x000fe40003f26070 */
[----:B------:R-:W-:-:S13]  /*0260*/  ISETP.NE.AND P0, PT, R2, 0x300, PT ;  /* 0x000003000200780c */ /* 0x000fda0003f05270 */
[----:B------:R-:W-:Y:S05]  /*0270*/  @!P0 BRA `(.L_x_9) ;  /* 0x00000000003c8947 */ /* 0x000fea0003800000 */
[----:B------:R-:W0:Y:S01]  /*0280*/  LDC.64 R2, c[0x0][0x380] ;  /* 0x0000e000ff027b82 */ /* 0x000e220000000a00 */
[----:B------:R-:W-:-:S04]  /*0290*/  LEA.HI R4, R4, 0x1, RZ, 0x18 ;  /* 0x0000000104047811 */ /* 0x000fc800078fc0ff */
[----:B------:R-:W-:-:S05]  /*02a0*/  LOP3.LUT R4, R4, 0x3, RZ, 0xc0, !PT ;  /* 0x0000000304047812 */ /* 0x000fca00078ec0ff */
[----:B------:R-:W-:Y:S02]  /*02b0*/  IMAD.MOV R4, RZ, RZ, -R4 ;  /* 0x000000ffff047224 */ /* 0x000fe400078e0a04 */
[----:B0-----:R-:W-:-:S04]  /*02c0*/  IMAD.WIDE.U32 R2, R11, 0x4, R2 ;  /* 0x000000040b027825 */ /* 0x001fc800078e0002 */
[----:B------:R-:W-:-:S07]  /*02d0*/  IMAD.MOV.U32 R5, RZ, RZ, R3 ;  /* 0x000000ffff057224 */ /* 0x000fce00078e0003 */
.L_x_10:
[----:B------:R-:W-:-:S06]  /*02e0*/  IMAD.MOV.U32 R3, RZ, RZ, R5 ;  /* 0x000000ffff037224 */ /* 0x000fcc00078e0005 */
[----:B------:R0:W2:Y:S01]  /*02f0*/  LDG.E.CONSTANT R3, desc[UR6][R2.64] ;  /* 0x0000000602037981 */ /* 0x0000a2000c1e9900 */
[----:B------:R-:W-:Y:S02]  /*0300*/  VIADD R4, R4, 0x1 ;  /* 0x0000000104047836 */ /* 0x000fe40000000000 */
[----:B------:R-:W-:-:S03]  /*0310*/  VIADD R11, R11, 0x100 ;  /* 0x000001000b0b7836 */ /* 0x000fc60000000000 */
[----:B------:R-:W-:Y:S02]  /*0320*/  ISETP.NE.AND P0, PT, R4, RZ, PT ;  /* 0x000000ff0400720c */ /* 0x000fe40003f05270 */
[----:B0-----:R-:W-:-:S05]  /*0330*/  IADD3 R2, P2, PT, R2, 0x400, RZ ;  /* 0x0000040002027810 */ /* 0x001fca0007f5e0ff */
[----:B------:R-:W-:Y:S02]  /*0340*/  IMAD.X R5, RZ, RZ, R5, P2 ;  /* 0x000000ffff057224 */ /* 0x000fe400010e0605 */
[----:B--2--5:R-:W-:-:S04]  /*0350*/  IMAD.IADD R0, R3, 0x1, R0 ;  /* 0x0000000103007824 */ /* 0x024fc800078e0200 */
[----:B------:R-:W-:Y:S05]  /*0360*/  @P0 BRA `(.L_x_10) ;  /* 0xfffffffc00dc0947 */ /* 0x000fea000383ffff */
.L_x_9:
[----:B------:R-:W-:Y:S05]  /*0370*/  BSYNC.RECONVERGENT B2 ;  /* 0x0000000000027941 */ /* 0x000fea0003800200 */
.L_x_8:
[----:B------:R-:W-:Y:S05]  /*0380*/  @!P1 BRA `(.L_x_7) ;  /* 0x0000000400309947 */ /* 0x000fea0003800000 */
[----:B------:R-:W-:Y:S01]  /*0390*/  IMAD.IADD R2, R20, 0x1, -R11 ;  /* 0x0000000114027824 */ /* 0x000fe200078e0a0b */
[----:B------:R-:W-:Y:S01]  /*03a0*/  BSSY.RECONVERGENT B2, `(.L_x_11) ;  /* 0x0000029000027945 */ /* 0x000fe20003800200 */
[----:B------:R-:W-:-:S03]  /*03b0*/  PLOP3.LUT P0, PT, PT, PT, PT, 0x80, 0x8 ;  /* 0x000000000008781c */ /* 0x000fc60003f0f070 */
[----:B------:R-:W-:-:S13]  /*03c0*/  ISETP.GT.AND P1, PT, R2, 0xc00, PT ;  /* 0x00000c000200780c */ /* 0x000fda0003f24270 */
[----:B------:R-:W-:Y:S05]  /*03d0*/  @!P1 BRA `(.L_x_12) ;  /* 0x0000000000949947 */ /* 0x000fea0003800000 */
[----:B------:R-:W-:Y:S01]  /*03e0*/  PLOP3.LUT P0, PT, PT, PT, PT, 0x8, 0x80 ;  /* 0x000000000080781c */ /* 0x000fe20003f0e170 */
[----:B------:R-:W-:-:S12]  /*03f0*/  VIADD R8, R20, 0xfffff400 ;  /* 0xfffff40014087836 */ /* 0x000fd80000000000 */
.L_x_13:
[----:B------:R-:W0:Y:S01]  /*0400*/  LDC.64 R4, c[0x0][0x380] ;  /* 0x0000e000ff047b82 */ /* 0x000e220000000a00 */
[C---:B------:R-:W-:Y:S02]  /*0410*/  VIADD R7, R11.reuse, 0x400 ;  /* 0x000004000b077836 */ /* 0x040fe40000000000 */
[C---:B------:R-:W-:Y:S02]  /*0420*/  VIADD R3, R11.reuse, 0x800 ;  /* 0x000008000b037836 */ /* 0x040fe40000000000 */
[----:B0-----:R-:W-:-:S05]  /*0430*/  IMAD.WIDE R22, R11, 0x4, R4 ;  /* 0x000000040b167825 */ /* 0x001fca00078e0204 */
[----:B------:R-:W2:Y:S01]  /*0440*/  LDG.E.CONSTANT R13, desc[UR6][R22.64] ;  /* 0x00000006160d7981 */ /* 0x000ea2000c1e9900 */
[----:B------:R-:W-:-:S03]  /*0450*/  IMAD.WIDE R6, R7, 0x4, R4 ;  /* 0x0000000407067825 */ /* 0x000fc600078e0204 */
[----:B------:R-:W2:Y:S04]  /*0460*/  LDG.E.CONSTANT R10, desc[UR6][R22.64+0x400] ;  /* 0x00040006160a7981 */ /* 0x000ea8000c1e9900 */
[----:B------:R-:W3:Y:S04]  /*0470*/  LDG.E.CONSTANT R12, desc[UR6][R22.64+0x800] ;  /* 0x00080006160c7981 */ /* 0x000ee8000c1e9900 */
[----:B------:R-:W3:Y:S01]  /*0480*/  LDG.E.CONSTANT R19, desc[UR6][R22.64+0xc00] ;  /* 0x000c000616137981 */ /* 0x000ee2000c1e9900 */
[----:B------:R-:W-:-:S03]  /*0490*/  IMAD.WIDE R2, R3, 0x4, R4 ;  /* 0x0000000403027825 */ /* 0x000fc600078e0204 */
[----:B------:R-:W4:Y:S04]  /*04a0*/  LDG.E.CONSTANT R16, desc[UR6][R6.64] ;  /* 0x0000000606107981 */ /* 0x000f28000c1e9900 */
[----:B------:R-:W4:Y:S01]  /*04b0*/  LDG.E.CONSTANT R15, desc[UR6][R6.64+0x400] ;  /* 0x00040006060f7981 */ /* 0x000f22000c1e9900 */
[----:B------:R-:W-:-:S03]  /*04c0*/  VIADD R25, R11, 0xc00 ;  /* 0x00000c000b197836 */ /* 0x000fc60000000000 */
[----:B------:R-:W4:Y:S04]  /*04d0*/  LDG.E.CONSTANT R14, desc[UR6][R6.64+0x800] ;  /* 0x00080006060e7981 */ /* 0x000f28000c1e9900 */
[----:B------:R-:W4:Y:S01]  /*04e0*/  LDG.E.CONSTANT R21, desc[UR6][R6.64+0xc00] ;  /* 0x000c000606157981 */ /* 0x000f22000c1e9900 */
[----:B------:R-:W-:-:S03]  /*04f0*/  IMAD.WIDE R4, R25, 0x4, R4 ;  /* 0x0000000419047825 */ /* 0x000fc600078e0204 */
[----:B------:R-:W4:Y:S04]  /*0500*/  LDG.E.CONSTANT R18, desc[UR6][R2.64] ;  /* 0x0000000602127981 */ /* 0x000f28000c1e9900 */
[----:B------:R-:W4:Y:S04]  /*0510*/  LDG.E.CONSTANT R17, desc[UR6][R2.64+0x400] ;  /* 0x0004000602117981 */ /* 0x000f28000c1e9900 */
[----:B------:R-:W4:Y:S04]  /*0520*/  LDG.E.CONSTANT R23, desc[UR6][R2.64+0x800] ;  /* 0x0008000602177981 */ /* 0x000f28000c1e9900 */
[----:B------:R-:W4:Y:S04]  /*0530*/  LDG.E.CONSTANT R24, desc[UR6][R2.64+0xc00] ;  /* 0x000c000602187981 */ /* 0x000f28000c1e9900 */
[----:B------:R-:W4:Y:S04]  /*0540*/  LDG.E.CONSTANT R25, desc[UR6][R4.64] ;  /* 0x0000000604197981 */ /* 0x000f28000c1e9900 */
[----:B------:R-:W4:Y:S04]  /*0550*/  LDG.E.CONSTANT R26, desc[UR6][R4.64+0x400] ;  /* 0x00040006041a7981 */ /* 0x000f28000c1e9900 */
[----:B------:R-:W4:Y:S04]  /*0560*/  LDG.E.CONSTANT R22, desc[UR6][R4.64+0x800] ;  /* 0x0008000604167981 */ /* 0x000f28000c1e9900 */
[----:B------:R-:W4:Y:S01]  /*0570*/  LDG.E.CONSTANT R27, desc[UR6][R4.64+0xc00] ;  /* 0x000c0006041b7981 */ /* 0x000f22000c1e9900 */
[----:B------:R-:W-:-:S05]  /*0580*/  VIADD R11, R11, 0x1000 ;  /* 0x000010000b0b7836 */ /* 0x000fca0000000000 */
[----:B------:R-:W-:Y:S02]  /*0590*/  ISETP.GE.AND P1, PT, R11, R8, PT ;  /* 0x000000080b00720c */ /* 0x000fe40003f26270 */
[----:B--2--5:R-:W-:-:S04]  /*05a0*/  IADD3 R10, PT, PT, R10, R13, R0 ;  /* 0x0000000d0a0a7210 */ /* 0x024fc80007ffe000 */
[----:B---3--:R-:W-:-:S04]  /*05b0*/  IADD3 R10, PT, PT, R19, R12, R10 ;  /* 0x0000000c130a7210 */ /* 0x008fc80007ffe00a */
[----:B----4-:R-:W-:-:S04]  /*05c0*/  IADD3 R10, PT, PT, R15, R16, R10 ;  /* 0x000000100f0a7210 */ /* 0x010fc80007ffe00a */
[----:B------:R-:W-:-:S04]  /*05d0*/  IADD3 R10, PT, PT, R21, R14, R10 ;  /* 0x0000000e150a7210 */ /* 0x000fc80007ffe00a */
[----:B------:R-:W-:-:S04]  /*05e0*/  IADD3 R10, PT, PT, R17, R18, R10 ;  /* 0x00000012110a7210 */ /* 0x000fc80007ffe00a */
[----:B------:R-:W-:-:S04]  /*05f0*/  IADD3 R10, PT, PT, R24, R23, R10 ;  /* 0x00000017180a7210 */ /* 0x000fc80007ffe00a */
[----:B------:R-:W-:-:S04]  /*0600*/  IADD3 R25, PT, PT, R26, R25, R10 ;  /* 0x000000191a197210 */ /* 0x000fc80007ffe00a */
[----:B------:R-:W-:Y:S01]  /*0610*/  IADD3 R0, PT, PT, R27, R22, R25 ;  /* 0x000000161b007210 */ /* 0x000fe20007ffe019 */
[----:B------:R-:W-:Y:S06]  /*0620*/  @!P1 BRA `(.L_x_13) ;  /* 0xfffffffc00749947 */ /* 0x000fec000383ffff */
.L_x_12:
[----:B------:R-:W-:Y:S05]  /*0630*/  BSYNC.RECONVERGENT B2 ;  /* 0x0000000000027941 */ /* 0x000fea0003800200 */
.L_x_11:
[----:B------:R-:W-:Y:S01]  /*0640*/  IMAD.IADD R2, R20, 0x1, -R11 ;  /* 0x0000000114027824 */ /* 0x000fe200078e0a0b */
[----:B------:R-:W-:Y:S04]  /*0650*/  BSSY.RECONVERGENT B2, `(.L_x_14) ;  /* 0x0000015000027945 */ /* 0x000fe80003800200 */
[----:B------:R-:W-:-:S13]  /*0660*/  ISETP.GT.AND P1, PT, R2, 0x400, PT ;  /* 0x000004000200780c */ /* 0x000fda0003f24270 */
[----:B------:R-:W-:Y:S05]  /*0670*/  @!P1 BRA `(.L_x_15) ;  /* 0x0000000000489947 */ /* 0x000fea0003800000 */
[----:B------:R-:W0:Y:S01]  /*0680*/  LDC.64 R4, c[0x0][0x380] ;  /* 0x0000e000ff047b82 */ /* 0x000e220000000a00 */
[C---:B------:R-:W-:Y:S02]  /*0690*/  VIADD R13, R11.reuse, 0x400 ;  /* 0x000004000b0d7836 */ /* 0x040fe40000000000 */
[----:B0-----:R-:W-:-:S05]  /*06a0*/  IMAD.WIDE R2, R11, 0x4, R4 ;  /* 0x000000040b027825 */ /* 0x001fca00078e0204 */
[----:B------:R-:W2:Y:S01]  /*06b0*/  LDG.E.CONSTANT R7, desc[UR6][R2.64] ;  /* 0x0000000602077981 */ /* 0x000ea2000c1e9900 */
[----:B------:R-:W-:-:S03]  /*06c0*/  IMAD.WIDE R4, R13, 0x4, R4 ;  /* 0x000000040d047825 */ /* 0x000fc600078e0204 */
[----:B------:R-:W2:Y:S04]  /*06d0*/  LDG.E.CONSTANT R6, desc[UR6][R2.64+0x400] ;  /* 0x0004000602067981 */ /* 0x000ea8000c1e9900 */
[----:B------:R-:W3:Y:S04]  /*06e0*/  LDG.E.CONSTANT R13, desc[UR6][R2.64+0x800] ;  /* 0x00080006020d7981 */ /* 0x000ee8000c1e9900 */
[----:B------:R-:W3:Y:S04]  /*06f0*/  LDG.E.CONSTANT R8, desc[UR6][R2.64+0xc00] ;  /* 0x000c000602087981 */ /* 0x000ee8000c1e9900 */
[----:B------:R-:W4:Y:S04]  /*0700*/  LDG.E.CONSTANT R15, desc[UR6][R4.64] ;  /* 0x00000006040f7981 */ /* 0x000f28000c1e9900 */
[----:B------:R-:W4:Y:S04]  /*0710*/  LDG.E.CONSTANT R10, desc[UR6][R4.64+0x400] ;  /* 0x00040006040a7981 */ /* 0x000f28000c1e9900 */
[----:B------:R-:W4:Y:S04]  /*0720*/  LDG.E.CONSTANT R17, desc[UR6][R4.64+0x800] ;  /* 0x0008000604117981 */ /* 0x000f28000c1e9900 */
[----:B------:R-:W4:Y:S01]  /*0730*/  LDG.E.CONSTANT R12, desc[UR6][R4.64+0xc00] ;  /* 0x000c0006040c7981 */ /* 0x000f22000c1e9900 */
[----:B------:R-:W-:Y:S01]  /*0740*/  PLOP3.LUT P0, PT, PT, PT, PT, 0x8, 0x80 ;  /* 0x000000000080781c */ /* 0x000fe20003f0e170 */
[----:B------:R-:W-:Y:S01]  /*0750*/  VIADD R11, R11, 0x800 ;  /* 0x000008000b0b7836 */ /* 0x000fe20000000000 */
[----:B--2--5:R-:W-:-:S04]  /*0760*/  IADD3 R6, PT, PT, R6, R7, R0 ;  /* 0x0000000706067210 */ /* 0x024fc80007ffe000 */
[----:B---3--:R-:W-:-:S04]  /*0770*/  IADD3 R6, PT, PT, R8, R13, R6 ;  /* 0x0000000d08067210 */ /* 0x008fc80007ffe006 */
[----:B----4-:R-:W-:-:S04]  /*0780*/  IADD3 R6, PT, PT, R10, R15, R6 ;  /* 0x0000000f0a067210 */ /* 0x010fc80007ffe006 */
[----:B------:R-:W-:-:S07]  /*0790*/  IADD3 R0, PT, PT, R12, R17, R6 ;  /* 0x000000110c007210 */ /* 0x000fce0007ffe006 */
.L_x_15:
[----:B------:R-:W-:Y:S05]  /*07a0*/  BSYNC.RECONVERGENT B2 ;  /* 0x0000000000027941 */ /* 0x000fea0003800200 */
.L_x_14:
[----:B------:R-:W-:-:S13]  /*07b0*/  ISETP.LT.OR P0, PT, R11, R20, P0 ;  /* 0x000000140b00720c */ /* 0x000fda0000701670 */
[----:B------:R-:W-:Y:S05]  /*07c0*/  @!P0 BRA `(.L_x_7) ;  /* 0x0000000000208947 */ /* 0x000fea0003800000 */
[----:B------:R-:W0:Y:S02]  /*07d0*/  LDC.64 R2, c[0x0][0x380] ;  /* 0x0000e000ff027b82 */ /* 0x000e240000000a00 */
[----:B0-----:R-:W-:-:S05]  /*07e0*/  IMAD.WIDE R2, R11, 0x4, R2 ;  /* 0x000000040b027825 */ /* 0x001fca00078e0202 */
[----:B------:R-:W2:Y:S04]  /*07f0*/  LDG.E.CONSTANT R5, desc[UR6][R2.64] ;  /* 0x0000000602057981 */ /* 0x000ea8000c1e9900 */
[----:B------:R-:W2:Y:S04]  /*0800*/  LDG.E.CONSTANT R4, desc[UR6][R2.64+0x400] ;  /* 0x0004000602047981 */ /* 0x000ea8000c1e9900 */
[----:B------:R-:W3:Y:S04]  /*0810*/  LDG.E.CONSTANT R7, desc[UR6][R2.64+0x800] ;  /* 0x0008000602077981 */ /* 0x000ee8000c1e9900 */
[----:B------:R-:W3:Y:S01]  /*0820*/  LDG.E.CONSTANT R6, desc[UR6][R2.64+0xc00] ;  /* 0x000c000602067981 */ /* 0x000ee2000c1e9900 */
[----:B--2--5:R-:W-:-:S04]  /*0830*/  IADD3 R0, PT, PT, R4, R5, R0 ;  /* 0x0000000504007210 */ /* 0x024fc80007ffe000 */
[----:B---3--:R-:W-:-:S07]  /*0840*/  IADD3 R0, PT, PT, R6, R7, R0 ;  /* 0x0000000706007210 */ /* 0x008fce0007ffe000 */
.L_x_7:
[----:B------:R-:W-:Y:S05]  /*0850*/  BSYNC.RECONVERGENT B1 ;  /* 0x0000000000017941 */ /* 0x000fea0003800200 */
.L_x_6:
[----:B------:R-:W-:-:S13]  /*0860*/  ISETP.GE.AND P0, PT, R20, 0x100, PT ;  /* 0x000001001400780c */ /* 0x000fda0003f06270 */
[----:B------:R-:W-:Y:S05]  /*0870*/  @!P0 BRA `(.L_x_16) ;  /* 0x0000000000ac8947 */ /* 0x000fea0003800000 */
[----:B------:R-:W1:Y:S01]  /*0880*/  S2R R6, SR_LANEID ;  /* 0x0000000000067919 */ /* 0x000e620000000000 */
[----:B0----5:R-:W0:Y:S01]  /*0890*/  SHFL.DOWN PT, R2, R0, 0x1, 0x1f ;  /* 0x08201f0000027f89 */ /* 0x021e2200000e0000 */
[C---:B-1----:R-:W-:Y:S02]  /*08a0*/  ISETP.GT.AND P0, PT, R6.reuse, 0x1e, PT ;  /* 0x0000001e0600780c */ /* 0x042fe40003f04270 */
[----:B------:R-:W-:Y:S02]  /*08b0*/  ISETP.NE.AND P1, PT, R6, RZ, PT ;  /* 0x000000ff0600720c */ /* 0x000fe40003f25270 */
[----:B0-----:R-:W-:Y:S02]  /*08c0*/  SEL R3, R2, RZ, !P0 ;  /* 0x000000ff02037207 */ /* 0x001fe40004000000 */
[----:B------:R-:W-:-:S03]  /*08d0*/  ISETP.GT.AND P0, PT, R6, 0x1d, PT ;  /* 0x0000001d0600780c */ /* 0x000fc60003f04270 */
[----:B------:R-:W-:-:S05]  /*08e0*/  IMAD.IADD R3, R3, 0x1, R0 ;  /* 0x0000000103037824 */ /* 0x000fca00078e0200 */
[----:B------:R-:W0:Y:S01]  /*08f0*/  SHFL.DOWN PT, R2, R3, 0x2, 0x1f ;  /* 0x08401f0003027f89 */ /* 0x000e2200000e0000 */
[----:B------:R-:W1:Y:S01]  /*0900*/  @!P1 S2R R7, SR_CgaCtaId ;  /* 0x0000000000079919 */ /* 0x000e620000008800 */
[----:B0-----:R-:W-:Y:S02]  /*0910*/  SEL R2, R2, RZ, !P0 ;  /* 0x000000ff02027207 */ /* 0x001fe40004000000 */
[----:B------:R-:W-:-:S03]  /*0920*/  ISETP.GT.AND P0, PT, R6, 0x1b, PT ;  /* 0x0000001b0600780c */ /* 0x000fc60003f04270 */
[----:B------:R-:W-:-:S05]  /*0930*/  IMAD.IADD R2, R3, 0x1, R2 ;  /* 0x0000000103027824 */ /* 0x000fca00078e0202 */
[----:B------:R-:W0:Y:S02]  /*0940*/  SHFL.DOWN PT, R4, R2, 0x4, 0x1f ;  /* 0x08801f0002047f89 */ /* 0x000e2400000e0000 */
[----:B0-----:R-:W-:Y:S02]  /*0950*/  SEL R5, R4, RZ, !P0 ;  /* 0x000000ff04057207 */ /* 0x001fe40004000000 */
[----:B------:R-:W-:Y:S02]  /*0960*/  ISETP.GT.AND P0, PT, R6, 0x17, PT ;  /* 0x000000170600780c */ /* 0x000fe40003f04270 */
[----:B------:R-:W-:Y:S01]  /*0970*/  @!P1 MOV R4, 0x400 ;  /* 0x0000040000049802 */ /* 0x000fe20000000f00 */
[----:B------:R-:W-:Y:S01]  /*0980*/  IMAD.IADD R5, R2, 0x1, R5 ;  /* 0x0000000102057824 */ /* 0x000fe200078e0205 */
[----:B------:R-:W-:Y:S02]  /*0990*/  @!P1 SHF.R.U32.HI R2, RZ, 0x3, R9 ;  /* 0x00000003ff029819 */ /* 0x000fe40000011609 */
[----:B-1----:R-:W-:-:S02]  /*09a0*/  @!P1 LEA R7, R7, R4, 0x18 ;  /* 0x0000000407079211 */ /* 0x002fc400078ec0ff */
[----:B------:R-:W0:Y:S01]  /*09b0*/  SHFL.DOWN PT, R0, R5, 0x8, 0x1f ;  /* 0x09001f0005007f89 */ /* 0x000e2200000e0000 */
[----:B------:R-:W-:-:S05]  /*09c0*/  @!P1 LOP3.LUT R2, R2, 0x7c, RZ, 0xc0, !PT ;  /* 0x0000007c02029812 */ /* 0x000fca00078ec0ff */
[----:B------:R-:W-:Y:S01]  /*09d0*/  @!P1 IMAD.IADD R2, R2, 0x1, R7 ;  /* 0x0000000102029824 */ /* 0x000fe200078e0207 */
[----:B0-----:R-:W-:Y:S02]  /*09e0*/  SEL R0, R0, RZ, !P0 ;  /* 0x000000ff00007207 */ /* 0x001fe40004000000 */
[----:B------:R-:W-:-:S03]  /*09f0*/  ISETP.GT.AND P0, PT, R6, 0xf, PT ;  /* 0x0000000f0600780c */ /* 0x000fc60003f04270 */
[----:B------:R-:W-:-:S05]  /*0a00*/  IMAD.IADD R0, R5, 0x1, R0 ;  /* 0x0000000105007824 */ /* 0x000fca00078e0200 */
[----:B------:R-:W0:Y:S02]  /*0a10*/  SHFL.DOWN PT, R3, R0, 0x10, 0x1f ;  /* 0x0a001f0000037f89 */ /* 0x000e2400000e0000 */
[----:B0-----:R-:W-:Y:S02]  /*0a20*/  SEL R3, R3, RZ, !P0 ;  /* 0x000000ff03037207 */ /* 0x001fe40004000000 */
[----:B------:R-:W-:-:S03]  /*0a30*/  ISETP.NE.AND P0, PT, R9, RZ, PT ;  /* 0x000000ff0900720c */ /* 0x000fc60003f05270 */
[----:B------:R-:W-:-:S05]  /*0a40*/  IMAD.IADD R3, R0, 0x1, R3 ;  /* 0x0000000100037824 */ /* 0x000fca00078e0203 */
[----:B------:R0:W-:Y:S01]  /*0a50*/  @!P1 STS [R2+0x8], R3 ;  /* 0x0000080302009388 */ /* 0x0001e20000000800 */
[----:B------:R-:W-:Y:S06]  /*0a60*/  BAR.SYNC.DEFER_BLOCKING 0x0 ;  /* 0x0000000000007b1d */ /* 0x000fec0000010000 */
[----:B------:R-:W-:Y:S05]  /*0a70*/  @P0 BRA `(.L_x_17) ;  /* 0x0000002c00ac0947 */ /* 0x000fea0003800000 */
[----:B------:R-:W1:Y:S01]  /*0a80*/  S2UR UR5, SR_CgaCtaId ;  /* 0x00000000000579c3 */ /* 0x000e620000008800 */
[----:B------:R-:W-:Y:S02]  /*0a90*/  UMOV UR4, 0x400 ;  /* 0x0000040000047882 */ /* 0x000fe40000000000 */
[----:B-1----:R-:W-:-:S09]  /*0aa0*/  ULEA UR4, UR5, UR4, 0x18 ;  /* 0x0000000405047291 */ /* 0x002fd2000f8ec0ff */
[----:B------:R-:W-:Y:S04]  /*0ab0*/  LDS R0, [UR4+0xc] ;  /* 0x00000c04ff007984 */ /* 0x000fe80008000800 */
[----:B------:R-:W1:Y:S04]  /*0ac0*/  LDS.128 R4, [UR4+0x10] ;  /* 0x00001004ff047984 */ /* 0x000e680008000c00 */
[----:B------:R-:W2:Y:S01]  /*0ad0*/  LDS.64 R8, [UR4+0x20] ;  /* 0x00002004ff087984 */ /* 0x000ea20008000a00 */
[----:B-1----:R-:W-:-:S04]  /*0ae0*/  IADD3 R0, PT, PT, R4, R0, R3 ;  /* 0x0000000004007210 */ /* 0x002fc80007ffe003 */
[----:B------:R-:W-:-:S04]  /*0af0*/  IADD3 R0, PT, PT, R6, R0, R5 ;  /* 0x0000000006007210 */ /* 0x000fc80007ffe005 */
[----:B--2---:R-:W-:-:S05]  /*0b00*/  IADD3 R0, PT, PT, R8, R0, R7 ;  /* 0x0000000008007210 */ /* 0x004fca0007ffe007 */
[----:B0-----:R-:W-:Y:S01]  /*0b10*/  IMAD.IADD R3, R0, 0x1, R9 ;  /* 0x0000000100037824 */ /* 0x001fe200078e0209 */
[----:B------:R-:W-:Y:S06]  /*0b20*/  BRA `(.L_x_17) ;  /* 0x0000002c00807947 */ /* 0x000fec0003800000 */
.L_x_16:
[----:B0-----:R-:W-:Y:S01]  /*0b30*/  LOP3.LUT R2, R9, 0x3e0, RZ, 0xc0, !PT ;  /* 0x000003e009027812 */ /* 0x001fe200078ec0ff */
[----:B------:R-:W0:Y:S03]  /*0b40*/  S2R R8, SR_LANEID ;  /* 0x0000000000087919 */ /* 0x000e260000000000 */
[----:B------:R-:W-:Y:S01]  /*0b50*/  LOP3.LUT R5, RZ, R2, RZ, 0x33, !PT ;  /* 0x00000002ff057212 */ /* 0x000fe200078e33ff */
[----:B------:R-:W-:-:S04]  /*0b60*/  VIADD R3, R2, 0x20 ;  /* 0x0000002002037836 */ /* 0x000fc80000000000 */
[----:B------:R-:W-:Y:S01]  /*0b70*/  IMAD.IADD R5, R5, 0x1, R20 ;  /* 0x0000000105057824 */ /* 0x000fe200078e0214 */
[----:B------:R-:W-:-:S04]  /*0b80*/  ISETP.GT.AND P0, PT, R3, R20, PT ;  /* 0x000000140300720c */ /* 0x000fc80003f04270 */
[----:B------:R-:W-:-:S05]  /*0b90*/  SEL R5, R5, 0x1f, P0 ;  /* 0x0000001f05057807 */ /* 0x000fca0000000000 */
[----:B-----5:R-:W1:Y:S01]  /*0ba0*/  SHFL.DOWN PT, R2, R0, 0x1, R5 ;  /* 0x0820000000027989 */ /* 0x020e6200000e0005 */
[CC--:B0-----:R-:W-:Y:S01]  /*0bb0*/  ISETP.GE.AND P0, PT, R8.reuse, R5.reuse, PT ;  /* 0x000000050800720c */ /* 0x0c1fe20003f06270 */
[C---:B------:R-:W-:Y:S01]  /*0bc0*/  VIADD R4, R8.reuse, 0x2 ;  /* 0x0000000208047836 */ /* 0x040fe20000000000 */
[C---:B------:R-:W-:Y:S01]  /*0bd0*/  ISETP.NE.AND P1, PT, R8.reuse, RZ, PT ;  /* 0x000000ff0800720c */ /* 0x040fe20003f25270 */
[----:B------:R-:W-:Y:S01]  /*0be0*/  VIADD R6, R8, 0x4 ;  /* 0x0000000408067836 */ /* 0x000fe20000000000 */
[----:B-1----:R-:W-:Y:S02]  /*0bf0*/  SEL R3, R2, RZ, !P0 ;  /* 0x000000ff02037207 */ /* 0x002fe40004000000 */
[----:B------:R-:W-:-:S03]  /*0c00*/  ISETP.GT.AND P0, PT, R4, R5, PT ;  /* 0x000000050400720c */ /* 0x000fc60003f04270 */
[----:B------:R-:W-:-:S06]  /*0c10*/  IMAD.IADD R2, R3, 0x1, R0 ;  /* 0x0000000103027824 */ /* 0x000fcc00078e0200 */
[----:B------:R-:W0:Y:S01]  /*0c20*/  @!P1 S2R R10, SR_CgaCtaId ;  /* 0x00000000000a9919 */ /* 0x000e220000008800 */
[----:B------:R-:W-:Y:S01]  /*0c30*/  @!P1 MOV R7, 0x400 ;  /* 0x0000040000079802 */ /* 0x000fe20000000f00 */
[----:B------:R-:W1:Y:S02]  /*0c40*/  SHFL.DOWN PT, R3, R2, 0x2, R5 ;  /* 0x0840000002037989 */ /* 0x000e6400000e0005 */
[----:B-1----:R-:W-:Y:S02]  /*0c50*/  SEL R3, R3, RZ, !P0 ;  /* 0x000000ff03037207 */ /* 0x002fe40004000000 */
[----:B------:R-:W-:Y:S02]  /*0c60*/  ISETP.GT.AND P0, PT, R6, R5, PT ;  /* 0x000000050600720c */ /* 0x000fe40003f04270 */
[----:B------:R-:W-:Y:S01]  /*0c70*/  @!P1 SHF.R.U32.HI R6, RZ, 0x3, R9 ;  /* 0x00000003ff069819 */ /* 0x000fe20000011609 */
[----:B------:R-:W-:Y:S01]  /*0c80*/  IMAD.IADD R4, R2, 0x1, R3 ;  /* 0x0000000102047824 */ /* 0x000fe200078e0203 */
[----:B0-----:R-:W-:Y:S01]  /*0c90*/  @!P1 LEA R7, R10, R7, 0x18 ;  /* 0x000000070a079211 */ /* 0x001fe200078ec0ff */
[----:B------:R-:W-:Y:S01]  /*0ca0*/  VIADD R2, R8, 0x8 ;  /* 0x0000000808027836 */ /* 0x000fe20000000000 */
[----:B------:R-:W-:-:S02]  /*0cb0*/  @!P1 LOP3.LUT R6, R6, 0x7c, RZ, 0xc0, !PT ;  /* 0x0000007c06069812 */ /* 0x000fc400078ec0ff */
[----:B------:R-:W0:Y:S03]  /*0cc0*/  SHFL.DOWN PT, R3, R4, 0x4, R5 ;  /* 0x0880000004037989 */ /* 0x000e2600000e0005 */
[----:B------:R-:W-:Y:S01]  /*0cd0*/  @!P1 IMAD.IADD R6, R6, 0x1, R7 ;  /* 0x0000000106069824 */ /* 0x000fe200078e0207 */
[----:B0-----:R-:W-:Y:S02]  /*0ce0*/  SEL R3, R3, RZ, !P0 ;  /* 0x000000ff03037207 */ /* 0x001fe40004000000 */
[----:B------:R-:W-:-:S03]  /*0cf0*/  ISETP.GT.AND P0, PT, R2, R5, PT ;  /* 0x000000050200720c */ /* 0x000fc60003f04270 */
[----:B------:R-:W-:Y:S02]  /*0d00*/  IMAD.IADD R0, R4, 0x1, R3 ;  /* 0x0000000104007824 */ /* 0x000fe400078e0203 */
[----:B------:R-:W-:-:S03]  /*0d10*/  VIADD R4, R8, 0x10 ;  /* 0x0000001008047836 */ /* 0x000fc60000000000 */
[----:B------:R-:W0:Y:S02]  /*0d20*/  SHFL.DOWN PT, R3, R0, 0x8, R5 ;  /* 0x0900000000037989 */ /* 0x000e2400000e0005 */
[----:B0-----:R-:W-:Y:S02]  /*0d30*/  SEL R3, R3, RZ, !P0 ;  /* 0x000000ff03037207 */ /* 0x001fe40004000000 */
[----:B------:R-:W-:-:S03]  /*0d40*/  ISETP.GT.AND P0, PT, R4, R5, PT ;  /* 0x000000050400720c */ /* 0x000fc60003f04270 */
[----:B------:R-:W-:-:S05]  /*0d50*/  IMAD.IADD R2, R0, 0x1, R3 ;  /* 0x0000000100027824 */ /* 0x000fca00078e0203 */
[----:B------:R-:W0:Y:S02]  /*0d60*/  SHFL.DOWN PT, R3, R2, 0x10, R5 ;  /* 0x0a00000002037989 */ /* 0x000e2400000e0005 */
[----:B0-----:R-:W-:Y:S02]  /*0d70*/  SEL R3, R3, RZ, !P0 ;  /* 0x000000ff03037207 */ /* 0x001fe40004000000 */
[----:B------:R-:W-:-:S03]  /*0d80*/  ISETP.NE.AND P0, PT, R9, RZ, PT ;  /* 0x000000ff0900720c */ /* 0x000fc60003f05270 */
[----:B------:R-:W-:-:S05]  /*0d90*/  IMAD.IADD R3, R2, 0x1, R3 ;  /* 0x0000000102037824 */ /* 0x000fca00078e0203 */
[----:B------:R4:W-:Y:S01]  /*0da0*/  @!P1 STS [R6+0x8], R3 ;  /* 0x0000080306009388 */ /* 0x0009e20000000800 */
[----:B------:R-:W-:Y:S06]  /*0db0*/  BAR.SYNC.DEFER_BLOCKING 0x0 ;  /* 0x0000000000007b1d */ /* 0x000fec0000010000 */
[----:B------:R-:W-:Y:S05]  /*0dc0*/  @P0 BRA `(.L_x_17) ;  /* 0x0000002800d80947 */ /* 0x000fea0003800000 */
[----:B------:R-:W0:Y:S01]  /*0dd0*/  S2UR UR5, SR_CgaCtaId ;  /* 0x00000000000579c3 */ /* 0x000e220000008800 */
[----:B------:R-:W-:Y:S01]  /*0de0*/  UMOV UR4, 0x400 ;  /* 0x0000040000047882 */ /* 0x000fe20000000000 */
[C---:B------:R-:W-:Y:S02]  /*0df0*/  ISETP.GT.AND P2, PT, R20.reuse, 0x40, PT ;  /* 0x000000401400780c */ /* 0x040fe40003f44270 */
[C---:B------:R-:W-:Y:S02]  /*0e00*/  ISETP.GT.AND P1, PT, R20.reuse, 0x20, PT ;  /* 0x000000201400780c */ /* 0x040fe40003f24270 */
[----:B------:R-:W-:Y:S01]  /*0e10*/  ISETP.GT.AND P3, PT, R20, 0x80, PT ;  /* 0x000000801400780c */ /* 0x000fe20003f64270 */
[----:B0-----:R-:W-:-:S09]  /*0e20*/  ULEA UR4, UR5, UR4, 0x18 ;  /* 0x0000000405047291 */ /* 0x001fd2000f8ec0ff */
[----:B----4-:R-:W0:Y:S04]  /*0e30*/  LDS.128 R4, [UR4+0x10] ;  /* 0x00001004ff047984 */ /* 0x010e280008000c00 */
[----:B------:R-:W1:Y:S04]  /*0e40*/  LDS R0, [UR4+0xc] ;  /* 0x00000c04ff007984 */ /* 0x000e680008000800 */
[----:B------:R-:W2:Y:S01]  /*0e50*/  LDS.64 R8, [UR4+0x20] ;  /* 0x00002004ff087984 */ /* 0x000ea20008000a00 */
[----:B0-----:R-:W-:Y:S02]  /*0e60*/  SEL R4, R4, RZ, P2 ;  /* 0x000000ff04047207 */ /* 0x001fe40001000000 */
[----:B------:R-:W-:-:S02]  /*0e70*/  ISETP.GT.AND P2, PT, R20, 0x60, PT ;  /* 0x000000601400780c */ /* 0x000fc40003f44270 */
[----:B-1----:R-:W-:Y:S02]  /*0e80*/  SEL R0, R0, RZ, P1 ;  /* 0x000000ff00007207 */ /* 0x002fe40000800000 */
[----:B------:R-:W-:Y:S02]  /*0e90*/  SEL R5, R5, RZ, P2 ;  /* 0x000000ff05057207 */ /* 0x000fe40001000000 */
[----:B------:R-:W-:Y:S02]  /*0ea0*/  IADD3 R0, PT, PT, R4, R0, R3 ;  /* 0x0000000004007210 */ /* 0x000fe40007ffe003 */
[----:B------:R-:W-:Y:S02]  /*0eb0*/  ISETP.GT.AND P1, PT, R20, 0xa0, PT ;  /* 0x000000a01400780c */ /* 0x000fe40003f24270 */
[----:B------:R-:W-:Y:S02]  /*0ec0*/  SEL R6, R6, RZ, P3 ;  /* 0x000000ff06067207 */ /* 0x000fe40001800000 */
[----:B------:R-:W-:-:S02]  /*0ed0*/  ISETP.GT.AND P2, PT, R20, 0xc0, PT ;  /* 0x000000c01400780c */ /* 0x000fc40003f44270 */
[----:B------:R-:W-:Y:S02]  /*0ee0*/  ISETP.GT.AND P3, PT, R20, 0xe0, PT ;  /* 0x000000e01400780c */ /* 0x000fe40003f64270 */
[----:B------:R-:W-:Y:S02]  /*0ef0*/  SEL R7, R7, RZ, P1 ;  /* 0x000000ff07077207 */ /* 0x000fe40000800000 */
[----:B------:R-:W-:Y:S02]  /*0f00*/  IADD3 R0, PT, PT, R6, R0, R5 ;  /* 0x0000000006007210 */ /* 0x000fe40007ffe005 */
[----:B--2---:R-:W-:Y:S02]  /*0f10*/  SEL R8, R8, RZ, P2 ;  /* 0x000000ff08087207 */ /* 0x004fe40001000000 */
[----:B------:R-:W-:Y:S02]  /*0f20*/  SEL R9, R9, RZ, P3 ;  /* 0x000000ff09097207 */ /* 0x000fe40001800000 */
[----:B------:R-:W-:-:S05]  /*0f30*/  IADD3 R0, PT, PT, R8, R0, R7 ;  /* 0x0000000008007210 */ /* 0x000fca0007ffe007 */
[----:B------:R-:W-:Y:S01]  /*0f40*/  IMAD.IADD R3, R0, 0x1, R9 ;  /* 0x0000000100037824 */ /* 0x000fe200078e0209 */
[----:B------:R-:W-:Y:S06]  /*0f50*/  BRA `(.L_x_17) ;  /* 0x0000002800747947 */ /* 0x000fec0003800000 */
.L_x_3:
[----:B------:R-:W0:Y:S01]  /*0f60*/  S2R R0, SR_TID.X ;  /* 0x0000000000007919 */ /* 0x000e220000002100 */
[----:B------:R-:W1:Y:S01]  /*0f70*/  LDC.64 R2, c[0x0][0x380] ;  /* 0x0000e000ff027b82 */ /* 0x000e620000000a00 */
[----:B0-----:R-:W-:-:S04]  /*0f80*/  IMAD.SHL.U32 R5, R0, 0x4, RZ ;  /* 0x0000000400057824 */ /* 0x001fc800078e00ff */
[----:B-1----:R-:W-:-:S05]  /*0f90*/  IMAD.WIDE.U32 R2, R5, 0x4, R2 ;  /* 0x0000000405027825 */ /* 0x002fca00078e0002 */
[----:B------:R-:W2:Y:S04]  /*0fa0*/  LDG.E.128.CONSTANT R4, desc[UR6][R2.64] ;  /* 0x0000000602047981 */ /* 0x000ea8000c1e9d00 */
[----:B------:R-:W3:Y:S04]  /*0fb0*/  LDG.E.128.CONSTANT R8, desc[UR6][R2.64+0x1000] ;  /* 0x0010000602087981 */ /* 0x000ee8000c1e9d00 */
[----:B------:R-:W4:Y:S04]  /*0fc0*/  LDG.E.128.CONSTANT R12, desc[UR6][R2.64+0x2000] ;  /* 0x00200006020c7981 */ /* 0x000f28000c1e9d00 */
[----:B------:R-:W5:Y:S01]  /*0fd0*/  LDG.E.128.CONSTANT R16, desc[UR6][R2.64+0x3000] ;  /* 0x0030000602107981 */ /* 0x000f62000c1e9d00 */
[----:B------:R-:W-:Y:S01]  /*0fe0*/  ISETP.GE.U32.AND P0, PT, R20, 0x2000, PT ;  /* 0x000020001400780c */ /* 0x000fe20003f06070 */
[----:B------:R-:W-:Y:S01]  /*0ff0*/  IMAD.MOV.U32 R23, RZ, RZ, 0x1000 ;  /* 0x00001000ff177424 */ /* 0x000fe200078e00ff */
[----:B--2---:R-:W-:-:S04]  /*1000*/  IADD3 R5, PT, PT, R6, R5, R4 ;  /* 0x0000000506057210 */ /* 0x004fc80007ffe004 */
[----:B---3--:R-:W-:-:S04]  /*1010*/  IADD3 R5, PT, PT, R8, R7, R5 ;  /* 0x0000000708057210 */ /* 0x008fc80007ffe005 */
[----:B------:R-:W-:-:S04]  /*1020*/  IADD3 R5, PT, PT, R10, R9, R5 ;  /* 0x000000090a057210 */ /* 0x000fc80007ffe005 */
[----:B----4-:R-:W-:-:S04]  /*1030*/  IADD3 R5, PT, PT, R12, R11, R5 ;  /* 0x0000000b0c057210 */ /* 0x010fc80007ffe005 */
[----:B------:R-:W-:-:S04]  /*1040*/  IADD3 R5, PT, PT, R14, R13, R5 ;  /* 0x0000000d0e057210 */ /* 0x000fc80007ffe005 */
[----:B-----5:R-:W-:-:S04]  /*1050*/  IADD3 R5, PT, PT, R16, R15, R5 ;  /* 0x0000000f10057210 */ /* 0x020fc80007ffe005 */
[----:B------:R-:W-:-:S05]  /*1060*/  IADD3 R5, PT, PT, R18, R17, R5 ;  /* 0x0000001112057210 */ /* 0x000fca0007ffe005 */
[----:B------:R-:W-:Y:S01]  /*1070*/  IMAD.IADD R21, R19, 0x1, R5 ;  /* 0x0000000113157824 */ /* 0x000fe200078e0205 */
[----:B------:R-:W-:Y:S06]  /*1080*/  @!P0 BRA `(.L_x_18) ;  /* 0x00000000005c8947 */ /* 0x000fec0003800000 */
[----:B------:R-:W0:Y:S01]  /*1090*/  LDC R24, c[0x0][0x390] ;  /* 0x0000e400ff187b82 */ /* 0x000e220000000800 */
[----:B------:R-:W-:Y:S02]  /*10a0*/  VIADD R22, R20, 0xfffff000 ;  /* 0xfffff00014167836 */ /* 0x000fe40000000000 */
[----:B------:R-:W-:-:S07]  /*10b0*/  IMAD.MOV.U32 R23, RZ, RZ, 0x1000 ;  /* 0x00001000ff177424 */ /* 0x000fce00078e00ff */
.L_x_20:
[----:B------:R-:W-:-:S05]  /*10c0*/  IMAD.WIDE R26, R23, 0x4, R2 ;  /* 0x00000004171a7825 */ /* 0x000fca00078e0202 */
[----:B------:R-:W2:Y:S04]  /*10d0*/  LDG.E.128.CONSTANT R12, desc[UR6][R26.64] ;  /* 0x000000061a0c7981 */ /* 0x000ea8000c1e9d00 */
[----:B------:R-:W3:Y:S04]  /*10e0*/  LDG.E.128.CONSTANT R16, desc[UR6][R26.64+0x1000] ;  /* 0x001000061a107981 */ /* 0x000ee8000c1e9d00 */
[----:B------:R-:W4:Y:S04]  /*10f0*/  LDG.E.128.CONSTANT R4, desc[UR6][R26.64+0x2000] ;  /* 0x002000061a047981 */ /* 0x000f28000c1e9d00 */
[----:B------:R-:W5:Y:S01]  /*1100*/  LDG.E.128.CONSTANT R8, desc[UR6][R26.64+0x3000] ;  /* 0x003000061a087981 */ /* 0x000f62000c1e9d00 */
[----:B0-----:R-:W-:Y:S01]  /*1110*/  IMAD.MOV.U32 R20, RZ, RZ, R24 ;  /* 0x000000ffff147224 */ /* 0x001fe200078e0018 */
[----:B--2---:R-:W-:-:S04]  /*1120*/  IADD3 R13, PT, PT, R13, R12, R21 ;  /* 0x0000000c0d0d7210 */ /* 0x004fc80007ffe015 */
[----:B------:R-:W-:-:S04]  /*1130*/  IADD3 R13, PT, PT, R15, R14, R13 ;  /* 0x0000000e0f0d7210 */ /* 0x000fc80007ffe00d */
[----:B---3--:R-:W-:-:S04]  /*1140*/  IADD3 R13, PT, PT, R17, R16, R13 ;  /* 0x00000010110d7210 */ /* 0x008fc80007ffe00d */
[----:B------:R-:W-:-:S04]  /*1150*/  IADD3 R13, PT, PT, R19, R18, R13 ;  /* 0x00000012130d7210 */ /* 0x000fc80007ffe00d */
[----:B----4-:R-:W-:Y:S01]  /*1160*/  IADD3 R13, PT, PT, R5, R4, R13 ;  /* 0x00000004050d7210 */ /* 0x010fe20007ffe00d */
[----:B------:R-:W-:-:S03]  /*1170*/  IMAD.IADD R4, R20, 0x1, -R23 ;  /* 0x0000000114047824 */ /* 0x000fc600078e0a17 */
[----:B------:R-:W-:Y:S02]  /*1180*/  IADD3 R13, PT, PT, R7, R6, R13 ;  /* 0x00000006070d7210 */ /* 0x000fe40007ffe00d */
[----:B------:R-:W-:Y:S02]  /*1190*/  ISETP.GE.AND P0, PT, R4, 0x1000, PT ;  /* 0x000010000400780c */ /* 0x000fe40003f06270 */
[----:B-----5:R-:W-:-:S04]  /*11a0*/  IADD3 R13, PT, PT, R9, R8, R13 ;  /* 0x00000008090d7210 */ /* 0x020fc80007ffe00d */
[----:B------:R-:W-:-:S07]  /*11b0*/  IADD3 R21, PT, PT, R11, R10, R13 ;  /* 0x0000000a0b157210 */ /* 0x000fce0007ffe00d */
[----:B------:R-:W-:Y:S05]  /*11c0*/  @!P0 BRA `(.L_x_19) ;  /* 0x0000000400fc8947 */ /* 0x000fea0003800000 */
[----:B------:R-:W-:-:S05]  /*11d0*/  VIADD R23, R23, 0x1000 ;  /* 0x0000100017177836 */ /* 0x000fca0000000000 */
[----:B------:R-:W-:-:S13]  /*11e0*/  ISETP.GT.AND P0, PT, R23, R22, PT ;  /* 0x000000161700720c */ /* 0x000fda0003f04270 */
[----:B------:R-:W-:Y:S05]  /*11f0*/  @!P0 BRA `(.L_x_20) ;  /* 0xfffffffc00b08947 */ /* 0x000fea000383ffff */
.L_x_18:
[----:B------:R-:W-:-:S13]  /*1200*/  ISETP.GE.AND P0, PT, R23, R20, PT ;  /* 0x000000141700720c */ /* 0x000fda0003f06270 */
[----:B------:R-:W-:Y:S05]  /*1210*/  @P0 BRA `(.L_x_19) ;  /* 0x0000000400e80947 */ /* 0x000fea0003800000 */
[----:B------:R-:W-:Y:S01]  /*1220*/  IMAD.IADD R9, R20, 0x1, -R23 ;  /* 0x0000000114097824 */ /* 0x000fe200078e0a17 */
[----:B------:R-:W-:Y:S04]  /*1230*/  BSSY.RECONVERGENT B1, `(.L_x_19) ;  /* 0x0000078000017945 */ /* 0x000fe80003800200 */
[----:B------:R-:W-:-:S13]  /*1240*/  ISETP.GE.AND P0, PT, R0, R9, PT ;  /* 0x000000090000720c */ /* 0x000fda0003f06270 */
[----:B------:R-:W-:Y:S05]  /*1250*/  @P0 BRA `(.L_x_21) ;  /* 0x0000000400d40947 */ /* 0x000fea0003800000 */
[----:B------:R-:W-:Y:S01]  /*1260*/  LOP3.LUT R2, RZ, R0, RZ, 0x33, !PT ;  /* 0x00000000ff027212 */ /* 0x000fe200078e33ff */
[----:B------:R-:W-:Y:S01]  /*1270*/  BSSY.RECONVERGENT B2, `(.L_x_22) ;  /* 0x0000015000027945 */ /* 0x000fe20003800200 */
[----:B------:R-:W-:Y:S02]  /*1280*/  IMAD.MOV.U32 R8, RZ, RZ, R0 ;  /* 0x000000ffff087224 */ /* 0x000fe400078e0000 */
[----:B------:R-:W-:-:S04]  /*1290*/  IADD3 R2, PT, PT, -R23, R20, R2 ;  /* 0x0000001417027210 */ /* 0x000fc80007ffe102 */
[C---:B------:R-:W-:Y:S02]  /*12a0*/  LOP3.LUT R3, R2.reuse, 0x300, RZ, 0xc0, !PT ;  /* 0x0000030002037812 */ /* 0x040fe400078ec0ff */
[----:B------:R-:W-:Y:S02]  /*12b0*/  ISETP.GE.U32.AND P1, PT, R2, 0x300, PT ;  /* 0x000003000200780c */ /* 0x000fe40003f26070 */
[----:B------:R-:W-:-:S13]  /*12c0*/  ISETP.NE.AND P0, PT, R3, 0x300, PT ;  /* 0x000003000300780c */ /* 0x000fda0003f05270 */
[----:B------:R-:W-:Y:S05]  /*12d0*/  @!P0 BRA `(.L_x_23) ;  /* 0x0000000000388947 */ /* 0x000fea0003800000 */
[----:B------:R-:W0:Y:S01]  /*12e0*/  LDC.64 R4, c[0x0][0x380] ;  /* 0x0000e000ff047b82 */ /* 0x000e220000000a00 */
[----:B------:R-:W-:Y:S01]  /*12f0*/  LEA.HI R2, R2, 0x1, RZ, 0x18 ;  /* 0x0000000102027811 */ /* 0x000fe200078fc0ff */
[----:B------:R-:W-:Y:S02]  /*1300*/  IMAD.IADD R7, R0, 0x1, R23 ;  /* 0x0000000100077824 */ /* 0x000fe400078e0217 */
[----:B------:R-:W-:Y:S01]  /*1310*/  IMAD.MOV.U32 R8, RZ, RZ, R0 ;  /* 0x000000ffff087224 */ /* 0x000fe200078e0000 */
[----:B------:R-:W-:-:S05]  /*1320*/  LOP3.LUT R2, R2, 0x3, RZ, 0xc0, !PT ;  /* 0x0000000302027812 */ /* 0x000fca00078ec0ff */
[----:B------:R-:W-:-:S07]  /*1330*/  IMAD.MOV R6, RZ, RZ, -R2 ;  /* 0x000000ffff067224 */ /* 0x000fce00078e0a02 */
.L_x_24:
[----:B0-----:R-:W-:-:S06]  /*1340*/  IMAD.WIDE.U32 R2, R7, 0x4, R4 ;  /* 0x0000000407027825 */ /* 0x001fcc00078e0004 */
[----:B------:R-:W2:Y:S01]  /*1350*/  LDG.E.CONSTANT R2, desc[UR6][R2.64] ;  /* 0x0000000602027981 */ /* 0x000ea2000c1e9900 */
[----:B------:R-:W-:Y:S02]  /*1360*/  VIADD R6, R6, 0x1 ;  /* 0x0000000106067836 */ /* 0x000fe40000000000 */
[----:B------:R-:W-:Y:S02]  /*1370*/  VIADD R8, R8, 0x100 ;  /* 0x0000010008087836 */ /* 0x000fe40000000000 */
[----:B------:R-:W-:Y:S01]  /*1380*/  VIADD R7, R7, 0x100 ;  /* 0x0000010007077836 */ /* 0x000fe20000000000 */
[----:B------:R-:W-:Y:S01]  /*1390*/  ISETP.NE.AND P0, PT, R6, RZ, PT ;  /* 0x000000ff0600720c */ /* 0x000fe20003f05270 */
[----:B--2---:R-:W-:-:S12]  /*13a0*/  IMAD.IADD R21, R2, 0x1, R21 ;  /* 0x0000000102157824 */ /* 0x004fd800078e0215 */
[----:B------:R-:W-:Y:S05]  /*13b0*/  @P0 BRA `(.L_x_24) ;  /* 0xfffffffc00e00947 */ /* 0x000fea000383ffff */
.L_x_23:
[----:B------:R-:W-:Y:S05]  /*13c0*/  BSYNC.RECONVERGENT B2 ;  /* 0x0000000000027941 */ /* 0x000fea0003800200 */
.L_x_22:
[----:B------:R-:W-:Y:S05]  /*13d0*/  @!P1 BRA `(.L_x_21) ;  /* 0x0000000400749947 */ /* 0x000fea0003800000 */
[----:B------:R-:W0:Y:S01]  /*13e0*/  LDCU.64 UR4, c[0x0][0x380] ;  /* 0x00007000ff0477ac */ /* 0x000e220008000a00 */
[----:B------:R-:W-:Y:S01]  /*13f0*/  IMAD.IADD R5, R9, 0x1, -R8 ;  /* 0x0000000109057824 */ /* 0x000fe200078e0a08 */
[C---:B------:R-:W-:Y:S01]  /*1400*/  IADD3 R3, P0, PT, R8.reuse, R23, RZ ;  /* 0x0000001708037210 */ /* 0x040fe20007f1e0ff */
[----:B------:R-:W-:Y:S01]  /*1410*/  BSSY.RECONVERGENT B2, `(.L_x_25) ;  /* 0x0000033000027945 */ /* 0x000fe20003800200 */
[----:B------:R-:W-:Y:S02]  /*1420*/  IMAD.IADD R23, R8, 0x1, R23 ;  /* 0x0000000108177824 */ /* 0x000fe400078e0217 */
[----:B------:R-:W-:Y:S01]  /*1430*/  ISETP.GT.AND P1, PT, R5, 0xc00, PT ;  /* 0x00000c000500780c */ /* 0x000fe20003f24270 */
[----:B------:R-:W-:Y:S01]  /*1440*/  IMAD.X R4, RZ, RZ, RZ, P0 ;  /* 0x000000ffff047224 */ /* 0x000fe200000e06ff */
[----:B0-----:R-:W-:-:S04]  /*1450*/  LEA R2, P0, R3, UR4, 0x2 ;  /* 0x0000000403027c11 */ /* 0x001fc8000f8010ff */
[----:B------:R-:W-:Y:S02]  /*1460*/  LEA.HI.X R3, R3, UR5, R4, 0x2, P0 ;  /* 0x0000000503037c11 */ /* 0x000fe400080f1404 */
[----:B------:R-:W-:-:S05]  /*1470*/  IADD3 R2, P0, PT, R2, 0x800, RZ ;  /* 0x0000080002027810 */ /* 0x000fca0007f1e0ff */
[----:B------:R-:W-:Y:S01]  /*1480*/  IMAD.X R3, RZ, RZ, R3, P0 ;  /* 0x000000ffff037224 */ /* 0x000fe200000e0603 */
[----:B------:R-:W-:Y:S01]  /*1490*/  PLOP3.LUT P0, PT, PT, PT, PT, 0x80, 0x8 ;  /* 0x000000000008781c */ /* 0x000fe20003f0f070 */
[----:B------:R-:W-:-:S12]  /*14a0*/  @!P1 BRA `(.L_x_26) ;  /* 0x0000000000a49947 */ /* 0x000fd80003800000 */
[----:B------:R-:W-:Y:S01]  /*14b0*/  PLOP3.LUT P0, PT, PT, PT, PT, 0x8, 0x80 ;  /* 0x000000000080781c */ /* 0x000fe20003f0e170 */
[----:B------:R-:W-:-:S12]  /*14c0*/  VIADD R11, R9, 0xfffff400 ;  /* 0xfffff400090b7836 */ /* 0x000fd80000000000 */
.L_x_27:
[----:B------:R-:W0:Y:S01]  /*14d0*/  LDC.64 R4, c[0x0][0x380] ;  /* 0x0000e000ff047b82 */ /* 0x000e220000000a00 */
[C---:B------:R-:W-:Y:S01]  /*14e0*/  VIADD R27, R23.reuse, 0x400 ;  /* 0x00000400171b7836 */ /* 0x040fe20000000000 */
[----:B------:R-:W2:Y:S01]  /*14f0*/  LDG.E.CONSTANT R12, desc[UR6][R2.64+-0x400] ;  /* 0xfffc0006020c7981 */ /* 0x000ea2000c1e9900 */
[----:B------:R-:W-:-:S03]  /*1500*/  VIADD R7, R23, 0x800 ;  /* 0x0000080017077836 */ /* 0x000fc60000000000 */
[----:B------:R-:W3:Y:S04]  /*1510*/  LDG.E.CONSTANT R18, desc[UR6][R2.64] ;  /* 0x0000000602127981 */ /* 0x000ee8000c1e9900 */
[----:B------:R-:W3:Y:S04]  /*1520*/  LDG.E.CONSTANT R17, desc[UR6][R2.64+0x400] ;  /* 0x0004000602117981 */ /* 0x000ee8000c1e9900 */
[----:B------:R-:W4:Y:S01]  /*1530*/  LDG.E.CONSTANT R15, desc[UR6][R2.64+0xc00] ;  /* 0x000c0006020f7981 */ /* 0x000f22000c1e9900 */
[----:B------:R-:W-:-:S03]  /*1540*/  VIADD R29, R23, 0xc00 ;  /* 0x00000c00171d7836 */ /* 0x000fc60000000000 */
[----:B------:R-:W5:Y:S04]  /*1550*/  LDG.E.CONSTANT R14, desc[UR6][R2.64+0x1000] ;  /* 0x00100006020e7981 */ /* 0x000f68000c1e9900 */
[----:B------:R-:W5:Y:S01]  /*1560*/  LDG.E.CONSTANT R13, desc[UR6][R2.64+0x1400] ;  /* 0x00140006020d7981 */ /* 0x000f62000c1e9900 */
[----:B0-----:R-:W-:-:S03]  /*1570*/  IMAD.WIDE.U32 R24, R23, 0x4, R4 ;  /* 0x0000000417187825 */ /* 0x001fc600078e0004 */
[----:B------:R-:W5:Y:S04]  /*1580*/  LDG.E.CONSTANT R19, desc[UR6][R2.64+0x1c00] ;  /* 0x001c000602137981 */ /* 0x000f68000c1e9900 */
[----:B------:R-:W2:Y:S01]  /*1590*/  LDG.E.CONSTANT R10, desc[UR6][R24.64] ;  /* 0x00000006180a7981 */ /* 0x000ea2000c1e9900 */
[----:B------:R-:W-:-:S03]  /*15a0*/  IMAD.WIDE.U32 R26, R27, 0x4, R4 ;  /* 0x000000041b1a7825 */ /* 0x000fc600078e0004 */
[----:B------:R-:W5:Y:S01]  /*15b0*/  LDG.E.CONSTANT R20, desc[UR6][R2.64+0x2400] ;  /* 0x0024000602147981 */ /* 0x000f62000c1e9900 */
[----:B------:R-:W-:-:S03]  /*15c0*/  IMAD.WIDE.U32 R6, R7, 0x4, R4 ;  /* 0x0000000407067825 */ /* 0x000fc600078e0004 */
[----:B------:R-:W4:Y:S01]  /*15d0*/  LDG.E.CONSTANT R16, desc[UR6][R26.64] ;  /* 0x000000061a107981 */ /* 0x000f22000c1e9900 */
[----:B------:R-:W-:-:S03]  /*15e0*/  IMAD.WIDE.U32 R4, R29, 0x4, R4 ;  /* 0x000000041d047825 */ /* 0x000fc600078e0004 */
[----:B------:R-:W5:Y:S04]  /*15f0*/  LDG.E.CONSTANT R6, desc[UR6][R6.64] ;  /* 0x0000000606067981 */ /* 0x000f68000c1e9900 */
[----:B------:R-:W5:Y:S04]  /*1600*/  LDG.E.CONSTANT R25, desc[UR6][R2.64+0x2000] ;  /* 0x0020000602197981 */ /* 0x000f68000c1e9900 */
[----:B------:R0:W5:Y:S04]  /*1610*/  LDG.E.CONSTANT R5, desc[UR6][R4.64] ;  /* 0x0000000604057981 */ /* 0x000168000c1e9900 */
[----:B------:R-:W5:Y:S04]  /*1620*/  LDG.E.CONSTANT R24, desc[UR6][R2.64+0x2c00] ;  /* 0x002c000602187981 */ /* 0x000f68000c1e9900 */
[----:B------:R-:W5:Y:S04]  /*1630*/  LDG.E.CONSTANT R27, desc[UR6][R2.64+0x3000] ;  /* 0x00300006021b7981 */ /* 0x000f68000c1e9900 */
[----:B------:R1:W5:Y:S01]  /*1640*/  LDG.E.CONSTANT R22, desc[UR6][R2.64+0x3400] ;  /* 0x0034000602167981 */ /* 0x000362000c1e9900 */
[----:B------:R-:W-:-:S05]  /*1650*/  VIADD R8, R8, 0x1000 ;  /* 0x0000100008087836 */ /* 0x000fca0000000000 */
[----:B------:R-:W-:Y:S02]  /*1660*/  ISETP.GE.AND P1, PT, R8, R11, PT ;  /* 0x0000000b0800720c */ /* 0x000fe40003f26270 */
[----:B0-----:R-:W-:Y:S01]  /*1670*/  IADD3 R4, P2, PT, R2, 0x4000, RZ ;  /* 0x0000400002047810 */ /* 0x001fe20007f5e0ff */
[----:B------:R-:W-:-:S04]  /*1680*/  VIADD R23, R23, 0x1000 ;  /* 0x0000100017177836 */ /* 0x000fc80000000000 */
[----:B-1----:R-:W-:Y:S02]  /*1690*/  IMAD.X R3, RZ, RZ, R3, P2 ;  /* 0x000000ffff037224 */ /* 0x002fe400010e0603 */
[----:B------:R-:W-:Y:S01]  /*16a0*/  IMAD.MOV.U32 R2, RZ, RZ, R4 ;  /* 0x000000ffff027224 */ /* 0x000fe200078e0004 */
[----:B--2---:R-:W-:-:S04]  /*16b0*/  IADD3 R10, PT, PT, R12, R10, R21 ;  /* 0x0000000a0c0a7210 */ /* 0x004fc80007ffe015 */
[----:B---3--:R-:W-:-:S04]  /*16c0*/  IADD3 R10, PT, PT, R17, R18, R10 ;  /* 0x00000012110a7210 */ /* 0x008fc80007ffe00a */
[----:B----4-:R-:W-:-:S04]  /*16d0*/  IADD3 R10, PT, PT, R15, R16, R10 ;  /* 0x000000100f0a7210 */ /* 0x010fc80007ffe00a */
[----:B-----5:R-:W-:-:S04]  /*16e0*/  IADD3 R10, PT, PT, R13, R14, R10 ;  /* 0x0000000e0d0a7210 */ /* 0x020fc80007ffe00a */
[----:B------:R-:W-:-:S04]  /*16f0*/  IADD3 R6, PT, PT, R19, R6, R10 ;  /* 0x0000000613067210 */ /* 0x000fc80007ffe00a */
[----:B------:R-:W-:-:S04]  /*1700*/  IADD3 R6, PT, PT, R20, R25, R6 ;  /* 0x0000001914067210 */ /* 0x000fc80007ffe006 */
[----:B------:R-:W-:-:S04]  /*1710*/  IADD3 R5, PT, PT, R24, R5, R6 ;  /* 0x0000000518057210 */ /* 0x000fc80007ffe006 */
[----:B------:R-:W-:Y:S01]  /*1720*/  IADD3 R21, PT, PT, R22, R27, R5 ;  /* 0x0000001b16157210 */ /* 0x000fe20007ffe005 */
[----:B------:R-:W-:Y:S06]  /*1730*/  @!P1 BRA `(.L_x_27) ;  /* 0xfffffffc00649947 */ /* 0x000fec000383ffff */
.L_x_26:
[----:B------:R-:W-:Y:S05]  /*1740*/  BSYNC.RECONVERGENT B2 ;  /* 0x0000000000027941 */ /* 0x000fea0003800200 */
.L_x_25:
[----:B------:R-:W-:Y:S01]  /*1750*/  IMAD.IADD R4, R9, 0x1, -R8 ;  /* 0x0000000109047824 */ /* 0x000fe200078e0a08 */
[----:B------:R-:W-:Y:S04]  /*1760*/  BSSY.RECONVERGENT B2, `(.L_x_28) ;  /* 0x000001a000027945 */ /* 0x000fe80003800200 */
[----:B------:R-:W-:-:S13]  /*1770*/  ISETP.GT.AND P1, PT, R4, 0x400, PT ;  /* 0x000004000400780c */ /* 0x000fda0003f24270 */
[----:B------:R-:W-:Y:S05]  /*1780*/  @!P1 BRA `(.L_x_29) ;  /* 0x00000000005c9947 */ /* 0x000fea0003800000 */
[----:B------:R-:W0:Y:S01]  /*1790*/  LDC.64 R6, c[0x0][0x380] ;  /* 0x0000e000ff067b82 */ /* 0x000e220000000a00 */
[C---:B------:R-:W-:Y:S01]  /*17a0*/  VIADD R11, R23.reuse, 0x400 ;  /* 0x00000400170b7836 */ /* 0x040fe20000000000 */
[----:B------:R-:W2:Y:S04]  /*17b0*/  LDG.E.CONSTANT R10, desc[UR6][R2.64+-0x400] ;  /* 0xfffc0006020a7981 */ /* 0x000ea8000c1e9900 */
[----:B------:R-:W3:Y:S04]  /*17c0*/  LDG.E.CONSTANT R12, desc[UR6][R2.64+0x400] ;  /* 0x00040006020c7981 */ /* 0x000ee8000c1e9900 */
[----:B------:R-:W4:Y:S04]  /*17d0*/  LDG.E.CONSTANT R13, desc[UR6][R2.64+0xc00] ;  /* 0x000c0006020d7981 */ /* 0x000f28000c1e9900 */
[----:B------:R-:W5:Y:S04]  /*17e0*/  LDG.E.CONSTANT R15, desc[UR6][R2.64+0x1000] ;  /* 0x00100006020f7981 */ /* 0x000f68000c1e9900 */
[----:B------:R1:W5:Y:S01]  /*17f0*/  LDG.E.CONSTANT R14, desc[UR6][R2.64+0x1400] ;  /* 0x00140006020e7981 */ /* 0x000362000c1e9900 */
[----:B0-----:R-:W-:-:S04]  /*1800*/  IMAD.WIDE.U32 R4, R23, 0x4, R6 ;  /* 0x0000000417047825 */ /* 0x001fc800078e0006 */
[----:B------:R-:W-:Y:S02]  /*1810*/  IMAD.WIDE.U32 R6, R11, 0x4, R6 ;  /* 0x000000040b067825 */ /* 0x000fe400078e0006 */
[----:B------:R-:W2:Y:S04]  /*1820*/  LDG.E.CONSTANT R4, desc[UR6][R4.64] ;  /* 0x0000000604047981 */ /* 0x000ea8000c1e9900 */
[----:B------:R-:W3:Y:S04]  /*1830*/  LDG.E.CONSTANT R11, desc[UR6][R2.64] ;  /* 0x00000006020b7981 */ /* 0x000ee8000c1e9900 */
[----:B------:R-:W4:Y:S01]  /*1840*/  LDG.E.CONSTANT R7, desc[UR6][R6.64] ;  /* 0x0000000606077981 */ /* 0x000f22000c1e9900 */
[----:B------:R-:W-:Y:S01]  /*1850*/  PLOP3.LUT P0, PT, PT, PT, PT, 0x8, 0x80 ;  /* 0x000000000080781c */ /* 0x000fe20003f0e170 */
[----:B------:R-:W-:-:S02]  /*1860*/  VIADD R8, R8, 0x800 ;  /* 0x0000080008087836 */ /* 0x000fc40000000000 */
[----:B------:R-:W-:Y:S01]  /*1870*/  VIADD R23, R23, 0x800 ;  /* 0x0000080017177836 */ /* 0x000fe20000000000 */
[----:B--2---:R-:W-:Y:S02]  /*1880*/  IADD3 R10, PT, PT, R10, R4, R21 ;  /* 0x000000040a0a7210 */ /* 0x004fe40007ffe015 */
[----:B------:R-:W-:Y:S02]  /*1890*/  IADD3 R4, P1, PT, R2, 0x2000, RZ ;  /* 0x0000200002047810 */ /* 0x000fe40007f3e0ff */
[----:B---3--:R-:W-:-:S03]  /*18a0*/  IADD3 R10, PT, PT, R12, R11, R10 ;  /* 0x0000000b0c0a7210 */ /* 0x008fc60007ffe00a */
[----:B------:R-:W-:Y:S01]  /*18b0*/  IMAD.X R5, RZ, RZ, R3, P1 ;  /* 0x000000ffff057224 */ /* 0x000fe200008e0603 */
[----:B----4-:R-:W-:Y:S01]  /*18c0*/  IADD3 R10, PT, PT, R13, R7, R10 ;  /* 0x000000070d0a7210 */ /* 0x010fe20007ffe00a */
[----:B-1----:R-:W-:Y:S02]  /*18d0*/  IMAD.MOV.U32 R2, RZ, RZ, R4 ;  /* 0x000000ffff027224 */ /* 0x002fe400078e0004 */
[----:B------:R-:W-:Y:S01]  /*18e0*/  IMAD.MOV.U32 R3, RZ, RZ, R5 ;  /* 0x000000ffff037224 */ /* 0x000fe200078e0005 */
[----:B-----5:R-:W-:-:S07]  /*18f0*/  IADD3 R21, PT, PT, R14, R15, R10 ;  /* 0x0000000f0e157210 */ /* 0x020fce0007ffe00a */
.L_x_29:
[----:B------:R-:W-:Y:S05]  /*1900*/  BSYNC.RECONVERGENT B2 ;  /* 0x0000000000027941 */ /* 0x000fea0003800200 */
.L_x_28:
[----:B------:R-:W-:-:S13]  /*1910*/  ISETP.LT.OR P0, PT, R8, R9, P0 ;  /* 0x000000090800720c */ /* 0x000fda0000701670 */
[----:B------:R-:W-:Y:S05]  /*1920*/  @!P0 BRA `(.L_x_21) ;  /* 0x0000000000208947 */ /* 0x000fea0003800000 */
[----:B------:R-:W0:Y:S01]  /*1930*/  LDC.64 R4, c[0x0][0x380] ;  /* 0x0000e000ff047b82 */ /* 0x000e220000000a00 */
[----:B------:R-:W2:Y:S04]  /*1940*/  LDG.E.CONSTANT R6, desc[UR6][R2.64+-0x400] ;  /* 0xfffc000602067981 */ /* 0x000ea8000c1e9900 */
[----:B------:R-:W3:Y:S04]  /*1950*/  LDG.E.CONSTANT R7, desc[UR6][R2.64] ;  /* 0x0000000602077981 */ /* 0x000ee8000c1e9900 */
[----:B------:R-:W3:Y:S01]  /*1960*/  LDG.E.CONSTANT R8, desc[UR6][R2.64+0x400] ;  /* 0x0004000602087981 */ /* 0x000ee2000c1e9900 */
[----:B0-----:R-:W-:-:S06]  /*1970*/  IMAD.WIDE.U32 R4, R23, 0x4, R4 ;  /* 0x0000000417047825 */ /* 0x001fcc00078e0004 */
[----:B------:R-:W2:Y:S02]  /*1980*/  LDG.E.CONSTANT R4, desc[UR6][R4.64] ;  /* 0x0000000604047981 */ /* 0x000ea4000c1e9900 */
[----:B--2---:R-:W-:-:S04]  /*1990*/  IADD3 R6, PT, PT, R6, R4, R21 ;  /* 0x0000000406067210 */ /* 0x004fc80007ffe015 */
[----:B---3--:R-:W-:-:S07]  /*19a0*/  IADD3 R21, PT, PT, R8, R7, R6 ;  /* 0x0000000708157210 */ /* 0x008fce0007ffe006 */
.L_x_21:
[----:B------:R-:W-:Y:S05]  /*19b0*/  BSYNC.RECONVERGENT B1 ;  /* 0x0000000000017941 */ /* 0x000fea0003800200 */
.L_x_19:
[----:B------:R-:W0:Y:S01]  /*19c0*/  S2R R8, SR_LANEID ;  /* 0x0000000000087919 */ /* 0x000e220000000000 */
[----:B------:R-:W1:Y:S01]  /*19d0*/  SHFL.DOWN PT, R2, R21, 0x1, 0x1f ;  /* 0x08201f0015027f89 */ /* 0x000e6200000e0000 */
[C---:B0-----:R-:W-:Y:S02]  /*19e0*/  ISETP.GT.AND P0, PT, R8.reuse, 0x1e, PT ;  /* 0x0000001e0800780c */ /* 0x041fe40003f04270 */
[----:B------:R-:W-:Y:S02]  /*19f0*/  ISETP.NE.AND P1, PT, R8, RZ, PT ;  /* 0x000000ff0800720c */ /* 0x000fe40003f25270 */
[----:B-1----:R-:W-:Y:S02]  /*1a00*/  SEL R2, R2, RZ, !P0 ;  /* 0x000000ff02027207 */ /* 0x002fe40004000000 */
[----:B------:R-:W-:-:S03]  /*1a10*/  ISETP.GT.AND P0, PT, R8, 0x1d, PT ;  /* 0x0000001d0800780c */ /* 0x000fc60003f04270 */
[----:B------:R-:W-:-:S05]  /*1a20*/  IMAD.IADD R2, R2, 0x1, R21 ;  /* 0x0000000102027824 */ /* 0x000fca00078e0215 */
[----:B------:R-:W0:Y:S01]  /*1a30*/  SHFL.DOWN PT, R3, R2, 0x2, 0x1f ;  /* 0x08401f0002037f89 */ /* 0x000e2200000e0000 */
[----:B------:R-:W-:Y:S01]  /*1a40*/  @!P1 MOV R6, 0x400 ;  /* 0x0000040000069802 */ /* 0x000fe20000000f00 */
[----:B------:R-:W1:Y:S01]  /*1a50*/  @!P1 S2R R7, SR_CgaCtaId ;  /* 0x0000000000079919 */ /* 0x000e620000008800 */
[----:B0-----:R-:W-:Y:S02]  /*1a60*/  SEL R3, R3, RZ, !P0 ;  /* 0x000000ff03037207 */ /* 0x001fe40004000000 */
[----:B------:R-:W-:-:S03]  /*1a70*/  ISETP.GT.AND P0, PT, R8, 0x1b, PT ;  /* 0x0000001b0800780c */ /* 0x000fc60003f04270 */
[----:B------:R-:W-:-:S05]  /*1a80*/  IMAD.IADD R3, R2, 0x1, R3 ;  /* 0x0000000102037824 */ /* 0x000fca00078e0203 */
[----:B------:R-:W0:Y:S01]  /*1a90*/  SHFL.DOWN PT, R4, R3, 0x4, 0x1f ;  /* 0x08801f0003047f89 */ /* 0x000e2200000e0000 */
[----:B-1----:R-:W-:Y:S02]  /*1aa0*/  @!P1 LEA R6, R7, R6, 0x18 ;  /* 0x0000000607069211 */ /* 0x002fe400078ec0ff */
[----:B0-----:R-:W-:Y:S02]  /*1ab0*/  SEL R4, R4, RZ, !P0 ;  /* 0x000000ff04047207 */ /* 0x001fe40004000000 */
[----:B------:R-:W-:-:S03]  /*1ac0*/  ISETP.GT.AND P0, PT, R8, 0x17, PT ;  /* 0x000000170800780c */ /* 0x000fc60003f04270 */
[----:B------:R-:W-:Y:S01]  /*1ad0*/  IMAD.IADD R4, R3, 0x1, R4 ;  /* 0x0000000103047824 */ /* 0x000fe200078e0204 */
[----:B------:R-:W-:-:S04]  /*1ae0*/  @!P1 SHF.R.U32.HI R3, RZ, 0x3, R0 ;  /* 0x00000003ff039819 */ /* 0x000fc80000011600 */
        /* <DEDUP_REMOVED lines=13> */
[----:B------:R-:W0:Y:S01]  /*1bc0*/  S2UR UR5, SR_CgaCtaId ;  /* 0x00000000000579c3 */ /* 0x000e220000008800 */
[----:B------:R-:W-:Y:S02]  /*1bd0*/  UMOV UR4, 0x400 ;  /* 0x0000040000047882 */ /* 0x000fe40000000000 */
[----:B0-----:R-:W-:-:S09]  /*1be0*/  ULEA UR4, UR5, UR4, 0x18 ;  /* 0x0000000405047291 */ /* 0x001fd2000f8ec0ff */
[----:B------:R-:W-:Y:S04]  /*1bf0*/  LDS R0, [UR4+0xc] ;  /* 0x00000c04ff007984 */ /* 0x000fe80008000800 */
[----:B---3--:R-:W0:Y:S04]  /*1c00*/  LDS.128 R4, [UR4+0x10] ;  /* 0x00001004ff047984 */ /* 0x008e280008000c00 */
[----:B------:R-:W1:Y:S01]  /*1c10*/  LDS.64 R8, [UR4+0x20] ;  /* 0x00002004ff087984 */ /* 0x000e620008000a00 */
[----:B0-----:R-:W-:-:S04]  /*1c20*/  IADD3 R0, PT, PT, R4, R0, R3 ;  /* 0x0000000004007210 */ /* 0x001fc80007ffe003 */
[----:B------:R-:W-:-:S04]  /*1c30*/  IADD3 R0, PT, PT, R6, R0, R5 ;  /* 0x0000000006007210 */ /* 0x000fc80007ffe005 */
[----:B-1----:R-:W-:-:S05]  /*1c40*/  IADD3 R0, PT, PT, R8, R0, R7 ;  /* 0x0000000008007210 */ /* 0x002fca0007ffe007 */
[----:B------:R-:W-:Y:S01]  /*1c50*/  IMAD.IADD R3, R0, 0x1, R9 ;  /* 0x0000000100037824 */ /* 0x000fe200078e0209 */
[----:B------:R-:W-:Y:S06]  /*1c60*/  BRA `(.L_x_17) ;  /* 0x0000001c00307947 */ /* 0x000fec0003800000 */
.L_x_2:
        /* <DEDUP_REMOVED lines=12> */
.L_x_32:
[----:B------:R-:W-:Y:S05]  /*1d30*/  BSYNC.RECONVERGENT B1 ;  /* 0x0000000000017941 */ /* 0x000fea0003800200 */
.L_x_31:
        /* <DEDUP_REMOVED lines=16> */
.L_x_37:
        /* <DEDUP_REMOVED lines=9> */
.L_x_36:
[----:B------:R-:W-:Y:S05]  /*1ed0*/  BSYNC.RECONVERGENT B2 ;  /* 0x0000000000027941 */ /* 0x000fea0003800200 */
.L_x_35:
        /* <DEDUP_REMOVED lines=8> */
.L_x_40:
        /* <DEDUP_REMOVED lines=35> */
.L_x_39:
[----:B------:R-:W-:Y:S05]  /*2190*/  BSYNC.RECONVERGENT B2 ;  /* 0x0000000000027941 */ /* 0x000fea0003800200 */
.L_x_38:
        /* <DEDUP_REMOVED lines=22> */
.L_x_42:
[----:B------:R-:W-:Y:S05]  /*2300*/  BSYNC.RECONVERGENT B2 ;  /* 0x0000000000027941 */ /* 0x000fea0003800200 */
.L_x_41:
        /* <DEDUP_REMOVED lines=10> */
.L_x_34:
[----:B------:R-:W-:Y:S05]  /*23b0*/  BSYNC.RECONVERGENT B1 ;  /* 0x0000000000017941 */ /* 0x000fea0003800200 */
.L_x_33:
        /* <DEDUP_REMOVED lines=38> */
[----:B------:R-:W0:Y:S04]  /*2620*/  LDS.128 R4, [UR4+0x10] ;  /* 0x00001004ff047984 */ /* 0x000e280008000c00 */
[----:B------:R-:W1:Y:S01]  /*2630*/  LDS.64 R8, [UR4+0x20] ;  /* 0x00002004ff087984 */ /* 0x000e620008000a00 */
[----:B0-----:R-:W-:-:S04]  /*2640*/  IADD3 R0, PT, PT, R4, R0, R3 ;  /* 0x0000000004007210 */ /* 0x001fc80007ffe003 */
[----:B------:R-:W-:-:S04]  /*2650*/  IADD3 R0, PT, PT, R6, R0, R5 ;  /* 0x0000000006007210 */ /* 0x000fc80007ffe005 */
[----:B-1----:R-:W-:-:S05]  /*2660*/  IADD3 R0, PT, PT, R8, R0, R7 ;  /* 0x0000000008007210 */ /* 0x002fca0007ffe007 */
[----:B--2---:R-:W-:Y:S01]  /*2670*/  IMAD.IADD R3, R0, 0x1, R9 ;  /* 0x0000000100037824 */ /* 0x004fe200078e0209 */
[----:B------:R-:W-:Y:S06]  /*2680*/  BRA `(.L_x_17) ;  /* 0x0000001000a87947 */ /* 0x000fec0003800000 */
.L_x_43:
        /* <DEDUP_REMOVED lines=16> */
[----:B------:R-:W1:Y:S02]  /*2790*/  SHFL.DOWN PT, R2, R3, 0x2, R7 ;  /* 0x0840000003027989 */ /* 0x000e6400000e0007 */
[----:B-1----:R-:W-:Y:S02]  /*27a0*/  SEL R2, R2, RZ, !P0 ;  /* 0x000000ff02027207 */ /* 0x002fe40004000000 */
[----:B------:R-:W-:-:S03]  /*27b0*/  ISETP.GT.AND P0, PT, R8, R7, PT ;  /* 0x000000070800720c */ /* 0x000fc60003f04270 */
[----:B------:R-:W-:Y:S01]  /*27c0*/  IMAD.IADD R2, R3, 0x1, R2 ;  /* 0x0000000103027824 */ /* 0x000fe200078e0202 */
[----:B------:R-:W-:-:S04]  /*27d0*/  @!P1 SHF.R.U32.HI R3, RZ, 0x3, R9 ;  /* 0x00000003ff039819 */ /* 0x000fc80000011609 */
[----:B------:R-:W1:Y:S02]  /*27e0*/  SHFL.DOWN PT, R4, R2, 0x4, R7 ;  /* 0x0880000002047989 */ /* 0x000e6400000e0007 */
[----:B-1----:R-:W-:Y:S01]  /*27f0*/  SEL R5, R4, RZ, !P0 ;  /* 0x000000ff04057207 */ /* 0x002fe20004000000 */
[C---:B------:R-:W-:Y:S02]  /*2800*/  VIADD R4, R6.reuse, 0x8 ;  /* 0x0000000806047836 */ /* 0x040fe40000000000 */
[----:B------:R-:W-:Y:S02]  /*2810*/  VIADD R6, R6, 0x10 ;  /* 0x0000001006067836 */ /* 0x000fe40000000000 */
[----:B------:R-:W-:Y:S01]  /*2820*/  IMAD.IADD R5, R2, 0x1, R5 ;  /* 0x0000000102057824 */ /* 0x000fe200078e0205 */
[----:B------:R-:W-:Y:S02]  /*2830*/  ISETP.GT.AND P0, PT, R4, R7, PT ;  /* 0x000000070400720c */ /* 0x000fe40003f04270 */
[----:B------:R-:W-:-:S02]  /*2840*/  @!P1 MOV R4, 0x400 ;  /* 0x0000040000049802 */ /* 0x000fc40000000f00 */
[----:B------:R-:W1:Y:S02]  /*2850*/  SHFL.DOWN PT, R0, R5, 0x8, R7 ;  /* 0x0900000005007989 */ /* 0x000e6400000e0007 */
[----:B0-----:R-:W-:Y:S02]  /*2860*/  @!P1 LEA R11, R11, R4, 0x18 ;  /* 0x000000040b0b9211 */ /* 0x001fe400078ec0ff */
[----:B------:R-:W-:-:S05]  /*2870*/  @!P1 LOP3.LUT R4, R3, 0x7c, RZ, 0xc0, !PT ;  /* 0x0000007c03049812 */ /* 0x000fca00078ec0ff */
[----:B------:R-:W-:Y:S01]  /*2880*/  @!P1 IMAD.IADD R4, R4, 0x1, R11 ;  /* 0x0000000104049824 */ /* 0x000fe200078e020b */
[----:B-1----:R-:W-:Y:S02]  /*2890*/  SEL R0, R0, RZ, !P0 ;  /* 0x000000ff00007207 */ /* 0x002fe40004000000 */
        /* <DEDUP_REMOVED lines=15> */
[----:B-1----:R-:W0:Y:S04]  /*2990*/  LDS.128 R4, [UR4+0x10] ;  /* 0x00001004ff047984 */ /* 0x002e280008000c00 */
        /* <DEDUP_REMOVED lines=18> */
.L_x_30:
[----:B------:R-:W0:Y:S01]  /*2ac0*/  S2R R0, SR_TID.X ;  /* 0x0000000000007919 */ /* 0x000e220000002100 */
[----:B------:R-:W0:Y:S02]  /*2ad0*/  LDC.64 R2, c[0x0][0x380] ;  /* 0x0000e000ff027b82 */ /* 0x000e240000000a00 */
[----:B0-----:R-:W-:-:S05]  /*2ae0*/  IMAD.WIDE.U32 R2, R0, 0x4, R2 ;  /* 0x0000000400027825 */ /* 0x001fca00078e0002 */
[----:B------:R-:W2:Y:S04]  /*2af0*/  LDG.E.CONSTANT R19, desc[UR6][R2.64] ;  /* 0x0000000602137981 */ /* 0x000ea8000c1e9900 */
[----:B------:R-:W2:Y:S04]  /*2b00*/  LDG.E.CONSTANT R4, desc[UR6][R2.64+0x400] ;  /* 0x0004000602047981 */ /* 0x000ea8000c1e9900 */
[----:B------:R-:W2:Y:S04]  /*2b10*/  LDG.E.CONSTANT R5, desc[UR6][R2.64+0x800] ;  /* 0x0008000602057981 */ /* 0x000ea8000c1e9900 */
[----:B------:R-:W3:Y:S04]  /*2b20*/  LDG.E.CONSTANT R6, desc[UR6][R2.64+0xc00] ;  /* 0x000c000602067981 */ /* 0x000ee8000c1e9900 */
[----:B------:R-:W3:Y:S04]  /*2b30*/  LDG.E.CONSTANT R7, desc[UR6][R2.64+0x1000] ;  /* 0x0010000602077981 */ /* 0x000ee8000c1e9900 */
[----:B------:R-:W4:Y:S04]  /*2b40*/  LDG.E.CONSTANT R8, desc[UR6][R2.64+0x1400] ;  /* 0x0014000602087981 */ /* 0x000f28000c1e9900 */
[----:B------:R-:W4:Y:S04]  /*2b50*/  LDG.E.CONSTANT R9, desc[UR6][R2.64+0x1800] ;  /* 0x0018000602097981 */ /* 0x000f28000c1e9900 */
[----:B------:R-:W5:Y:S04]  /*2b60*/  LDG.E.CONSTANT R10, desc[UR6][R2.64+0x1c00] ;  /* 0x001c0006020a7981 */ /* 0x000f68000c1e9900 */
[----:B------:R-:W5:Y:S04]  /*2b70*/  LDG.E.CONSTANT R11, desc[UR6][R2.64+0x2000] ;  /* 0x00200006020b7981 */ /* 0x000f68000c1e9900 */
[----:B------:R-:W5:Y:S04]  /*2b80*/  LDG.E.CONSTANT R12, desc[UR6][R2.64+0x2400] ;  /* 0x00240006020c7981 */ /* 0x000f68000c1e9900 */
[----:B------:R-:W5:Y:S04]  /*2b90*/  LDG.E.CONSTANT R13, desc[UR6][R2.64+0x2800] ;  /* 0x00280006020d7981 */ /* 0x000f68000c1e9900 */
[----:B------:R-:W5:Y:S04]  /*2ba0*/  LDG.E.CONSTANT R14, desc[UR6][R2.64+0x2c00] ;  /* 0x002c0006020e7981 */ /* 0x000f68000c1e9900 */
[----:B------:R-:W5:Y:S04]  /*2bb0*/  LDG.E.CONSTANT R15, desc[UR6][R2.64+0x3000] ;  /* 0x00300006020f7981 */ /* 0x000f68000c1e9900 */
[----:B------:R-:W5:Y:S04]  /*2bc0*/  LDG.E.CONSTANT R16, desc[UR6][R2.64+0x3400] ;  /* 0x0034000602107981 */ /* 0x000f68000c1e9900 */
[----:B------:R-:W5:Y:S04]  /*2bd0*/  LDG.E.CONSTANT R17, desc[UR6][R2.64+0x3800] ;  /* 0x0038000602117981 */ /* 0x000f68000c1e9900 */
[----:B------:R-:W5:Y:S01]  /*2be0*/  LDG.E.CONSTANT R18, desc[UR6][R2.64+0x3c00] ;  /* 0x003c000602127981 */ /* 0x000f62000c1e9900 */
[----:B------:R-:W-:-:S02]  /*2bf0*/  ISETP.GE.U32.AND P0, PT, R20, 0x2000, PT ;  /* 0x000020001400780c */ /* 0x000fc40003f06070 */
[----:B--2---:R-:W-:-:S04]  /*2c00*/  IADD3 R4, PT, PT, R5, R4, R19 ;  /* 0x0000000405047210 */ /* 0x004fc80007ffe013 */
[----:B---3--:R-:W-:-:S04]  /*2c10*/  IADD3 R4, PT, PT, R7, R6, R4 ;  /* 0x0000000607047210 */ /* 0x008fc80007ffe004 */
[----:B----4-:R-:W-:-:S04]  /*2c20*/  IADD3 R4, PT, PT, R9, R8, R4 ;  /* 0x0000000809047210 */ /* 0x010fc80007ffe004 */
[----:B-----5:R-:W-:Y:S01]  /*2c30*/  IADD3 R4, PT, PT, R11, R10, R4 ;  /* 0x0000000a0b047210 */ /* 0x020fe20007ffe004 */
[----:B------:R-:W-:-:S03]  /*2c40*/  IMAD.MOV.U32 R11, RZ, RZ, 0x1000 ;  /* 0x00001000ff0b7424 */ /* 0x000fc600078e00ff */
[----:B------:R-:W-:-:S04]  /*2c50*/  IADD3 R4, PT, PT, R13, R12, R4 ;  /* 0x0000000c0d047210 */ /* 0x000fc80007ffe004 */
[----:B------:R-:W-:-:S04]  /*2c60*/  IADD3 R4, PT, PT, R15, R14, R4 ;  /* 0x0000000e0f047210 */ /* 0x000fc80007ffe004 */
[----:B------:R-:W-:-:S05]  /*2c70*/  IADD3 R17, PT, PT, R17, R16, R4 ;  /* 0x0000001011117210 */ /* 0x000fca0007ffe004 */
[----:B------:R-:W-:Y:S01]  /*2c80*/  IMAD.IADD R8, R18, 0x1, R17 ;  /* 0x0000000112087824 */ /* 0x000fe200078e0211 */
[----:B------:R-:W-:Y:S06]  /*2c90*/  @!P0 BRA `(.L_x_44) ;  /* 0x00000000008c8947 */ /* 0x000fec0003800000 */
[----:B------:R-:W0:Y:S01]  /*2ca0*/  LDC R7, c[0x0][0x390] ;  /* 0x0000e400ff077b82 */ /* 0x000e220000000800 */
[----:B------:R-:W-:Y:S02]  /*2cb0*/  VIADD R6, R20, 0xfffff000 ;  /* 0xfffff00014067836 */ /* 0x000fe40000000000 */
[----:B------:R-:W-:-:S07]  /*2cc0*/  IMAD.MOV.U32 R11, RZ, RZ, 0x1000 ;  /* 0x00001000ff0b7424 */ /* 0x000fce00078e00ff */
.L_x_46:
[----:B------:R-:W-:-:S05]  /*2cd0*/  IMAD.WIDE R4, R11, 0x4, R2 ;  /* 0x000000040b047825 */ /* 0x000fca00078e0202 */
        /* <DEDUP_REMOVED lines=16> */
[----:B--2---:R-:W-:-:S04]  /*2de0*/  IADD3 R18, PT, PT, R18, R19, R8 ;  /* 0x0000001312127210 */ /* 0x004fc80007ffe008 */
[----:B---3--:R-:W-:Y:S01]  /*2df0*/  IADD3 R18, PT, PT, R21, R20, R18 ;  /* 0x0000001415127210 */ /* 0x008fe20007ffe012 */
[----:B0-----:R-:W-:-:S04]  /*2e00*/  IMAD.MOV.U32 R20, RZ, RZ, R7 ;  /* 0x000000ffff147224 */ /* 0x001fc800078e0007 */
[----:B------:R-:W-:Y:S01]  /*2e10*/  IMAD.IADD R8, R20, 0x1, -R11 ;  /* 0x0000000114087824 */ /* 0x000fe200078e0a0b */
[----:B----4-:R-:W-:-:S04]  /*2e20*/  IADD3 R18, PT, PT, R23, R22, R18 ;  /* 0x0000001617127210 */ /* 0x010fc80007ffe012 */
[----:B------:R-:W-:Y:S02]  /*2e30*/  ISETP.GE.AND P0, PT, R8, 0x1000, PT ;  /* 0x000010000800780c */ /* 0x000fe40003f06270 */
[----:B-----5:R-:W-:-:S04]  /*2e40*/  IADD3 R18, PT, PT, R25, R24, R18 ;  /* 0x0000001819127210 */ /* 0x020fc80007ffe012 */
[----:B------:R-:W-:-:S04]  /*2e50*/  IADD3 R14, PT, PT, R14, R17, R18 ;  /* 0x000000110e0e7210 */ /* 0x000fc80007ffe012 */
[----:B------:R-:W-:-:S04]  /*2e60*/  IADD3 R12, PT, PT, R15, R12, R14 ;  /* 0x0000000c0f0c7210 */ /* 0x000fc80007ffe00e */
[----:B------:R-:W-:-:S04]  /*2e70*/  IADD3 R10, PT, PT, R10, R13, R12 ;  /* 0x0000000d0a0a7210 */ /* 0x000fc80007ffe00c */
[----:B------:R-:W-:Y:S01]  /*2e80*/  IADD3 R8, PT, PT, R16, R9, R10 ;  /* 0x0000000910087210 */ /* 0x000fe20007ffe00a */
[----:B------:R-:W-:Y:S06]  /*2e90*/  @!P0 BRA `(.L_x_45) ;  /* 0x0000000400fc8947 */ /* 0x000fec0003800000 */
[----:B------:R-:W-:-:S05]  /*2ea0*/  VIADD R11, R11, 0x1000 ;  /* 0x000010000b0b7836 */ /* 0x000fca0000000000 */
[----:B------:R-:W-:-:S13]  /*2eb0*/  ISETP.GT.AND P0, PT, R11, R6, PT ;  /* 0x000000060b00720c */ /* 0x000fda0003f04270 */
[----:B------:R-:W-:Y:S05]  /*2ec0*/  @!P0 BRA `(.L_x_46) ;  /* 0xfffffffc00808947 */ /* 0x000fea000383ffff */
.L_x_44:
        /* <DEDUP_REMOVED lines=20> */
.L_x_50:
        /* <DEDUP_REMOVED lines=8> */
.L_x_49:
[----:B------:R-:W-:Y:S05]  /*3090*/  BSYNC.RECONVERGENT B2 ;  /* 0x0000000000027941 */ /* 0x000fea0003800200 */
.L_x_48:
        /* <DEDUP_REMOVED lines=16> */
.L_x_53:
        /* <DEDUP_REMOVED lines=20> */
[----:B------:R-:W5:Y:S04]  /*32e0*/  LDG.E.CONSTANT R22, desc[UR6][R2.64+0x2400] ;  /* 0x0024000602167981 */ /* 0x000f68000c1e9900 */
[----:B------:R0:W5:Y:S04]  /*32f0*/  LDG.E.CONSTANT R5, desc[UR6][R4.64] ;  /* 0x0000000604057981 */ /* 0x000168000c1e9900 */
        /* <DEDUP_REMOVED lines=17> */
.L_x_52:
[----:B------:R-:W-:Y:S05]  /*3410*/  BSYNC.RECONVERGENT B2 ;  /* 0x0000000000027941 */ /* 0x000fea0003800200 */
.L_x_51:
        /* <DEDUP_REMOVED lines=10> */
[----:B------:R-:W5:Y:S01]  /*34c0*/  LDG.E.CONSTANT R16, desc[UR6][R2.64+0x1400] ;  /* 0x0014000602107981 */ /* 0x000f62000c1e9900 */
[----:B0-----:R-:W-:-:S04]  /*34d0*/  IMAD.WIDE.U32 R4, R11, 0x4, R6 ;  /* 0x000000040b047825 */ /* 0x001fc800078e0006 */
[----:B------:R-:W-:Y:S02]  /*34e0*/  IMAD.WIDE.U32 R6, R13, 0x4, R6 ;  /* 0x000000040d067825 */ /* 0x000fe400078e0006 */
[----:B------:R0:W2:Y:S04]  /*34f0*/  LDG.E.CONSTANT R5, desc[UR6][R4.64] ;  /* 0x0000000604057981 */ /* 0x0000a8000c1e9900 */
[----:B------:R1:W3:Y:S04]  /*3500*/  LDG.E.CONSTANT R13, desc[UR6][R2.64] ;  /* 0x00000006020d7981 */ /* 0x0002e8000c1e9900 */
[----:B------:R-:W4:Y:S01]  /*3510*/  LDG.E.CONSTANT R7, desc[UR6][R6.64] ;  /* 0x0000000606077981 */ /* 0x000f22000c1e9900 */
[----:B0-----:R-:W-:Y:S01]  /*3520*/  IADD3 R4, P1, PT, R2, 0x2000, RZ ;  /* 0x0000200002047810 */ /* 0x001fe20007f3e0ff */
[----:B------:R-:W-:Y:S01]  /*3530*/  VIADD R10, R10, 0x800 ;  /* 0x000008000a0a7836 */ /* 0x000fe20000000000 */
[----:B------:R-:W-:Y:S01]  /*3540*/  PLOP3.LUT P0, PT, PT, PT, PT, 0x8, 0x80 ;  /* 0x000000000080781c */ /* 0x000fe20003f0e170 */
[----:B------:R-:W-:-:S02]  /*3550*/  VIADD R11, R11, 0x800 ;  /* 0x000008000b0b7836 */ /* 0x000fc40000000000 */
[----:B-1----:R-:W-:Y:S01]  /*3560*/  IMAD.MOV.U32 R2, RZ, RZ, R4 ;  /* 0x000000ffff027224 */ /* 0x002fe200078e0004 */
[----:B--2---:R-:W-:-:S04]  /*3570*/  IADD3 R12, PT, PT, R12, R5, R8 ;  /* 0x000000050c0c7210 */ /* 0x004fc80007ffe008 */
[----:B---3--:R-:W-:Y:S01]  /*3580*/  IADD3 R12, PT, PT, R14, R13, R12 ;  /* 0x0000000d0e0c7210 */ /* 0x008fe20007ffe00c */
[----:B------:R-:W-:-:S03]  /*3590*/  IMAD.X R5, RZ, RZ, R3, P1 ;  /* 0x000000ffff057224 */ /* 0x000fc600008e0603 */
[----:B----4-:R-:W-:Y:S01]  /*35a0*/  IADD3 R12, PT, PT, R15, R7, R12 ;  /* 0x000000070f0c7210 */ /* 0x010fe20007ffe00c */
[----:B------:R-:W-:-:S03]  /*35b0*/  IMAD.MOV.U32 R3, RZ, RZ, R5 ;  /* 0x000000ffff037224 */ /* 0x000fc600078e0005 */
[----:B-----5:R-:W-:-:S07]  /*35c0*/  IADD3 R8, PT, PT, R16, R17, R12 ;  /* 0x0000001110087210 */ /* 0x020fce0007ffe00c */
.L_x_55:
[----:B------:R-:W-:Y:S05]  /*35d0*/  BSYNC.RECONVERGENT B2 ;  /* 0x0000000000027941 */ /* 0x000fea0003800200 */
.L_x_54:
        /* <DEDUP_REMOVED lines=10> */
.L_x_47:
[----:B------:R-:W-:Y:S05]  /*3680*/  BSYNC.RECONVERGENT B1 ;  /* 0x0000000000017941 */ /* 0x000fea0003800200 */
.L_x_45:
[----:B------:R-:W0:Y:S01]  /*3690*/  S2R R9, SR_LANEID ;  /* 0x0000000000097919 */ /* 0x000e220000000000 */
[----:B------:R-:W1:Y:S01]  /*36a0*/  SHFL.DOWN PT, R2, R8, 0x1, 0x1f ;  /* 0x08201f0008027f89 */ /* 0x000e6200000e0000 */
[C---:B0-----:R-:W-:Y:S02]  /*36b0*/  ISETP.GT.AND P0, PT, R9.reuse, 0x1e, PT ;  /* 0x0000001e0900780c */ /* 0x041fe40003f04270 */
[C---:B------:R-:W-:Y:S02]  /*36c0*/  ISETP.NE.AND P1, PT, R9.reuse, RZ, PT ;  /* 0x000000ff0900720c */ /* 0x040fe40003f25270 */
        /* <DEDUP_REMOVED lines=37> */
[----:B0-----:R-:W-:-:S07]  /*3920*/  IMAD.IADD R3, R0, 0x1, R9 ;  /* 0x0000000100037824 */ /* 0x001fce00078e0209 */
.L_x_17:
[----:B------:R-:W-:Y:S05]  /*3930*/  BSYNC.RECONVERGENT B0 ;  /* 0x0000000000007941 */ /* 0x000fea0003800200 */
.L_x_1:
[----:B------:R-:W-:Y:S05]  /*3940*/  @P0 EXIT ;  /* 0x000000000000094d */ /* 0x000fea0003800000 */
[----:B-1----:R-:W1:Y:S01]  /*3950*/  LDC.64 R4, c[0x0][0x388] ;  /* 0x0000e200ff047b82 */ /* 0x002e620000000a00 */
[----:B------:R-:W0:Y:S02]  /*3960*/  LDCU UR4, c[0x0][0x398] ;  /* 0x00007300ff0477ac */ /* 0x000e240008000800 */
[----:B0-234-:R-:W-:-:S05]  /*3970*/  VIADD R3, R3, UR4 ;  /* 0x0000000403037c36 */ /* 0x01dfca0008000000 */
[----:B-1----:R-:W-:Y:S01]  /*3980*/  STG.E desc[UR6][R4.64], R3 ;  /* 0x0000000304007986 */ /* 0x002fe2000c101906 */
[----:B------:R-:W-:Y:S05]  /*3990*/  EXIT ;  /* 0x000000000000794d */ /* 0x000fea0003800000 */
.L_x_56:
[----:B------:R-:W-:-:S00]  /*39a0*/  BRA `(.L_x_56) ;  /* 0xfffffffc00fc7947 */ /* 0x000fc0000383ffff */
[----:B------:R-:W-:-:S00]  /*39b0*/  NOP ;  /* 0x0000000000007918 */ /* 0x000fc00000000000 */
        /* <DEDUP_REMOVED lines=12> */
.L_x_241:


//--------------------- .text._ZN3cub18CUB_300001_SM_10006detail6reduce18DeviceReduceKernelINS2_10policy_hubIiyN4cuda3std3__44plusIiEEE10Policy1000EN6thrust24THRUST_300001_SM_1000_NS10device_ptrIiEEyS9_iNS7_10__identityEEEvT0_PT3_T1_NS0_13GridEvenShareISK_EET2_T4_ --------------------------
	.section	.text._ZN3cub18CUB_300001_SM_10006detail6reduce18DeviceReduceKernelINS2_10policy_hubIiyN4cuda3std3__44plusIiEEE10Policy1000EN6thrust24THRUST_300001_SM_1000_NS10device_ptrIiEEyS9_iNS7_10__identityEEEvT0_PT3_T1_NS0_13GridEvenShareISK_EET2_T4_,"ax",@progbits
	.align	128
        .global         _ZN3cub18CUB_300001_SM_10006detail6reduce18DeviceReduceKernelINS2_10policy_hubIiyN4cuda3std3__44plusIiEEE10Policy1000EN6thrust24THRUST_300001_SM_1000_NS10device_ptrIiEEyS9_iNS7_10__identityEEEvT0_PT3_T1_NS0_13GridEvenShareISK_EET2_T4_
        .type           _ZN3cub18CUB_300001_SM_10006detail6reduce18DeviceReduceKernelINS2_10policy_hubIiyN4cuda3std3__44plusIiEEE10Policy1000EN6thrust24THRUST_300001_SM_1000_NS10device_ptrIiEEyS9_iNS7_10__identityEEEvT0_PT3_T1_NS0_13GridEvenShareISK_EET2_T4_,@function
        .size           _ZN3cub18CUB_300001_SM_10006detail6reduce18DeviceReduceKernelINS2_10policy_hubIiyN4cuda3std3__44plusIiEEE10Policy1000EN6thrust24THRUST_300001_SM_1000_NS10device_ptrIiEEyS9_iNS7_10__identityEEEvT0_PT3_T1_NS0_13GridEvenShareISK_EET2_T4_,(.L_x_242 - _ZN3cub18CUB_300001_SM_10006detail6reduce18DeviceReduceKernelINS2_10policy_hubIiyN4cuda3std3__44plusIiEEE10Policy1000EN6thrust24THRUST_300001_SM_1000_NS10device_ptrIiEEyS9_iNS7_10__identityEEEvT0_PT3_T1_NS0_13GridEvenShareISK_EET2_T4_)
        .other          _ZN3cub18CUB_300001_SM_10006detail6reduce18DeviceReduceKernelINS2_10policy_hubIiyN4cuda3std3__44plusIiEEE10Policy1000EN6thrust24THRUST_300001_SM_1000_NS10device_ptrIiEEyS9_iNS7_10__identityEEEvT0_PT3_T1_NS0_13GridEvenShareISK_EET2_T4_,@"STO_CUDA_ENTRY STV_DEFAULT"
_ZN3cub18CUB_300001_SM_10006detail6reduce18DeviceReduceKernelINS2_10policy_hubIiyN4cuda3std3__44plusIiEEE10Policy1000EN6thrust24THRUST_300001_SM_1000_NS10device_ptrIiEEyS9_iNS7_10__identityEEEvT0_PT3_T1_NS0_13GridEvenShareISK_EET2_T4_:
.text._ZN3cub18CUB_300001_SM_10006detail6reduce18DeviceReduceKernelINS2_10policy_hubIiyN4cuda3std3__44plusIiEEE10Policy1000EN6thrust24THRUST_300001_SM_1000_NS10device_ptrIiEEyS9_iNS7_10__identityEEEvT0_PT3_T1_NS0_13GridEvenShareISK_EET2_T4_:
[----:B------:R-:W-:Y:S08]  /*0000*/  LDC R1, c[0x0][0x37c] ;  /* 0x0000df00ff017b82 */ /* 0x000ff00000000800 */
[----:B------:R-:W0:Y:S01]  /*0010*/  S2UR UR16, SR_CTAID.X ;  /* 0x00000000001079c3 */ /* 0x000e220000002500 */
[----:B------:R-:W1:Y:S01]  /*0020*/  LDCU.64 UR8, c[0x0][0x3b8] ;  /* 0x00007700ff0877ac */ /* 0x000e620008000a00 */
[----:B------:R-:W-:Y:S01]  /*0030*/  BSSY.RECONVERGENT B0, `(.L_x_57) ;  /* 0x0000201000007945 */ /* 0x000fe20003800200 */
[----:B------:R-:W2:Y:S01]  /*0040*/  LDCU UR5, c[0x0][0x3c0] ;  /* 0x00007800ff0577ac */ /* 0x000ea20008000800 */
[----:B------:R-:W3:Y:S01]  /*0050*/  LDCU.64 UR14, c[0x0][0x358] ;  /* 0x00006b00ff0e77ac */ /* 0x000ee20008000a00 */
[----:B-1----:R-:W-:-:S02]  /*0060*/  IMAD.U32 R2, RZ, RZ, UR8 ;  /* 0x00000008ff027e24 */ /* 0x002fc4000f8e00ff */
[----:B------:R-:W-:Y:S01]  /*0070*/  IMAD.U32 R3, RZ, RZ, UR9 ;  /* 0x00000009ff037e24 */ /* 0x000fe2000f8e00ff */
[----:B--2---:R-:W-:Y:S02]  /*0080*/  USHF.L.U32 UR5, UR5, 0xc, URZ ;  /* 0x0000000c05057899 */ /* 0x004fe400080006ff */
[----:B0-----:R-:W-:Y:S02]  /*0090*/  USHF.L.U32 UR7, UR16, 0xc, URZ ;  /* 0x0000000c10077899 */ /* 0x001fe400080006ff */
[----:B------:R-:W-:-:S04]  /*00a0*/  USHF.R.S32.HI UR4, URZ, 0x1f, UR5 ;  /* 0x0000001fff047899 */ /* 0x000fc80008011405 */
[----:B------:R-:W-:-:S04]  /*00b0*/  IADD3 R23, P1, PT, R2, -UR7, RZ ;  /* 0x8000000702177c10 */ /* 0x000fc8000ff3e0ff */
[----:B------:R-:W-:Y:S02]  /*00c0*/  ISETP.GT.U32.AND P0, PT, R23, 0xfff, PT ;  /* 0x00000fff1700780c */ /* 0x000fe40003f04070 */
[----:B------:R-:W-:-:S04]  /*00d0*/  IADD3.X R22, PT, PT, R3, -0x1, RZ, P1, !PT ;  /* 0xffffffff03167810 */ /* 0x000fc80000ffe4ff */
[----:B------:R-:W-:-:S13]  /*00e0*/  ISETP.GT.U32.AND.EX P0, PT, R22, RZ, PT, P0 ;  /* 0x000000ff1600720c */ /* 0x000fda0003f04100 */
[----:B---3--:R-:W-:Y:S05]  /*00f0*/  @P0 BRA `(.L_x_58) ;  /* 0x0000000c00ac0947 */ /* 0x008fea0003800000 */
[----:B------:R-:W0:Y:S01]  /*0100*/  S2R R3, SR_TID.X ;  /* 0x0000000000037919 */ /* 0x000e220000002100 */
[----:B------:R-:W-:Y:S01]  /*0110*/  VIADD R0, R2, -UR7 ;  /* 0x8000000702007c36 */ /* 0x000fe20008000000 */
[----:B------:R-:W-:Y:S01]  /*0120*/  BSSY.RECONVERGENT B1, `(.L_x_59) ;  /* 0x000000a000017945 */ /* 0x000fe20003800200 */
[----:B------:R-:W-:-:S03]  /*0130*/  IMAD.MOV.U32 R4, RZ, RZ, RZ ;  /* 0x000000ffff047224 */ /* 0x000fc600078e00ff */
[----:B0-----:R-:W-:Y:S01]  /*0140*/  ISETP.GE.AND P0, PT, R3, R0, PT ;  /* 0x000000000300720c */ /* 0x001fe20003f06270 */
[----:B------:R-:W-:-:S12]  /*0150*/  IMAD.MOV.U32 R5, RZ, RZ, R3 ;  /* 0x000000ffff057224 */ /* 0x000fd800078e0003 */
[----:B------:R-:W-:Y:S05]  /*0160*/  @P0 BRA `(.L_x_60) ;  /* 0x0000000000140947 */ /* 0x000fea0003800000 */
[----:B------:R-:W0:Y:S01]  /*0170*/  LDC.64 R6, c[0x0][0x380] ;  /* 0x0000e000ff067b82 */ /* 0x000e220000000a00 */
[----:B------:R-:W-:-:S04]  /*0180*/  VIADD R5, R3, UR7 ;  /* 0x0000000703057c36 */ /* 0x000fc80008000000 */
[----:B0-----:R-:W-:-:S05]  /*0190*/  IMAD.WIDE.U32 R6, R5, 0x4, R6 ;  /* 0x0000000405067825 */ /* 0x001fca00078e0006 */
[----:B------:R0:W5:Y:S01]  /*01a0*/  LDG.E R4, desc[UR14][R6.64] ;  /* 0x0000000e06047981 */ /* 0x000162000c1e1900 */
[----:B------:R-:W-:-:S07]  /*01b0*/  VIADD R5, R3, 0x100 ;  /* 0x0000010003057836 */ /* 0x000fce0000000000 */
.L_x_60:
[----:B------:R-:W-:Y:S05]  /*01c0*/  BSYNC.RECONVERGENT B1 ;  /* 0x0000000000017941 */ /* 0x000fea0003800200 */
.L_x_59:
[----:B------:R-:W-:Y:S01]  /*01d0*/  ISETP.GE.AND P0, PT, R5, R0, PT ;  /* 0x000000000500720c */ /* 0x000fe20003f06270 */
[----:B------:R-:W-:-:S12]  /*01e0*/  BSSY.RECONVERGENT B1, `(.L_x_61) ;  /* 0x000006c000017945 */ /* 0x000fd80003800200 */
[----:B------:R-:W-:Y:S05]  /*01f0*/  @P0 BRA `(.L_x_62) ;  /* 0x0000000400a80947 */ /* 0x000fea0003800000 */
[----:B0-----:R-:W-:Y:S01]  /*0200*/  LOP3.LUT R7, RZ, R5, RZ, 0x33, !PT ;  /* 0x00000005ff077212 */ /* 0x001fe200078e33ff */
[----:B------:R-:W-:Y:S03]  /*0210*/  BSSY.RECONVERGENT B2, `(.L_x_63) ;  /* 0x0000030000027945 */ /* 0x000fe60003800200 */
[----:B------:R-:W-:-:S04]  /*0220*/  IADD3 R7, PT, PT, R2, -UR7, R7 ;  /* 0x8000000702077c10 */ /* 0x000fc8000fffe007 */
[C---:B------:R-:W-:Y:S02]  /*0230*/  ISETP.GE.U32.AND P1, PT, R7.reuse, 0xf00, PT ;  /* 0x00000f000700780c */ /* 0x040fe40003f26070 */
[----:B------:R-:W-:-:S04]  /*0240*/  LEA.HI R2, R7, 0x1, RZ, 0x18 ;  /* 0x0000000107027811 */ /* 0x000fc800078fc0ff */
[----:B------:R-:W-:-:S04]  /*0250*/  LOP3.LUT R21, R2, 0xf, RZ, 0xc0, !PT ;  /* 0x0000000f02157812 */ /* 0x000fc800078ec0ff */
[----:B------:R-:W-:-:S03]  /*0260*/  ISETP.NE.AND P0, PT, R21, RZ, PT ;  /* 0x000000ff1500720c */ /* 0x000fc60003f05270 */
[----:B------:R-:W-:Y:S10]  /*0270*/  @!P1 BRA `(.L_x_64) ;  /* 0x0000000000a49947 */ /* 0x000ff40003800000 */
[----:B------:R-:W0:Y:S01]  /*0280*/  LDCU.64 UR8, c[0x0][0x380] ;  /* 0x00007000ff0877ac */ /* 0x000e220008000a00 */
[----:B------:R-:W-:Y:S01]  /*0290*/  IMAD.WIDE.U32 R6, R5, 0x4, RZ ;  /* 0x0000000405067825 */ /* 0x000fe200078e00ff */
[----:B------:R-:W-:Y:S01]  /*02a0*/  LOP3.LUT R8, R2, 0x1fffff0, RZ, 0xc0, !PT ;  /* 0x01fffff002087812 */ /* 0x000fe200078ec0ff */
[----:B------:R-:W-:-:S04]  /*02b0*/  UIMAD.WIDE.U32 UR4, UR16, 0x4000, URZ ;  /* 0x00004000100478a5 */ /* 0x000fc8000f8e00ff */
[----:B------:R-:W-:Y:S02]  /*02c0*/  IMAD.MOV R8, RZ, RZ, -R8 ;  /* 0x000000ffff087224 */ /* 0x000fe400078e0a08 */
[----:B------:R-:W-:Y:S02]  /*02d0*/  LOP3.LUT R14, R6, UR4, RZ, 0xfc, !PT ;  /* 0x00000004060e7c12 */ /* 0x000fe4000f8efcff */
[----:B------:R-:W-:Y:S02]  /*02e0*/  LOP3.LUT R7, R7, UR5, RZ, 0xfc, !PT ;  /* 0x0000000507077c12 */ /* 0x000fe4000f8efcff */
[----:B0-----:R-:W-:-:S04]  /*02f0*/  IADD3 R14, P1, PT, R14, UR8, RZ ;  /* 0x000000080e0e7c10 */ /* 0x001fc8000ff3e0ff */
[----:B------:R-:W-:-:S04]  /*0300*/  IADD3 R14, P2, PT, R14, 0x2000, RZ ;  /* 0x000020000e0e7810 */ /* 0x000fc80007f5e0ff */
[----:B------:R-:W-:-:S09]  /*0310*/  IADD3.X R7, PT, PT, RZ, UR9, R7, P2, P1 ;  /* 0x00000009ff077c10 */ /* 0x000fd200097e2407 */
.L_x_65:
[----:B------:R-:W-:-:S05]  /*0320*/  IMAD.MOV.U32 R6, RZ, RZ, R14 ;  /* 0x000000ffff067224 */ /* 0x000fca00078e000e */
[----:B------:R-:W2:Y:S04]  /*0330*/  LDG.E R15, desc[UR14][R6.64+-0x2000] ;  /* 0xffe0000e060f7981 */ /* 0x000ea8000c1e1900 */
[----:B------:R-:W2:Y:S04]  /*0340*/  LDG.E R16, desc[UR14][R6.64+-0x1c00] ;  /* 0xffe4000e06107981 */ /* 0x000ea8000c1e1900 */
[----:B------:R-:W3:Y:S04]  /*0350*/  LDG.E R18, desc[UR14][R6.64+-0x1800] ;  /* 0xffe8000e06127981 */ /* 0x000ee8000c1e1900 */
[----:B------:R-:W3:Y:S04]  /*0360*/  LDG.E R17, desc[UR14][R6.64+-0x1400] ;  /* 0xffec000e06117981 */ /* 0x000ee8000c1e1900 */
[----:B------:R-:W4:Y:S04]  /*0370*/  LDG.E R20, desc[UR14][R6.64+-0x1000] ;  /* 0xfff0000e06147981 */ /* 0x000f28000c1e1900 */
        /* <DEDUP_REMOVED lines=10> */
[----:B------:R0:W4:Y:S01]  /*0420*/  LDG.E R10, desc[UR14][R6.64+0x1c00] ;  /* 0x001c000e060a7981 */ /* 0x000122000c1e1900 */
[----:B------:R-:W-:-:S02]  /*0430*/  VIADD R8, R8, 0x10 ;  /* 0x0000001008087836 */ /* 0x000fc40000000000 */
[----:B------:R-:W-:-:S03]  /*0440*/  VIADD R5, R5, 0x1000 ;  /* 0x0000100005057836 */ /* 0x000fc60000000000 */
[----:B------:R-:W-:Y:S02]  /*0450*/  ISETP.NE.AND P1, PT, R8, RZ, PT ;  /* 0x000000ff0800720c */ /* 0x000fe40003f25270 */
[----:B--2--5:R-:W-:-:S04]  /*0460*/  IADD3 R15, PT, PT, R16, R15, R4 ;  /* 0x0000000f100f7210 */ /* 0x024fc80007ffe004 */
[----:B---3--:R-:W-:-:S04]  /*0470*/  IADD3 R15, PT, PT, R17, R18, R15 ;  /* 0x00000012110f7210 */ /* 0x008fc80007ffe00f */
[----:B----4-:R-:W-:-:S04]  /*0480*/  IADD3 R15, PT, PT, R19, R20, R15 ;  /* 0x00000014130f7210 */ /* 0x010fc80007ffe00f */
[----:B------:R-:W-:-:S04]  /*0490*/  IADD3 R15, PT, PT, R23, R22, R15 ;  /* 0x00000016170f7210 */ /* 0x000fc80007ffe00f */
[----:B------:R-:W-:-:S04]  /*04a0*/  IADD3 R15, PT, PT, R25, R24, R15 ;  /* 0x00000018190f7210 */ /* 0x000fc80007ffe00f */
[----:B------:R-:W-:Y:S02]  /*04b0*/  IADD3 R13, PT, PT, R13, R14, R15 ;  /* 0x0000000e0d0d7210 */ /* 0x000fe40007ffe00f */
[----:B------:R-:W-:-:S05]  /*04c0*/  IADD3 R14, P2, PT, R6, 0x4000, RZ ;  /* 0x00004000060e7810 */ /* 0x000fca0007f5e0ff */
[----:B0-----:R-:W-:Y:S01]  /*04d0*/  IMAD.X R7, RZ, RZ, R7, P2 ;  /* 0x000000ffff077224 */ /* 0x001fe200010e0607 */
[----:B------:R-:W-:-:S04]  /*04e0*/  IADD3 R9, PT, PT, R12, R9, R13 ;  /* 0x000000090c097210 */ /* 0x000fc80007ffe00d */
[----:B------:R-:W-:Y:S01]  /*04f0*/  IADD3 R4, PT, PT, R10, R11, R9 ;  /* 0x0000000b0a047210 */ /* 0x000fe20007ffe009 */
[----:B------:R-:W-:Y:S06]  /*0500*/  @P1 BRA `(.L_x_65) ;  /* 0xfffffffc00841947 */ /* 0x000fec000383ffff */
.L_x_64:
[----:B------:R-:W-:Y:S05]  /*0510*/  BSYNC.RECONVERGENT B2 ;  /* 0x0000000000027941 */ /* 0x000fea0003800200 */
.L_x_63:
[----:B------:R-:W-:Y:S05]  /*0520*/  @!P0 BRA `(.L_x_62) ;  /* 0x0000000000dc8947 */ /* 0x000fea0003800000 */
[----:B------:R-:W-:Y:S01]  /*0530*/  ISETP.GE.U32.AND P0, PT, R21, 0x8, PT ;  /* 0x000000081500780c */ /* 0x000fe20003f06070 */
[----:B------:R-:W-:Y:S01]  /*0540*/  BSSY.RECONVERGENT B2, `(.L_x_66) ;  /* 0x0000016000027945 */ /* 0x000fe20003800200 */
[----:B------:R-:W-:-:S04]  /*0550*/  LOP3.LUT R16, R2, 0x7, RZ, 0xc0, !PT ;  /* 0x0000000702107812 */ /* 0x000fc800078ec0ff */
[----:B------:R-:W-:-:S07]  /*0560*/  ISETP.NE.AND P1, PT, R16, RZ, PT ;  /* 0x000000ff1000720c */ /* 0x000fce0003f25270 */
[----:B------:R-:W-:Y:S06]  /*0570*/  @!P0 BRA `(.L_x_67) ;  /* 0x0000000000488947 */ /* 0x000fec0003800000 */
[----:B------:R-:W0:Y:S01]  /*0580*/  LDCU.64 UR4, c[0x0][0x380] ;  /* 0x00007000ff0477ac */ /* 0x000e220008000a00 */
[----:B------:R-:W-:-:S04]  /*0590*/  IADD3 R7, P0, PT, R5, UR7, RZ ;  /* 0x0000000705077c10 */ /* 0x000fc8000ff1e0ff */
[----:B------:R-:W-:Y:S02]  /*05a0*/  LEA.HI.X.SX32 R8, R5, RZ, 0x1, P0 ;  /* 0x000000ff05087211 */ /* 0x000fe400000f0eff */
[----:B0-----:R-:W-:-:S04]  /*05b0*/  LEA R6, P0, R7, UR4, 0x2 ;  /* 0x0000000407067c11 */ /* 0x001fc8000f8010ff */
[----:B------:R-:W-:-:S05]  /*05c0*/  LEA.HI.X R7, R7, UR5, R8, 0x2, P0 ;  /* 0x0000000507077c11 */ /* 0x000fca00080f1408 */
[----:B------:R-:W2:Y:S04]  /*05d0*/  LDG.E R9, desc[UR14][R6.64] ;  /* 0x0000000e06097981 */ /* 0x000ea8000c1e1900 */
[----:B------:R-:W2:Y:S04]  /*05e0*/  LDG.E R8, desc[UR14][R6.64+0x400] ;  /* 0x0004000e06087981 */ /* 0x000ea8000c1e1900 */
[----:B------:R-:W3:Y:S04]  /*05f0*/  LDG.E R11, desc[UR14][R6.64+0x800] ;  /* 0x0008000e060b7981 */ /* 0x000ee8000c1e1900 */
[----:B------:R-:W3:Y:S04]  /*0600*/  LDG.E R10, desc[UR14][R6.64+0xc00] ;  /* 0x000c000e060a7981 */ /* 0x000ee8000c1e1900 */
[----:B------:R-:W4:Y:S04]  /*0610*/  LDG.E R13, desc[UR14][R6.64+0x1000] ;  /* 0x0010000e060d7981 */ /* 0x000f28000c1e1900 */
[----:B------:R-:W4:Y:S04]  /*0620*/  LDG.E R12, desc[UR14][R6.64+0x1400] ;  /* 0x0014000e060c7981 */ /* 0x000f28000c1e1900 */
[----:B------:R-:W4:Y:S04]  /*0630*/  LDG.E R15, desc[UR14][R6.64+0x1800] ;  /* 0x0018000e060f7981 */ /* 0x000f28000c1e1900 */
[----:B------:R-:W4:Y:S01]  /*0640*/  LDG.E R14, desc[UR14][R6.64+0x1c00] ;  /* 0x001c000e060e7981 */ /* 0x000f22000c1e1900 */
[----:B------:R-:W-:Y:S01]  /*0650*/  VIADD R5, R5, 0x800 ;  /* 0x0000080005057836 */ /* 0x000fe20000000000 */
[----:B--2--5:R-:W-:-:S04]  /*0660*/  IADD3 R8, PT, PT, R8, R9, R4 ;  /* 0x0000000908087210 */ /* 0x024fc80007ffe004 */
[----:B---3--:R-:W-:-:S04]  /*0670*/  IADD3 R8, PT, PT, R10, R11, R8 ;  /* 0x0000000b0a087210 */ /* 0x008fc80007ffe008 */
[----:B----4-:R-:W-:-:S04]  /*0680*/  IADD3 R8, PT, PT, R12, R13, R8 ;  /* 0x0000000d0c087210 */ /* 0x010fc80007ffe008 */
[----:B------:R-:W-:-:S07]  /*0690*/  IADD3 R4, PT, PT, R14, R15, R8 ;  /* 0x0000000f0e047210 */ /* 0x000fce0007ffe008 */
.L_x_67:
[----:B------:R-:W-:Y:S05]  /*06a0*/  BSYNC.RECONVERGENT B2 ;  /* 0x0000000000027941 */ /* 0x000fea0003800200 */
.L_x_66:
        /* <DEDUP_REMOVED lines=14> */
[----:B------:R-:W3:Y:S01]  /*0790*/  LDG.E R10, desc[UR14][R6.64+0xc00] ;  /* 0x000c000e060a7981 */ /* 0x000ee2000c1e1900 */
[----:B------:R-:W-:Y:S01]  /*07a0*/  VIADD R5, R5, 0x400 ;  /* 0x0000040005057836 */ /* 0x000fe20000000000 */
[----:B--2--5:R-:W-:-:S04]  /*07b0*/  IADD3 R4, PT, PT, R8, R9, R4 ;  /* 0x0000000908047210 */ /* 0x024fc80007ffe004 */
[----:B---3--:R-:W-:-:S07]  /*07c0*/  IADD3 R4, PT, PT, R10, R11, R4 ;  /* 0x0000000b0a047210 */ /* 0x008fce0007ffe004 */
.L_x_69:
[----:B------:R-:W-:Y:S05]  /*07d0*/  BSYNC.RECONVERGENT B2 ;  /* 0x0000000000027941 */ /* 0x000fea0003800200 */
.L_x_68:
[----:B------:R-:W-:Y:S05]  /*07e0*/  @!P1 BRA `(.L_x_62) ;  /* 0x00000000002c9947 */ /* 0x000fea0003800000 */
[----:B------:R-:W0:Y:S01]  /*07f0*/  LDC.64 R6, c[0x0][0x380] ;  /* 0x0000e000ff067b82 */ /* 0x000e220000000a00 */
[----:B------:R-:W-:Y:S02]  /*0800*/  IMAD.U32 R9, RZ, RZ, UR16 ;  /* 0x00000010ff097e24 */ /* 0x000fe4000f8e00ff */
[----:B------:R-:W-:Y:S02]  /*0810*/  IMAD.MOV R2, RZ, RZ, -R2 ;  /* 0x000000ffff027224 */ /* 0x000fe400078e0a02 */
[----:B0-----:R-:W-:-:S07]  /*0820*/  IMAD.WIDE.U32 R6, R9, 0x4000, R6 ;  /* 0x0000400009067825 */ /* 0x001fce00078e0006 */
.L_x_70:
[----:B------:R-:W-:-:S06]  /*0830*/  IMAD.WIDE R8, R5, 0x4, R6 ;  /* 0x0000000405087825 */ /* 0x000fcc00078e0206 */
[----:B------:R-:W2:Y:S01]  /*0840*/  LDG.E R9, desc[UR14][R8.64] ;  /* 0x0000000e08097981 */ /* 0x000ea2000c1e1900 */
[----:B------:R-:W-:Y:S02]  /*0850*/  VIADD R2, R2, 0x1 ;  /* 0x0000000102027836 */ /* 0x000fe40000000000 */
[----:B------:R-:W-:-:S03]  /*0860*/  VIADD R5, R5, 0x100 ;  /* 0x0000010005057836 */ /* 0x000fc60000000000 */
[----:B------:R-:W-:Y:S01]  /*0870*/  ISETP.NE.AND P0, PT, R2, RZ, PT ;  /* 0x000000ff0200720c */ /* 0x000fe20003f05270 */
[----:B--2--5:R-:W-:-:S12]  /*0880*/  IMAD.IADD R4, R9, 0x1, R4 ;  /* 0x0000000109047824 */ /* 0x024fd800078e0204 */
[----:B------:R-:W-:Y:S05]  /*0890*/  @P0 BRA `(.L_x_70) ;  /* 0xfffffffc00e40947 */ /* 0x000fea000383ffff */
.L_x_62:
[----:B------:R-:W-:Y:S05]  /*08a0*/  BSYNC.RECONVERGENT B1 ;  /* 0x0000000000017941 */ /* 0x000fea0003800200 */
.L_x_61:
[----:B------:R-:W-:-:S13]  /*08b0*/  ISETP.GE.AND P0, PT, R0, 0x100, PT ;  /* 0x000001000000780c */ /* 0x000fda0003f06270 */
[----:B------:R-:W-:Y:S05]  /*08c0*/  @!P0 BRA `(.L_x_71) ;  /* 0x0000000000ac8947 */ /* 0x000fea0003800000 */
[----:B------:R-:W1:Y:S01]  /*08d0*/  S2R R8, SR_LANEID ;  /* 0x0000000000087919 */ /* 0x000e620000000000 */
[----:B-----5:R-:W2:Y:S01]  /*08e0*/  SHFL.DOWN PT, R0, R4, 0x1, 0x1f ;  /* 0x08201f0004007f89 */ /* 0x020ea200000e0000 */
[C---:B-1----:R-:W-:Y:S02]  /*08f0*/  ISETP.GT.AND P0, PT, R8.reuse, 0x1e, PT ;  /* 0x0000001e0800780c */ /* 0x042fe40003f04270 */
[----:B------:R-:W-:Y:S02]  /*0900*/  ISETP.NE.AND P1, PT, R8, RZ, PT ;  /* 0x000000ff0800720c */ /* 0x000fe40003f25270 */
[----:B--2---:R-:W-:Y:S02]  /*0910*/  SEL R5, R0, RZ, !P0 ;  /* 0x000000ff00057207 */ /* 0x004fe40004000000 */
[----:B------:R-:W-:-:S03]  /*0920*/  ISETP.GT.AND P0, PT, R8, 0x1d, PT ;  /* 0x0000001d0800780c */ /* 0x000fc60003f04270 */
[----:B------:R-:W-:-:S05]  /*0930*/  IMAD.IADD R5, R5, 0x1, R4 ;  /* 0x0000000105057824 */ /* 0x000fca00078e0204 */
[----:B------:R-:W1:Y:S01]  /*0940*/  SHFL.DOWN PT, R0, R5, 0x2, 0x1f ;  /* 0x08401f0005007f89 */ /* 0x000e6200000e0000 */
[----:B0-----:R-:W0:Y:S01]  /*0950*/  @!P1 S2R R6, SR_CgaCtaId ;  /* 0x0000000000069919 */ /* 0x001e220000008800 */
[----:B-1----:R-:W-:Y:S02]  /*0960*/  SEL R0, R0, RZ, !P0 ;  /* 0x000000ff00007207 */ /* 0x002fe40004000000 */
[----:B------:R-:W-:-:S03]  /*0970*/  ISETP.GT.AND P0, PT, R8, 0x1b, PT ;  /* 0x0000001b0800780c */ /* 0x000fc60003f04270 */
[----:B------:R-:W-:Y:S01]  /*0980*/  IMAD.IADD R0, R5, 0x1, R0 ;  /* 0x0000000105007824 */ /* 0x000fe200078e0200 */
[----:B------:R-:W-:-:S04]  /*0990*/  @!P1 MOV R5, 0x400 ;  /* 0x0000040000059802 */ /* 0x000fc80000000f00 */
[----:B------:R-:W1:Y:S01]  /*09a0*/  SHFL.DOWN PT, R2, R0, 0x4, 0x1f ;  /* 0x08801f0000027f89 */ /* 0x000e6200000e0000 */
[----:B0-----:R-:W-:Y:S02]  /*09b0*/  @!P1 LEA R5, R6, R5, 0x18 ;  /* 0x0000000506059211 */ /* 0x001fe400078ec0ff */
[----:B-1----:R-:W-:Y:S02]  /*09c0*/  SEL R7, R2, RZ, !P0 ;  /* 0x000000ff02077207 */ /* 0x002fe40004000000 */
        /* <DEDUP_REMOVED lines=19> */
[----:B--2---:R-:W-:Y:S04]  /*0b00*/  LDS R0, [UR4+0xc] ;  /* 0x00000c04ff007984 */ /* 0x004fe80008000800 */
[----:B------:R-:W0:Y:S04]  /*0b10*/  LDS.128 R4, [UR4+0x10] ;  /* 0x00001004ff047984 */ /* 0x000e280008000c00 */
[----:B------:R-:W1:Y:S01]  /*0b20*/  LDS.64 R2, [UR4+0x20] ;  /* 0x00002004ff027984 */ /* 0x000e620008000a00 */
[----:B0-----:R-:W-:-:S04]  /*0b30*/  IADD3 R0, PT, PT, R4, R0, R9 ;  /* 0x0000000004007210 */ /* 0x001fc80007ffe009 */
[----:B------:R-:W-:-:S04]  /*0b40*/  IADD3 R0, PT, PT, R6, R0, R5 ;  /* 0x0000000006007210 */ /* 0x000fc80007ffe005 */
[----:B-1----:R-:W-:-:S05]  /*0b50*/  IADD3 R0, PT, PT, R2, R0, R7 ;  /* 0x0000000002007210 */ /* 0x002fca0007ffe007 */
[----:B------:R-:W-:Y:S01]  /*0b60*/  IMAD.IADD R9, R0, 0x1, R3 ;  /* 0x0000000100097824 */ /* 0x000fe200078e0203 */
[----:B------:R-:W-:Y:S06]  /*0b70*/  BRA `(.L_x_72) ;  /* 0x0000001400307947 */ /* 0x000fec0003800000 */
.L_x_71:
[----:B------:R-:W-:Y:S01]  /*0b80*/  LOP3.LUT R2, R3, 0x3e0, RZ, 0xc0, !PT ;  /* 0x000003e003027812 */ /* 0x000fe200078ec0ff */
[----:B------:R-:W1:Y:S03]  /*0b90*/  S2R R10, SR_LANEID ;  /* 0x00000000000a7919 */ /* 0x000e660000000000 */
[----:B0-----:R-:W-:Y:S01]  /*0ba0*/  LOP3.LUT R7, RZ, R2, RZ, 0x33, !PT ;  /* 0x00000002ff077212 */ /* 0x001fe200078e33ff */
[----:B------:R-:W-:-:S04]  /*0bb0*/  VIADD R5, R2, 0x20 ;  /* 0x0000002002057836 */ /* 0x000fc80000000000 */
[----:B------:R-:W-:Y:S01]  /*0bc0*/  IMAD.IADD R7, R0, 0x1, R7 ;  /* 0x0000000100077824 */ /* 0x000fe200078e0207 */
[----:B------:R-:W-:-:S04]  /*0bd0*/  ISETP.GT.AND P0, PT, R5, R0, PT ;  /* 0x000000000500720c */ /* 0x000fc80003f04270 */
[----:B------:R-:W-:-:S05]  /*0be0*/  SEL R7, R7, 0x1f, P0 ;  /* 0x0000001f07077807 */ /* 0x000fca0000000000 */
[----:B-----5:R-:W0:Y:S01]  /*0bf0*/  SHFL.DOWN PT, R2, R4, 0x1, R7 ;  /* 0x0820000004027989 */ /* 0x020e2200000e0007 */
[CC--:B-1----:R-:W-:Y:S01]  /*0c00*/  ISETP.GE.AND P0, PT, R10.reuse, R7.reuse, PT ;  /* 0x000000070a00720c */ /* 0x0c2fe20003f06270 */
[C---:B------:R-:W-:Y:S01]  /*0c10*/  VIADD R6, R10.reuse, 0x2 ;  /* 0x000000020a067836 */ /* 0x040fe20000000000 */
[C---:B------:R-:W-:Y:S01]  /*0c20*/  ISETP.NE.AND P1, PT, R10.reuse, RZ, PT ;  /* 0x000000ff0a00720c */ /* 0x040fe20003f25270 */
[----:B------:R-:W-:Y:S01]  /*0c30*/  VIADD R8, R10, 0x4 ;  /* 0x000000040a087836 */ /* 0x000fe20000000000 */
[----:B0-----:R-:W-:Y:S02]  /*0c40*/  SEL R5, R2, RZ, !P0 ;  /* 0x000000ff02057207 */ /* 0x001fe40004000000 */
        /* <DEDUP_REMOVED lines=35> */
[----:B------:R-:W0:Y:S04]  /*0e80*/  LDS.128 R4, [UR4+0x10] ;  /* 0x00001004ff047984 */ /* 0x000e280008000c00 */
[----:B------:R-:W2:Y:S04]  /*0e90*/  LDS R2, [UR4+0xc] ;  /* 0x00000c04ff027984 */ /* 0x000ea80008000800 */
[----:B------:R-:W3:Y:S01]  /*0ea0*/  LDS.64 R10, [UR4+0x20] ;  /* 0x00002004ff0a7984 */ /* 0x000ee20008000a00 */
[----:B0-----:R-:W-:Y:S02]  /*0eb0*/  SEL R4, R4, RZ, P2 ;  /* 0x000000ff04047207 */ /* 0x001fe40001000000 */
[----:B------:R-:W-:-:S02]  /*0ec0*/  ISETP.GT.AND P2, PT, R0, 0x60, PT ;  /* 0x000000600000780c */ /* 0x000fc40003f44270 */
[----:B--2---:R-:W-:Y:S02]  /*0ed0*/  SEL R2, R2, RZ, P1 ;  /* 0x000000ff02027207 */ /* 0x004fe40000800000 */
        /* <DEDUP_REMOVED lines=8> */
[----:B---3--:R-:W-:Y:S02]  /*0f60*/  SEL R10, R10, RZ, P2 ;  /* 0x000000ff0a0a7207 */ /* 0x008fe40001000000 */
[----:B------:R-:W-:Y:S02]  /*0f70*/  SEL R11, R11, RZ, P3 ;  /* 0x000000ff0b0b7207 */ /* 0x000fe40001800000 */
[----:B------:R-:W-:-:S05]  /*0f80*/  IADD3 R2, PT, PT, R10, R2, R7 ;  /* 0x000000020a027210 */ /* 0x000fca0007ffe007 */
[----:B-1----:R-:W-:Y:S01]  /*0f90*/  IMAD.IADD R9, R2, 0x1, R11 ;  /* 0x0000000102097824 */ /* 0x002fe200078e020b */
[----:B------:R-:W-:Y:S06]  /*0fa0*/  BRA `(.L_x_72) ;  /* 0x0000001000247947 */ /* 0x000fec0003800000 */
.L_x_58:
[----:B------:R-:W0:Y:S01]  /*0fb0*/  S2R R0, SR_TID.X ;  /* 0x0000000000007919 */ /* 0x000e220000002100 */
[----:B------:R-:W1:Y:S01]  /*0fc0*/  LDC.64 R4, c[0x0][0x380] ;  /* 0x0000e000ff047b82 */ /* 0x000e620000000a00 */
[----:B0-----:R-:W-:-:S04]  /*0fd0*/  VIADD R7, R0, UR7 ;  /* 0x0000000700077c36 */ /* 0x001fc80008000000 */
[----:B-1----:R-:W-:-:S05]  /*0fe0*/  IMAD.WIDE.U32 R4, R7, 0x4, R4 ;  /* 0x0000000407047825 */ /* 0x002fca00078e0004 */
[----:B------:R-:W2:Y:S04]  /*0ff0*/  LDG.E R6, desc[UR14][R4.64] ;  /* 0x0000000e04067981 */ /* 0x000ea8000c1e1900 */
[----:B------:R-:W2:Y:S04]  /*1000*/  LDG.E R7, desc[UR14][R4.64+0x400] ;  /* 0x0004000e04077981 */ /* 0x000ea8000c1e1900 */
[----:B------:R-:W2:Y:S04]  /*1010*/  LDG.E R8, desc[UR14][R4.64+0x800] ;  /* 0x0008000e04087981 */ /* 0x000ea8000c1e1900 */
[----:B------:R-:W3:Y:S04]  /*1020*/  LDG.E R9, desc[UR14][R4.64+0xc00] ;  /* 0x000c000e04097981 */ /* 0x000ee8000c1e1900 */
[----:B------:R-:W3:Y:S04]  /*1030*/  LDG.E R10, desc[UR14][R4.64+0x1000] ;  /* 0x0010000e040a7981 */ /* 0x000ee8000c1e1900 */
[----:B------:R-:W4:Y:S04]  /*1040*/  LDG.E R11, desc[UR14][R4.64+0x1400] ;  /* 0x0014000e040b7981 */ /* 0x000f28000c1e1900 */
[----:B------:R-:W4:Y:S04]  /*1050*/  LDG.E R12, desc[UR14][R4.64+0x1800] ;  /* 0x0018000e040c7981 */ /* 0x000f28000c1e1900 */
[----:B------:R-:W5:Y:S04]  /*1060*/  LDG.E R13, desc[UR14][R4.64+0x1c00] ;  /* 0x001c000e040d7981 */ /* 0x000f68000c1e1900 */
[----:B------:R-:W5:Y:S04]  /*1070*/  LDG.E R14, desc[UR14][R4.64+0x2000] ;  /* 0x0020000e040e7981 */ /* 0x000f68000c1e1900 */
[----:B------:R-:W5:Y:S04]  /*1080*/  LDG.E R15, desc[UR14][R4.64+0x2400] ;  /* 0x0024000e040f7981 */ /* 0x000f68000c1e1900 */
[----:B------:R-:W5:Y:S04]  /*1090*/  LDG.E R16, desc[UR14][R4.64+0x2800] ;  /* 0x0028000e04107981 */ /* 0x000f68000c1e1900 */
[----:B------:R-:W5:Y:S04]  /*10a0*/  LDG.E R17, desc[UR14][R4.64+0x2c00] ;  /* 0x002c000e04117981 */ /* 0x000f68000c1e1900 */
[----:B------:R-:W5:Y:S04]  /*10b0*/  LDG.E R18, desc[UR14][R4.64+0x3000] ;  /* 0x0030000e04127981 */ /* 0x000f68000c1e1900 */
[----:B------:R-:W5:Y:S04]  /*10c0*/  LDG.E R19, desc[UR14][R4.64+0x3400] ;  /* 0x0034000e04137981 */ /* 0x000f68000c1e1900 */
[----:B------:R-:W5:Y:S04]  /*10d0*/  LDG.E R20, desc[UR14][R4.64+0x3800] ;  /* 0x0038000e04147981 */ /* 0x000f68000c1e1900 */
[----:B------:R-:W5:Y:S01]  /*10e0*/  LDG.E R21, desc[UR14][R4.64+0x3c00] ;  /* 0x003c000e04157981 */ /* 0x000f62000c1e1900 */
[----:B------:R-:W-:-:S04]  /*10f0*/  ISETP.GE.U32.AND P0, PT, R23, UR5, PT ;  /* 0x0000000517007c0c */ /* 0x000fc8000bf06070 */
[----:B------:R-:W-:Y:S02]  /*1100*/  ISETP.GE.U32.AND.EX P0, PT, R22, UR4, PT, P0 ;  /* 0x0000000416007c0c */ /* 0x000fe4000bf06100 */
[----:B--2---:R-:W-:-:S04]  /*1110*/  IADD3 R6, PT, PT, R8, R7, R6 ;  /* 0x0000000708067210 */ /* 0x004fc80007ffe006 */
[----:B---3--:R-:W-:-:S04]  /*1120*/  IADD3 R6, PT, PT, R10, R9, R6 ;  /* 0x000000090a067210 */ /* 0x008fc80007ffe006 */
[----:B----4-:R-:W-:-:S04]  /*1130*/  IADD3 R6, PT, PT, R12, R11, R6 ;  /* 0x0000000b0c067210 */ /* 0x010fc80007ffe006 */
[----:B-----5:R-:W-:-:S04]  /*1140*/  IADD3 R6, PT, PT, R14, R13, R6 ;  /* 0x0000000d0e067210 */ /* 0x020fc80007ffe006 */
[----:B------:R-:W-:-:S04]  /*1150*/  IADD3 R6, PT, PT, R16, R15, R6 ;  /* 0x0000000f10067210 */ /* 0x000fc80007ffe006 */
[----:B------:R-:W-:-:S04]  /*1160*/  IADD3 R6, PT, PT, R18, R17, R6 ;  /* 0x0000001112067210 */ /* 0x000fc80007ffe006 */
[----:B------:R-:W-:-:S05]  /*1170*/  IADD3 R6, PT, PT, R20, R19, R6 ;  /* 0x0000001314067210 */ /* 0x000fca0007ffe006 */
[----:B------:R-:W-:Y:S01]  /*1180*/  IMAD.IADD R8, R21, 0x1, R6 ;  /* 0x0000000115087824 */ /* 0x000fe200078e0206 */
[----:B------:R-:W-:Y:S06]  /*1190*/  @!P0 BRA `(.L_x_73) ;  /* 0x0000000c00008947 */ /* 0x000fec0003800000 */
[----:B------:R-:W-:Y:S01]  /*11a0*/  UIADD3 UR8, UP0, UPT, UR5, UR7, URZ ;  /* 0x0000000705087290 */ /* 0x000fe2000ff1e0ff */
[----:B------:R-:W-:Y:S01]  /*11b0*/  IADD3 R20, P1, PT, R2, -0x1000, RZ ;  /* 0xfffff00002147810 */ /* 0x000fe20007f3e0ff */
[----:B------:R-:W0:Y:S01]  /*11c0*/  LDCU.64 UR12, c[0x0][0x380] ;  /* 0x00007000ff0c77ac */ /* 0x000e220008000a00 */
[----:B------:R-:W-:Y:S02]  /*11d0*/  LOP3.LUT R5, RZ, R0, RZ, 0x33, !PT ;  /* 0x00000000ff057212 */ /* 0x000fe400078e33ff */
[----:B------:R-:W-:Y:S01]  /*11e0*/  IADD3.X R9, PT, PT, R3, -0x1, RZ, P1, !PT ;  /* 0xffffffff03097810 */ /* 0x000fe20000ffe4ff */
[----:B------:R-:W-:Y:S01]  /*11f0*/  UIADD3.X UR9, UPT, UPT, URZ, UR4, URZ, UP0, !UPT ;  /* 0x00000004ff097290 */ /* 0x000fe200087fe4ff */
[----:B------:R-:W-:Y:S01]  /*1200*/  ISETP.LT.U32.AND P0, PT, R20, UR8, PT ;  /* 0x0000000814007c0c */ /* 0x000fe2000bf01070 */
[----:B------:R-:W-:Y:S01]  /*1210*/  UMOV UR6, UR5 ;  /* 0x0000000500067c82 */ /* 0x000fe20008000000 */
[----:B------:R-:W-:Y:S01]  /*1220*/  IADD3 R11, P2, PT, R0, UR8, RZ ;  /* 0x00000008000b7c10 */ /* 0x000fe2000ff5e0ff */
[----:B------:R-:W-:Y:S01]  /*1230*/  UMOV UR4, URZ ;  /* 0x000000ff00047c82 */ /* 0x000fe20008000000 */
[----:B------:R-:W-:Y:S01]  /*1240*/  IADD3 R5, PT, PT, R2, -UR5, R5 ;  /* 0x8000000502057c10 */ /* 0x000fe2000fffe005 */
[----:B------:R-:W-:Y:S01]  /*1250*/  IMAD.U32 R10, RZ, RZ, UR9 ;  /* 0x00000009ff0a7e24 */ /* 0x000fe2000f8e00ff */
[----:B------:R-:W-:Y:S01]  /*1260*/  UMOV UR10, UR8 ;  /* 0x00000008000a7c82 */ /* 0x000fe20008000000 */
[----:B------:R-:W-:-:S02]  /*1270*/  IMAD.X R4, RZ, RZ, UR9, P2 ;  /* 0x00000009ff047e24 */ /* 0x000fc400090e06ff */
[----:B------:R-:W-:Y:S01]  /*1280*/  VIADD R7, R5, -UR7 ;  /* 0x8000000705077c36 */ /* 0x000fe20008000000 */
[----:B------:R-:W-:Y:S01]  /*1290*/  ISETP.GT.U32.AND.EX P0, PT, R10, R9, PT, P0 ;  /* 0x000000090a00720c */ /* 0x000fe20003f04100 */
[----:B------:R-:W-:Y:S01]  /*12a0*/  UMOV UR7, UR9 ;  /* 0x0000000900077c82 */ /* 0x000fe20008000000 */
[----:B0-----:R-:W-:-:S04]  /*12b0*/  LEA R6, P1, R11, UR12, 0x2 ;  /* 0x0000000c0b067c11 */ /* 0x001fc8000f8210ff */
[----:B------:R-:W-:Y:S02]  /*12c0*/  IADD3 R6, P2, PT, R6, 0x2000, RZ ;  /* 0x0000200006067810 */ /* 0x000fe40007f5e0ff */
[----:B------:R-:W-:-:S05]  /*12d0*/  LEA.HI.X R11, R11, UR13, R4, 0x2, P1 ;  /* 0x0000000d0b0b7c11 */ /* 0x000fca00088f1404 */
[----:B------:R-:W-:Y:S01]  /*12e0*/  IMAD.X R11, RZ, RZ, R11, P2 ;  /* 0x000000ffff0b7224 */ /* 0x000fe200010e060b */
[----:B------:R-:W-:Y:S06]  /*12f0*/  @P0 BRA `(.L_x_74) ;  /* 0x0000000000d40947 */ /* 0x000fec0003800000 */
[----:B------:R-:W0:Y:S01]  /*1300*/  LDC.64 R2, c[0x0][0x3b8] ;  /* 0x0000ee00ff027b82 */ /* 0x000e220000000a00 */
[----:B------:R-:W1:Y:S01]  /*1310*/  LDCU.64 UR12, c[0x0][0x380] ;  /* 0x00007000ff0c77ac */ /* 0x000e620008000a00 */
[----:B------:R-:W-:Y:S01]  /*1320*/  NOP ;  /* 0x0000000000007918 */ /* 0x000fe20000000000 */
.L_x_75:
[----:B------:R-:W-:-:S05]  /*1330*/  IADD3 R5, P0, PT, R0, UR8, RZ ;  /* 0x0000000800057c10 */ /* 0x000fca000ff1e0ff */
[----:B------:R-:W-:Y:S01]  /*1340*/  IMAD.X R10, RZ, RZ, UR9, P0 ;  /* 0x00000009ff0a7e24 */ /* 0x000fe200080e06ff */
[----:B-1----:R-:W-:-:S04]  /*1350*/  LEA R4, P0, R5, UR12, 0x2 ;  /* 0x0000000c05047c11 */ /* 0x002fc8000f8010ff */
[----:B------:R-:W-:-:S05]  /*1360*/  LEA.HI.X R5, R5, UR13, R10, 0x2, P0 ;  /* 0x0000000d05057c11 */ /* 0x000fca00080f140a */
        /* <DEDUP_REMOVED lines=15> */
[----:B------:R1:W5:Y:S01]  /*1460*/  LDG.E R21, desc[UR14][R4.64+0x3c00] ;  /* 0x003c000e04157981 */ /* 0x000362000c1e1900 */
[----:B------:R-:W-:-:S02]  /*1470*/  USHF.R.S32.HI UR11, URZ, 0x1f, UR5 ;  /* 0x0000001fff0b7899 */ /* 0x000fc40008011405 */
[----:B------:R-:W-:-:S04]  /*1480*/  UIADD3 UR6, UP0, UPT, UR5, UR10, URZ ;  /* 0x0000000a05067290 */ /* 0x000fc8000ff1e0ff */
[----:B------:R-:W-:Y:S01]  /*1490*/  UIADD3.X UR7, UPT, UPT, UR11, UR7, URZ, UP0, !UPT ;  /* 0x000000070b077290 */ /* 0x000fe200087fe4ff */
[----:B--2---:R-:W-:Y:S02]  /*14a0*/  IADD3 R22, PT, PT, R22, R23, R8 ;  /* 0x0000001716167210 */ /* 0x004fe40007ffe008 */
[----:B0-----:R-:W-:-:S04]  /*14b0*/  IADD3 R8, P1, PT, R2, -UR8, RZ ;  /* 0x8000000802087c10 */ /* 0x001fc8000ff3e0ff */
[----:B------:R-:W-:Y:S02]  /*14c0*/  ISETP.GE.U32.AND P0, PT, R8, UR5, PT ;  /* 0x0000000508007c0c */ /* 0x000fe4000bf06070 */
[----:B---3--:R-:W-:Y:S02]  /*14d0*/  IADD3 R22, PT, PT, R25, R24, R22 ;  /* 0x0000001819167210 */ /* 0x008fe40007ffe016 */
[----:B-1----:R-:W-:-:S04]  /*14e0*/  IADD3.X R4, PT, PT, R3, ~UR9, RZ, P1, !PT ;  /* 0x8000000903047c10 */ /* 0x002fc80008ffe4ff */
[----:B------:R-:W-:Y:S02]  /*14f0*/  ISETP.GE.U32.AND.EX P0, PT, R4, UR11, PT, P0 ;  /* 0x0000000b04007c0c */ /* 0x000fe4000bf06100 */
[----:B----4-:R-:W-:-:S04]  /*1500*/  IADD3 R22, PT, PT, R27, R26, R22 ;  /* 0x0000001a1b167210 */ /* 0x010fc80007ffe016 */
[----:B-----5:R-:W-:-:S04]  /*1510*/  IADD3 R18, PT, PT, R19, R18, R22 ;  /* 0x0000001213127210 */ /* 0x020fc80007ffe016 */
[----:B------:R-:W-:-:S04]  /*1520*/  IADD3 R10, PT, PT, R10, R15, R18 ;  /* 0x0000000f0a0a7210 */ /* 0x000fc80007ffe012 */
[----:B------:R-:W-:-:S04]  /*1530*/  IADD3 R10, PT, PT, R16, R17, R10 ;  /* 0x00000011100a7210 */ /* 0x000fc80007ffe00a */
[----:B------:R-:W-:-:S04]  /*1540*/  IADD3 R10, PT, PT, R13, R14, R10 ;  /* 0x0000000e0d0a7210 */ /* 0x000fc80007ffe00a */
[----:B------:R-:W-:Y:S01]  /*1550*/  IADD3 R8, PT, PT, R21, R12, R10 ;  /* 0x0000000c15087210 */ /* 0x000fe20007ffe00a */
[----:B------:R-:W-:Y:S06]  /*1560*/  @!P0 BRA `(.L_x_73) ;  /* 0x00000008000c8947 */ /* 0x000fec0003800000 */
[----:B------:R-:W-:Y:S02]  /*1570*/  UIADD3 UR8, UP0, UPT, UR5, UR8, URZ ;  /* 0x0000000805087290 */ /* 0x000fe4000ff1e0ff */
[----:B------:R-:W-:Y:S01]  /*1580*/  IMAD.U32 R5, RZ, RZ, UR5 ;  /* 0x00000005ff057e24 */ /* 0x000fe2000f8e00ff */
[----:B------:R-:W-:Y:S01]  /*1590*/  UIADD3 UR4, UPT, UPT, UR4, 0x1, URZ ;  /* 0x0000000104047890 */ /* 0x000fe2000fffe0ff */
[----:B------:R-:W-:Y:S01]  /*15a0*/  IMAD.MOV.U32 R10, RZ, RZ, R6 ;  /* 0x000000ffff0a7224 */ /* 0x000fe200078e0006 */
[----:B------:R-:W-:Y:S01]  /*15b0*/  UIADD3.X UR9, UPT, UPT, UR11, UR9, URZ, UP0, !UPT ;  /* 0x000000090b097290 */ /* 0x000fe200087fe4ff */
[----:B------:R-:W-:Y:S01]  /*15c0*/  VIADD R7, R7, -UR5 ;  /* 0x8000000507077c36 */ /* 0x000fe20008000000 */
[----:B------:R-:W-:Y:S01]  /*15d0*/  ISETP.LT.U32.AND P0, PT, R20, UR8, PT ;  /* 0x0000000814007c0c */ /* 0x000fe2000bf01070 */
[----:B------:R-:W-:Y:S01]  /*15e0*/  IMAD.WIDE R10, R5, 0x4, R10 ;  /* 0x00000004050a7825 */ /* 0x000fe200078e020a */
[----:B------:R-:W-:-:S03]  /*15f0*/  UMOV UR10, UR6 ;  /* 0x00000006000a7c82 */ /* 0x000fc60008000000 */
[----:B------:R-:W-:Y:S02]  /*1600*/  IMAD.U32 R4, RZ, RZ, UR9 ;  /* 0x00000009ff047e24 */ /* 0x000fe4000f8e00ff */
[----:B------:R-:W-:-:S03]  /*1610*/  IMAD.MOV.U32 R6, RZ, RZ, R10 ;  /* 0x000000ffff067224 */ /* 0x000fc600078e000a */
[----:B------:R-:W-:-:S13]  /*1620*/  ISETP.GT.U32.AND.EX P0, PT, R4, R9, PT, P0 ;  /* 0x000000090400720c */ /* 0x000fda0003f04100 */
[----:B------:R-:W-:Y:S05]  /*1630*/  @!P0 BRA `(.L_x_75) ;  /* 0xfffffffc003c8947 */ /* 0x000fea000383ffff */
[----:B------:R-:W-:-:S05]  /*1640*/  UMOV UR6, UR5 ;  /* 0x0000000500067c82 */ /* 0x000fca0008000000 */
.L_x_74:
[C---:B------:R-:W-:Y:S01]  /*1650*/  VIADD R5, R2.reuse, -UR8 ;  /* 0x8000000802057c36 */ /* 0x040fe20008000000 */
[----:B------:R-:W-:Y:S01]  /*1660*/  ISETP.LE.U32.AND P1, PT, R2, UR8, PT ;  /* 0x0000000802007c0c */ /* 0x000fe2000bf23070 */
[----:B------:R-:W-:Y:S01]  /*1670*/  IMAD.U32 R4, RZ, RZ, UR9 ;  /* 0x00000009ff047e24 */ /* 0x000fe2000f8e00ff */
[----:B------:R-:W-:Y:S02]  /*1680*/  BSSY.RECONVERGENT B1, `(.L_x_73) ;  /* 0x0000071000017945 */ /* 0x000fe40003800200 */
[----:B------:R-:W-:-:S04]  /*1690*/  ISETP.GE.AND P0, PT, R0, R5, PT ;  /* 0x000000050000720c */ /* 0x000fc80003f06270 */
[----:B------:R-:W-:-:S13]  /*16a0*/  ISETP.GE.U32.OR.EX P0, PT, R4, R3, P0, P1 ;  /* 0x000000030400720c */ /* 0x000fda0000706510 */
[----:B------:R-:W-:Y:S05]  /*16b0*/  @P0 BRA `(.L_x_76) ;  /* 0x0000000400b40947 */ /* 0x000fea0003800000 */
[----:B------:R-:W0:Y:S01]  /*16c0*/  LDC R4, c[0x0][0x3c0] ;  /* 0x0000f000ff047b82 */ /* 0x000e220000000800 */
[----:B------:R-:W-:Y:S01]  /*16d0*/  USHF.L.U32 UR5, UR16, 0xc, URZ ;  /* 0x0000000c10057899 */ /* 0x000fe200080006ff */
[----:B------:R-:W-:Y:S01]  /*16e0*/  LOP3.LUT R3, RZ, R0, RZ, 0x33, !PT ;  /* 0x00000000ff037212 */ /* 0x000fe200078e33ff */
[----:B------:R-:W-:Y:S02]  /*16f0*/  BSSY.RECONVERGENT B2, `(.L_x_77) ;  /* 0x000002e000027945 */ /* 0x000fe40003800200 */
[----:B------:R-:W-:-:S06]  /*1700*/  UIADD3 UR5, UPT, UPT, UR5, UR6, URZ ;  /* 0x0000000605057290 */ /* 0x000fcc000fffe0ff */
[----:B------:R-:W-:Y:S01]  /*1710*/  IADD3 R2, PT, PT, R2, -UR5, R3 ;  /* 0x8000000502027c10 */ /* 0x000fe2000fffe003 */
[----:B0-----:R-:W-:-:S04]  /*1720*/  IMAD R3, R4, UR4, RZ ;  /* 0x0000000404037c24 */ /* 0x001fc8000f8e02ff */
[----:B------:R-:W-:-:S05]  /*1730*/  IMAD R2, R3, -0x1000, R2 ;  /* 0xfffff00003027824 */ /* 0x000fca00078e0202 */
[C---:B------:R-:W-:Y:S02]  /*1740*/  ISETP.GE.U32.AND P0, PT, R2.reuse, 0xf00, PT ;  /* 0x00000f000200780c */ /* 0x040fe40003f06070 */
[----:B------:R-:W-:Y:S01]  /*1750*/  LEA.HI R20, R2, 0x1, RZ, 0x18 ;  /* 0x0000000102147811 */ /* 0x000fe200078fc0ff */
[----:B------:R-:W-:-:S03]  /*1760*/  IMAD.MOV.U32 R2, RZ, RZ, R0 ;  /* 0x000000ffff027224 */ /* 0x000fc600078e0000 */
[----:B------:R-:W-:-:S04]  /*1770*/  LOP3.LUT R21, R20, 0xf, RZ, 0xc0, !PT ;  /* 0x0000000f14157812 */ /* 0x000fc800078ec0ff */
[----:B------:R-:W-:-:S03]  /*1780*/  ISETP.NE.AND P1, PT, R21, RZ, PT ;  /* 0x000000ff1500720c */ /* 0x000fc60003f25270 */
[----:B------:R-:W-:Y:S10]  /*1790*/  @!P0 BRA `(.L_x_78) ;  /* 0x00000000008c8947 */ /* 0x000ff40003800000 */
[----:B------:R-:W-:-:S04]  /*17a0*/  LEA.HI R2, R7, 0x1, RZ, 0x18 ;  /* 0x0000000107027811 */ /* 0x000fc800078fc0ff */
[----:B------:R-:W-:Y:S01]  /*17b0*/  LOP3.LUT R3, R2, 0x1fffff0, RZ, 0xc0, !PT ;  /* 0x01fffff002037812 */ /* 0x000fe200078ec0ff */
[----:B------:R-:W-:-:S04]  /*17c0*/  IMAD.MOV.U32 R2, RZ, RZ, R0 ;  /* 0x000000ffff027224 */ /* 0x000fc800078e0000 */
[----:B------:R-:W-:-:S07]  /*17d0*/  IMAD.MOV R3, RZ, RZ, -R3 ;  /* 0x000000ffff037224 */ /* 0x000fce00078e0a03 */
.L_x_79:
[----:B------:R-:W-:-:S05]  /*17e0*/  IMAD.MOV.U32 R10, RZ, RZ, R6 ;  /* 0x000000ffff0a7224 */ /* 0x000fca00078e0006 */
        /* <DEDUP_REMOVED lines=16> */
[----:B------:R-:W-:-:S02]  /*18f0*/  VIADD R3, R3, 0x10 ;  /* 0x0000001003037836 */ /* 0x000fc40000000000 */
[----:B------:R-:W-:-:S03]  /*1900*/  VIADD R2, R2, 0x1000 ;  /* 0x0000100002027836 */ /* 0x000fc60000000000 */
[----:B------:R-:W-:Y:S02]  /*1910*/  ISETP.NE.AND P0, PT, R3, RZ, PT ;  /* 0x000000ff0300720c */ /* 0x000fe40003f05270 */
[----:B--2---:R-:W-:-:S04]  /*1920*/  IADD3 R14, PT, PT, R14, R15, R8 ;  /* 0x0000000f0e0e7210 */ /* 0x004fc80007ffe008 */
[----:B---3--:R-:W-:-:S04]  /*1930*/  IADD3 R14, PT, PT, R16, R17, R14 ;  /* 0x00000011100e7210 */ /* 0x008fc80007ffe00e */
[----:B----4-:R-:W-:-:S04]  /*1940*/  IADD3 R14, PT, PT, R18, R19, R14 ;  /* 0x00000013120e7210 */ /* 0x010fc80007ffe00e */
[----:B-----5:R-:W-:-:S04]  /*1950*/  IADD3 R14, PT, PT, R22, R23, R14 ;  /* 0x00000017160e7210 */ /* 0x020fc80007ffe00e */
[----:B------:R-:W-:-:S04]  /*1960*/  IADD3 R14, PT, PT, R24, R25, R14 ;  /* 0x00000019180e7210 */ /* 0x000fc80007ffe00e */
[----:B------:R-:W-:Y:S02]  /*1970*/  IADD3 R13, PT, PT, R6, R13, R14 ;  /* 0x0000000d060d7210 */ /* 0x000fe40007ffe00e */
[----:B------:R-:W-:-:S05]  /*1980*/  IADD3 R6, P2, PT, R10, 0x4000, RZ ;  /* 0x000040000a067810 */ /* 0x000fca0007f5e0ff */
[----:B0-----:R-:W-:Y:S01]  /*1990*/  IMAD.X R11, RZ, RZ, R11, P2 ;  /* 0x000000ffff0b7224 */ /* 0x001fe200010e060b */
[----:B------:R-:W-:-:S04]  /*19a0*/  IADD3 R9, PT, PT, R12, R9, R13 ;  /* 0x000000090c097210 */ /* 0x000fc80007ffe00d */
[----:B------:R-:W-:Y:S01]  /*19b0*/  IADD3 R8, PT, PT, R5, R4, R9 ;  /* 0x0000000405087210 */ /* 0x000fe20007ffe009 */
[----:B------:R-:W-:Y:S06]  /*19c0*/  @P0 BRA `(.L_x_79) ;  /* 0xfffffffc00840947 */ /* 0x000fec000383ffff */
.L_x_78:
[----:B------:R-:W-:Y:S05]  /*19d0*/  BSYNC.RECONVERGENT B2 ;  /* 0x0000000000027941 */ /* 0x000fea0003800200 */
.L_x_77:
[----:B------:R-:W-:Y:S05]  /*19e0*/  @!P1 BRA `(.L_x_76) ;  /* 0x0000000000e89947 */ /* 0x000fea0003800000 */
[----:B------:R-:W-:Y:S01]  /*19f0*/  ISETP.GE.U32.AND P0, PT, R21, 0x8, PT ;  /* 0x000000081500780c */ /* 0x000fe20003f06070 */
[----:B------:R-:W-:Y:S01]  /*1a00*/  BSSY.RECONVERGENT B2, `(.L_x_80) ;  /* 0x0000015000027945 */ /* 0x000fe20003800200 */
[----:B------:R-:W-:-:S04]  /*1a10*/  LOP3.LUT R15, R20, 0x7, RZ, 0xc0, !PT ;  /* 0x00000007140f7812 */ /* 0x000fc800078ec0ff */
[----:B------:R-:W-:-:S07]  /*1a20*/  ISETP.NE.AND P1, PT, R15, RZ, PT ;  /* 0x000000ff0f00720c */ /* 0x000fce0003f25270 */
[----:B------:R-:W-:Y:S06]  /*1a30*/  @!P0 BRA `(.L_x_81) ;  /* 0x0000000000448947 */ /* 0x000fec0003800000 */
[----:B------:R-:W-:-:S05]  /*1a40*/  IADD3 R3, P0, PT, R2, UR8, RZ ;  /* 0x0000000802037c10 */ /* 0x000fca000ff1e0ff */
[----:B------:R-:W-:Y:S01]  /*1a50*/  IMAD.X R6, RZ, RZ, UR9, P0 ;  /* 0x00000009ff067e24 */ /* 0x000fe200080e06ff */
[----:B------:R-:W-:-:S04]  /*1a60*/  LEA R4, P0, R3, UR12, 0x2 ;  /* 0x0000000c03047c11 */ /* 0x000fc8000f8010ff */
        /* <DEDUP_REMOVED lines=8> */
[----:B------:R-:W5:Y:S01]  /*1af0*/  LDG.E R13, desc[UR14][R4.64+0x1c00] ;  /* 0x001c000e040d7981 */ /* 0x000f62000c1e1900 */
[----:B------:R-:W-:Y:S01]  /*1b00*/  VIADD R2, R2, 0x800 ;  /* 0x0000080002027836 */ /* 0x000fe20000000000 */
[----:B--2---:R-:W-:-:S04]  /*1b10*/  IADD3 R3, PT, PT, R6, R3, R8 ;  /* 0x0000000306037210 */ /* 0x004fc80007ffe008 */
[----:B---3--:R-:W-:-:S04]  /*1b20*/  IADD3 R3, PT, PT, R9, R10, R3 ;  /* 0x0000000a09037210 */ /* 0x008fc80007ffe003 */
[----:B----4-:R-:W-:-:S04]  /*1b30*/  IADD3 R3, PT, PT, R11, R12, R3 ;  /* 0x0000000c0b037210 */ /* 0x010fc80007ffe003 */
[----:B-----5:R-:W-:-:S07]  /*1b40*/  IADD3 R8, PT, PT, R13, R14, R3 ;  /* 0x0000000e0d087210 */ /* 0x020fce0007ffe003 */
.L_x_81:
[----:B------:R-:W-:Y:S05]  /*1b50*/  BSYNC.RECONVERGENT B2 ;  /* 0x0000000000027941 */ /* 0x000fea0003800200 */
.L_x_80:
[----:B------:R-:W-:Y:S05]  /*1b60*/  @!P1 BRA `(.L_x_76) ;  /* 0x0000000000889947 */ /* 0x000fea0003800000 */
[----:B------:R-:W-:Y:S01]  /*1b70*/  ISETP.GE.U32.AND P0, PT, R15, 0x4, PT ;  /* 0x000000040f00780c */ /* 0x000fe20003f06070 */
[----:B------:R-:W-:Y:S01]  /*1b80*/  BSSY.RECONVERGENT B2, `(.L_x_82) ;  /* 0x000000e000027945 */ /* 0x000fe20003800200 */
[----:B------:R-:W-:-:S11]  /*1b90*/  LOP3.LUT P1, RZ, R20, 0x3, RZ, 0xc0, !PT ;  /* 0x0000000314ff7812 */ /* 0x000fd6000782c0ff */
[----:B------:R-:W-:Y:S05]  /*1ba0*/  @!P0 BRA `(.L_x_83) ;  /* 0x00000000002c8947 */ /* 0x000fea0003800000 */
[----:B------:R-:W-:-:S05]  /*1bb0*/  IADD3 R3, P0, PT, R2, UR8, RZ ;  /* 0x0000000802037c10 */ /* 0x000fca000ff1e0ff */
[----:B------:R-:W-:Y:S01]  /*1bc0*/  IMAD.X R6, RZ, RZ, UR9, P0 ;  /* 0x00000009ff067e24 */ /* 0x000fe200080e06ff */
[----:B------:R-:W-:-:S04]  /*1bd0*/  LEA R4, P0, R3, UR12, 0x2 ;  /* 0x0000000c03047c11 */ /* 0x000fc8000f8010ff */
[----:B------:R-:W-:-:S05]  /*1be0*/  LEA.HI.X R5, R3, UR13, R6, 0x2, P0 ;  /* 0x0000000d03057c11 */ /* 0x000fca00080f1406 */
[----:B------:R-:W2:Y:S04]  /*1bf0*/  LDG.E R3, desc[UR14][R4.64] ;  /* 0x0000000e04037981 */ /* 0x000ea8000c1e1900 */
[----:B------:R-:W2:Y:S04]  /*1c00*/  LDG.E R6, desc[UR14][R4.64+0x400] ;  /* 0x0004000e04067981 */ /* 0x000ea8000c1e1900 */
[----:B------:R-:W3:Y:S04]  /*1c10*/  LDG.E R10, desc[UR14][R4.64+0x800] ;  /* 0x0008000e040a7981 */ /* 0x000ee8000c1e1900 */
[----:B------:R-:W3:Y:S01]  /*1c20*/  LDG.E R9, desc[UR14][R4.64+0xc00] ;  /* 0x000c000e04097981 */ /* 0x000ee2000c1e1900 */
[----:B------:R-:W-:Y:S01]  /*1c30*/  VIADD R2, R2, 0x400 ;  /* 0x0000040002027836 */ /* 0x000fe20000000000 */
[----:B--2---:R-:W-:-:S04]  /*1c40*/  IADD3 R3, PT, PT, R6, R3, R8 ;  /* 0x0000000306037210 */ /* 0x004fc80007ffe008 */
[----:B---3--:R-:W-:-:S07]  /*1c50*/  IADD3 R8, PT, PT, R9, R10, R3 ;  /* 0x0000000a09087210 */ /* 0x008fce0007ffe003 */
.L_x_83:
[----:B------:R-:W-:Y:S05]  /*1c60*/  BSYNC.RECONVERGENT B2 ;  /* 0x0000000000027941 */ /* 0x000fea0003800200 */
.L_x_82:
[----:B------:R-:W-:Y:S05]  /*1c70*/  @!P1 BRA `(.L_x_76) ;  /* 0x0000000000449947 */ /* 0x000fea0003800000 */
[----:B------:R-:W-:Y:S02]  /*1c80*/  LOP3.LUT R7, R7, 0xffff, RZ, 0xc0, !PT ;  /* 0x0000ffff07077812 */ /* 0x000fe400078ec0ff */
[----:B------:R-:W-:Y:S02]  /*1c90*/  IADD3 R6, P0, PT, R2, UR10, RZ ;  /* 0x0000000a02067c10 */ /* 0x000fe4000ff1e0ff */
[----:B------:R-:W-:Y:S02]  /*1ca0*/  LEA.HI R2, R7, 0x1, RZ, 0x18 ;  /* 0x0000000107027811 */ /* 0x000fe400078fc0ff */
[----:B------:R-:W-:Y:S01]  /*1cb0*/  LEA R5, P1, R6, UR12, 0x2 ;  /* 0x0000000c06057c11 */ /* 0x000fe2000f8210ff */
[----:B------:R-:W-:Y:S01]  /*1cc0*/  IMAD.X R3, RZ, RZ, UR7, P0 ;  /* 0x00000007ff037e24 */ /* 0x000fe200080e06ff */
[----:B------:R-:W-:-:S04]  /*1cd0*/  LOP3.LUT R2, R2, 0x3, RZ, 0xc0, !PT ;  /* 0x0000000302027812 */ /* 0x000fc800078ec0ff */
[----:B------:R-:W-:Y:S01]  /*1ce0*/  LEA.HI.X R6, R6, UR13, R3, 0x2, P1 ;  /* 0x0000000d06067c11 */ /* 0x000fe200088f1403 */
[----:B------:R-:W-:-:S07]  /*1cf0*/  IMAD.MOV R4, RZ, RZ, -R2 ;  /* 0x000000ffff047224 */ /* 0x000fce00078e0a02 */
.L_x_84:
[----:B------:R-:W-:Y:S02]  /*1d00*/  IMAD.MOV.U32 R3, RZ, RZ, R6 ;  /* 0x000000ffff037224 */ /* 0x000fe400078e0006 */
[----:B------:R-:W-:-:S05]  /*1d10*/  IMAD.MOV.U32 R2, RZ, RZ, R5 ;  /* 0x000000ffff027224 */ /* 0x000fca00078e0005 */
[----:B------:R-:W2:Y:S01]  /*1d20*/  LDG.E R3, desc[UR14][R2.64] ;  /* 0x0000000e02037981 */ /* 0x000ea2000c1e1900 */
[----:B------:R-:W-:Y:S01]  /*1d30*/  VIADD R4, R4, 0x1 ;  /* 0x0000000104047836 */ /* 0x000fe20000000000 */
[----:B------:R-:W-:-:S04]  /*1d40*/  IADD3 R5, P1, PT, R5, 0x400, RZ ;  /* 0x0000040005057810 */ /* 0x000fc80007f3e0ff */
[----:B------:R-:W-:Y:S01]  /*1d50*/  ISETP.NE.AND P0, PT, R4, RZ, PT ;  /* 0x000000ff0400720c */ /* 0x000fe20003f05270 */
[----:B------:R-:W-:Y:S02]  /*1d60*/  IMAD.X R6, RZ, RZ, R6, P1 ;  /* 0x000000ffff067224 */ /* 0x000fe400008e0606 */
[----:B--2---:R-:W-:-:S10]  /*1d70*/  IMAD.IADD R8, R3, 0x1, R8 ;  /* 0x0000000103087824 */ /* 0x004fd400078e0208 */
[----:B------:R-:W-:Y:S05]  /*1d80*/  @P0 BRA `(.L_x_84) ;  /* 0xfffffffc00dc0947 */ /* 0x000fea000383ffff */
.L_x_76:
[----:B------:R-:W-:Y:S05]  /*1d90*/  BSYNC.RECONVERGENT B1 ;  /* 0x0000000000017941 */ /* 0x000fea0003800200 */
.L_x_73:
        /* <DEDUP_REMOVED lines=37> */
[----:B0-----:R-:W0:Y:S01]  /*1ff0*/  LDS.64 R2, [UR4+0x20] ;  /* 0x00002004ff027984 */ /* 0x001e220008000a00 */
[----:B-1----:R-:W-:-:S04]  /*2000*/  IADD3 R0, PT, PT, R4, R0, R9 ;  /* 0x0000000004007210 */ /* 0x002fc80007ffe009 */
[----:B------:R-:W-:-:S04]  /*2010*/  IADD3 R0, PT, PT, R6, R0, R5 ;  /* 0x0000000006007210 */ /* 0x000fc80007ffe005 */
[----:B0-----:R-:W-:-:S05]  /*2020*/  IADD3 R0, PT, PT, R2, R0, R7 ;  /* 0x0000000002007210 */ /* 0x001fca0007ffe007 */
[----:B------:R-:W-:-:S07]  /*2030*/  IMAD.IADD R9, R0, 0x1, R3 ;  /* 0x0000000100097824 */ /* 0x000fce00078e0203 */
.L_x_72:
[----:B------:R-:W-:Y:S05]  /*2040*/  BSYNC.RECONVERGENT B0 ;  /* 0x0000000000007941 */ /* 0x000fea0003800200 */
.L_x_57:
[----:B------:R-:W-:Y:S05]  /*2050*/  @P0 EXIT ;  /* 0x000000000000094d */ /* 0x000fea0003800000 */
[----:B------:R-:W3:Y:S02]  /*2060*/  LDCU.64 UR4, c[0x0][0x388] ;  /* 0x00007100ff0477ac */ /* 0x000ee40008000a00 */
[----:B---3--:R-:W-:-:S06]  /*2070*/  UIMAD.WIDE.U32 UR4, UR16, 0x4, UR4 ;  /* 0x00000004100478a5 */ /* 0x008fcc000f8e0004 */
[----:B0-----:R-:W-:Y:S02]  /*2080*/  IMAD.U32 R2, RZ, RZ, UR4 ;  /* 0x00000004ff027e24 */ /* 0x001fe4000f8e00ff */
[----:B------:R-:W-:-:S05]  /*2090*/  IMAD.U32 R3, RZ, RZ, UR5 ;  /* 0x00000005ff037e24 */ /* 0x000fca000f8e00ff */
[----:B------:R-:W-:Y:S01]  /*20a0*/  STG.E desc[UR14][R2.64], R9 ;  /* 0x0000000902007986 */ /* 0x000fe2000c10190e */
[----:B------:R-:W-:Y:S05]  /*20b0*/  EXIT ;  /* 0x000000000000794d */ /* 0x000fea0003800000 */
.L_x_85:
        /* <DEDUP_REMOVED lines=12> */
.L_x_242:


//--------------------- .text._ZN3cub18CUB_300001_SM_10006detail6reduce28DeviceReduceSingleTileKernelINS2_10policy_hubIiyN4cuda3std3__44plusIiEEE10Policy1000EN6thrust24THRUST_300001_SM_1000_NS10device_ptrIiEEPiyS9_iiNS7_10__identityEEEvT0_T1_T2_T3_T4_T6_ --------------------------
	.section	.text._ZN3cub18CUB_300001_SM_10006detail6reduce28DeviceReduceSingleTileKernelINS2_10policy_hubIiyN4cuda3std3__44plusIiEEE10Policy1000EN6thrust24THRUST_300001_SM_1000_NS10device_ptrIiEEPiyS9_iiNS7_10__identityEEEvT0_T1_T2_T3_T4_T6_,"ax",@progbits
	.align	128
        .global         _ZN3cub18CUB_300001_SM_10006detail6reduce28DeviceReduceSingleTileKernelINS2_10policy_hubIiyN4cuda3std3__44plusIiEEE10Policy1000EN6thrust24THRUST_300001_SM_1000_NS10device_ptrIiEEPiyS9_iiNS7_10__identityEEEvT0_T1_T2_T3_T4_T6_
        .type           _ZN3cub18CUB_300001_SM_10006detail6reduce28DeviceReduceSingleTileKernelINS2_10policy_hubIiyN4cuda3std3__44plusIiEEE10Policy1000EN6thrust24THRUST_300001_SM_1000_NS10device_ptrIiEEPiyS9_iiNS7_10__identityEEEvT0_T1_T2_T3_T4_T6_,@function
        .size           _ZN3cub18CUB_300001_SM_10006detail6reduce28DeviceReduceSingleTileKernelINS2_10policy_hubIiyN4cuda3std3__44plusIiEEE10Policy1000EN6thrust24THRUST_300001_SM_1000_NS10device_ptrIiEEPiyS9_iiNS7_10__identityEEEvT0_T1_T2_T3_T4_T6_,(.L_x_243 - _ZN3cub18CUB_300001_SM_10006detail6reduce28DeviceReduceSingleTileKernelINS2_10policy_hubIiyN4cuda3std3__44plusIiEEE10Policy1000EN6thrust24THRUST_300001_SM_1000_NS10device_ptrIiEEPiyS9_iiNS7_10__identityEEEvT0_T1_T2_T3_T4_T6_)
        .other          _ZN3cub18CUB_300001_SM_10006detail6reduce28DeviceReduceSingleTileKernelINS2_10policy_hubIiyN4cuda3std3__44plusIiEEE10Policy1000EN6thrust24THRUST_300001_SM_1000_NS10device_ptrIiEEPiyS9_iiNS7_10__identityEEEvT0_T1_T2_T3_T4_T6_,@"STO_CUDA_ENTRY STV_DEFAULT"
_ZN3cub18CUB_300001_SM_10006detail6reduce28DeviceReduceSingleTileKernelINS2_10policy_hubIiyN4cuda3std3__44plusIiEEE10Policy1000EN6thrust24THRUST_300001_SM_1000_NS10device_ptrIiEEPiyS9_iiNS7_10__identityEEEvT0_T1_T2_T3_T4_T6_:
.text._ZN3cub18CUB_300001_SM_10006detail6reduce28DeviceReduceSingleTileKernelINS2_10policy_hubIiyN4cuda3std3__44plusIiEEE10Policy1000EN6thrust24THRUST_300001_SM_1000_NS10device_ptrIiEEPiyS9_iiNS7_10__identityEEEvT0_T1_T2_T3_T4_T6_:
[----:B------:R-:W-:Y:S01]  /*0000*/  LDC R1, c[0x0][0x37c] ;  /* 0x0000df00ff017b82 */ /* 0x000fe20000000800 */
[----:B------:R-:W0:Y:S01]  /*0010*/  LDCU.64 UR4, c[0x0][0x390] ;  /* 0x00007200ff0477ac */ /* 0x000e220008000a00 */
[----:B------:R-:W1:Y:S01]  /*0020*/  LDCU.64 UR6, c[0x0][0x358] ;  /* 0x00006b00ff0677ac */ /* 0x000e620008000a00 */
[----:B0-----:R-:W-:Y:S02]  /*0030*/  IMAD.U32 R4, RZ, RZ, UR4 ;  /* 0x00000004ff047e24 */ /* 0x001fe4000f8e00ff */
[----:B------:R-:W-:-:S03]  /*0040*/  IMAD.U32 R0, RZ, RZ, UR5 ;  /* 0x00000005ff007e24 */ /* 0x000fc6000f8e00ff */
[----:B------:R-:W-:-:S04]  /*0050*/  ISETP.NE.U32.AND P0, PT, R4, RZ, PT ;  /* 0x000000ff0400720c */ /* 0x000fc80003f05070 */
[----:B------:R-:W-:-:S13]  /*0060*/  ISETP.NE.AND.EX P0, PT, R0, RZ, PT, P0 ;  /* 0x000000ff0000720c */ /* 0x000fda0003f05300 */
        /* <DEDUP_REMOVED lines=8> */
.L_x_86:
[----:B------:R-:W-:Y:S01]  /*00f0*/  ISETP.GT.U32.AND P0, PT, R4, 0xfff, PT ;  /* 0x00000fff0400780c */ /* 0x000fe20003f04070 */
[----:B------:R-:W-:Y:S03]  /*0100*/  BSSY.RECONVERGENT B0, `(.L_x_87) ;  /* 0x00001d1000007945 */ /* 0x000fe60003800200 */
[----:B------:R-:W-:-:S13]  /*0110*/  ISETP.GT.U32.AND.EX P0, PT, R0, RZ, PT, P0 ;  /* 0x000000ff0000720c */ /* 0x000fda0003f04100 */
[----:B------:R-:W-:Y:S05]  /*0120*/  @P0 BRA `(.L_x_88) ;  /* 0x0000000c00940947 */ /* 0x000fea0003800000 */
[----:B------:R-:W0:Y:S01]  /*0130*/  S2R R5, SR_TID.X ;  /* 0x0000000000057919 */ /* 0x000e220000002100 */
[----:B------:R-:W-:Y:S01]  /*0140*/  BSSY.RECONVERGENT B1, `(.L_x_89) ;  /* 0x0000009000017945 */ /* 0x000fe20003800200 */
[----:B------:R-:W-:Y:S01]  /*0150*/  IMAD.MOV.U32 R6, RZ, RZ, RZ ;  /* 0x000000ffff067224 */ /* 0x000fe200078e00ff */
[----:B0-----:R-:W-:Y:S01]  /*0160*/  ISETP.GE.U32.AND P0, PT, R5, R4, PT ;  /* 0x000000040500720c */ /* 0x001fe20003f06070 */
[----:B------:R-:W-:-:S12]  /*0170*/  IMAD.MOV.U32 R7, RZ, RZ, R5 ;  /* 0x000000ffff077224 */ /* 0x000fd800078e0005 */
[----:B------:R-:W-:Y:S05]  /*0180*/  @P0 BRA `(.L_x_90) ;  /* 0x0000000000100947 */ /* 0x000fea0003800000 */
[----:B------:R-:W0:Y:S02]  /*0190*/  LDC.64 R2, c[0x0][0x380] ;  /* 0x0000e000ff027b82 */ /* 0x000e240000000a00 */
[----:B0-----:R-:W-:-:S05]  /*01a0*/  IMAD.WIDE.U32 R2, R5, 0x4, R2 ;  /* 0x0000000405027825 */ /* 0x001fca00078e0002 */
[----:B------:R0:W5:Y:S01]  /*01b0*/  LDG.E R6, desc[UR6][R2.64] ;  /* 0x0000000602067981 */ /* 0x000162000c1e1900 */
[----:B------:R-:W-:-:S07]  /*01c0*/  VIADD R7, R5, 0x100 ;  /* 0x0000010005077836 */ /* 0x000fce0000000000 */
.L_x_90:
[----:B------:R-:W-:Y:S05]  /*01d0*/  BSYNC.RECONVERGENT B1 ;  /* 0x0000000000017941 */ /* 0x000fea0003800200 */
.L_x_89:
[----:B------:R-:W-:Y:S01]  /*01e0*/  ISETP.GE.U32.AND P0, PT, R7, R4, PT ;  /* 0x000000040700720c */ /* 0x000fe20003f06070 */
[----:B------:R-:W-:-:S12]  /*01f0*/  BSSY.RECONVERGENT B1, `(.L_x_91) ;  /* 0x0000060000017945 */ /* 0x000fd80003800200 */
[----:B------:R-:W-:Y:S05]  /*0200*/  @P0 BRA `(.L_x_92) ;  /* 0x0000000400780947 */ /* 0x000fea0003800000 */
[----:B0-----:R-:W-:Y:S01]  /*0210*/  LOP3.LUT R3, RZ, R7, RZ, 0x33, !PT ;  /* 0x00000007ff037212 */ /* 0x001fe200078e33ff */
[----:B------:R-:W-:Y:S04]  /*0220*/  BSSY.RECONVERGENT B2, `(.L_x_93) ;  /* 0x000002c000027945 */ /* 0x000fe80003800200 */
[----:B------:R-:W-:-:S05]  /*0230*/  IMAD.IADD R3, R3, 0x1, R4 ;  /* 0x0000000103037824 */ /* 0x000fca00078e0204 */
[C---:B------:R-:W-:Y:S02]  /*0240*/  ISETP.GE.U32.AND P0, PT, R3.reuse, 0xf00, PT ;  /* 0x00000f000300780c */ /* 0x040fe40003f06070 */
[----:B------:R-:W-:-:S04]  /*0250*/  LEA.HI R8, R3, 0x1, RZ, 0x18 ;  /* 0x0000000103087811 */ /* 0x000fc800078fc0ff */
[----:B------:R-:W-:-:S04]  /*0260*/  LOP3.LUT R22, R8, 0xf, RZ, 0xc0, !PT ;  /* 0x0000000f08167812 */ /* 0x000fc800078ec0ff */
[----:B------:R-:W-:-:S03]  /*0270*/  ISETP.NE.AND P1, PT, R22, RZ, PT ;  /* 0x000000ff1600720c */ /* 0x000fc60003f25270 */
[----:B------:R-:W-:Y:S10]  /*0280*/  @!P0 BRA `(.L_x_94) ;  /* 0x0000000000948947 */ /* 0x000ff40003800000 */
[----:B------:R-:W0:Y:S01]  /*0290*/  LDC.64 R2, c[0x0][0x380] ;  /* 0x0000e000ff027b82 */ /* 0x000e220000000a00 */
[----:B------:R-:W-:-:S05]  /*02a0*/  LOP3.LUT R9, R8, 0x1fffff0, RZ, 0xc0, !PT ;  /* 0x01fffff008097812 */ /* 0x000fca00078ec0ff */
[----:B------:R-:W-:Y:S02]  /*02b0*/  IMAD.MOV R9, RZ, RZ, -R9 ;  /* 0x000000ffff097224 */ /* 0x000fe400078e0a09 */
[----:B0-----:R-:W-:-:S03]  /*02c0*/  IMAD.WIDE.U32 R2, R7, 0x4, R2 ;  /* 0x0000000407027825 */ /* 0x001fc600078e0002 */
[----:B------:R-:W-:-:S05]  /*02d0*/  IADD3 R15, P0, PT, R2, 0x2000, RZ ;  /* 0x00002000020f7810 */ /* 0x000fca0007f1e0ff */
[----:B------:R-:W-:-:S08]  /*02e0*/  IMAD.X R3, RZ, RZ, R3, P0 ;  /* 0x000000ffff037224 */ /* 0x000fd000000e0603 */
.L_x_95:
        /* <DEDUP_REMOVED lines=31> */
.L_x_94:
[----:B------:R-:W-:Y:S05]  /*04e0*/  BSYNC.RECONVERGENT B2 ;  /* 0x0000000000027941 */ /* 0x000fea0003800200 */
.L_x_93:
[----:B------:R-:W-:Y:S05]  /*04f0*/  @!P1 BRA `(.L_x_92) ;  /* 0x0000000000bc9947 */ /* 0x000fea0003800000 */
[----:B------:R-:W-:Y:S01]  /*0500*/  ISETP.GE.U32.AND P0, PT, R22, 0x8, PT ;  /* 0x000000081600780c */ /* 0x000fe20003f06070 */
[----:B------:R-:W-:Y:S01]  /*0510*/  BSSY.RECONVERGENT B2, `(.L_x_96) ;  /* 0x0000013000027945 */ /* 0x000fe20003800200 */
[----:B------:R-:W-:-:S04]  /*0520*/  LOP3.LUT R17, R8, 0x7, RZ, 0xc0, !PT ;  /* 0x0000000708117812 */ /* 0x000fc800078ec0ff */
[----:B------:R-:W-:-:S07]  /*0530*/  ISETP.NE.AND P1, PT, R17, RZ, PT ;  /* 0x000000ff1100720c */ /* 0x000fce0003f25270 */
[----:B------:R-:W-:Y:S06]  /*0540*/  @!P0 BRA `(.L_x_97) ;  /* 0x00000000003c8947 */ /* 0x000fec0003800000 */
[----:B------:R-:W0:Y:S02]  /*0550*/  LDC.64 R2, c[0x0][0x380] ;  /* 0x0000e000ff027b82 */ /* 0x000e240000000a00 */
[----:B0-----:R-:W-:-:S05]  /*0560*/  IMAD.WIDE R2, R7, 0x4, R2 ;  /* 0x0000000407027825 */ /* 0x001fca00078e0202 */
        /* <DEDUP_REMOVED lines=13> */
.L_x_97:
[----:B------:R-:W-:Y:S05]  /*0640*/  BSYNC.RECONVERGENT B2 ;  /* 0x0000000000027941 */ /* 0x000fea0003800200 */
.L_x_96:
        /* <DEDUP_REMOVED lines=11> */
[----:B------:R-:W3:Y:S01]  /*0700*/  LDG.E R12, desc[UR6][R2.64+0xc00] ;  /* 0x000c0006020c7981 */ /* 0x000ee2000c1e1900 */
[----:B------:R-:W-:Y:S01]  /*0710*/  VIADD R7, R7, 0x400 ;  /* 0x0000040007077836 */ /* 0x000fe20000000000 */
[----:B--2--5:R-:W-:-:S04]  /*0720*/  IADD3 R6, PT, PT, R8, R9, R6 ;  /* 0x0000000908067210 */ /* 0x024fc80007ffe006 */
[----:B---3--:R-:W-:-:S07]  /*0730*/  IADD3 R6, PT, PT, R12, R11, R6 ;  /* 0x0000000b0c067210 */ /* 0x008fce0007ffe006 */
.L_x_99:
[----:B------:R-:W-:Y:S05]  /*0740*/  BSYNC.RECONVERGENT B2 ;  /* 0x0000000000027941 */ /* 0x000fea0003800200 */
.L_x_98:
[----:B------:R-:W-:Y:S05]  /*0750*/  @!P1 BRA `(.L_x_92) ;  /* 0x0000000000249947 */ /* 0x000fea0003800000 */
[----:B------:R-:W0:Y:S01]  /*0760*/  LDC.64 R8, c[0x0][0x380] ;  /* 0x0000e000ff087b82 */ /* 0x000e220000000a00 */
[----:B------:R-:W-:-:S07]  /*0770*/  IMAD.MOV R10, RZ, RZ, -R10 ;  /* 0x000000ffff0a7224 */ /* 0x000fce00078e0a0a */
.L_x_100:
[----:B0-----:R-:W-:-:S06]  /*0780*/  IMAD.WIDE R2, R7, 0x4, R8 ;  /* 0x0000000407027825 */ /* 0x001fcc00078e0208 */
[----:B------:R-:W2:Y:S01]  /*0790*/  LDG.E R3, desc[UR6][R2.64] ;  /* 0x0000000602037981 */ /* 0x000ea2000c1e1900 */
[----:B------:R-:W-:Y:S02]  /*07a0*/  VIADD R10, R10, 0x1 ;  /* 0x000000010a0a7836 */ /* 0x000fe40000000000 */
[----:B------:R-:W-:-:S03]  /*07b0*/  VIADD R7, R7, 0x100 ;  /* 0x0000010007077836 */ /* 0x000fc60000000000 */
[----:B------:R-:W-:Y:S01]  /*07c0*/  ISETP.NE.AND P0, PT, R10, RZ, PT ;  /* 0x000000ff0a00720c */ /* 0x000fe20003f05270 */
[----:B--2--5:R-:W-:-:S12]  /*07d0*/  IMAD.IADD R6, R3, 0x1, R6 ;  /* 0x0000000103067824 */ /* 0x024fd800078e0206 */
[----:B------:R-:W-:Y:S05]  /*07e0*/  @P0 BRA `(.L_x_100) ;  /* 0xfffffffc00e40947 */ /* 0x000fea000383ffff */
.L_x_92:
[----:B------:R-:W-:Y:S05]  /*07f0*/  BSYNC.RECONVERGENT B1 ;  /* 0x0000000000017941 */ /* 0x000fea0003800200 */
.L_x_91:
[----:B------:R-:W-:-:S04]  /*0800*/  ISETP.GE.U32.AND P0, PT, R4, 0x100, PT ;  /* 0x000001000400780c */ /* 0x000fc80003f06070 */
[----:B------:R-:W-:-:S13]  /*0810*/  ISETP.GE.U32.AND.EX P0, PT, R0, RZ, PT, P0 ;  /* 0x000000ff0000720c */ /* 0x000fda0003f06100 */
[----:B------:R-:W-:Y:S05]  /*0820*/  @!P0 BRA `(.L_x_101) ;  /* 0x0000000000ac8947 */ /* 0x000fea0003800000 */
[----:B------:R-:W1:Y:S01]  /*0830*/  S2R R8, SR_LANEID ;  /* 0x0000000000087919 */ /* 0x000e620000000000 */
[----:B------:R-:W-:Y:S01]  /*0840*/  ISETP.NE.AND P5, PT, R5, RZ, PT ;  /* 0x000000ff0500720c */ /* 0x000fe20003fa5270 */
[----:B-----5:R-:W0:Y:S01]  /*0850*/  SHFL.DOWN PT, R0, R6, 0x1, 0x1f ;  /* 0x08201f0006007f89 */ /* 0x020e2200000e0000 */
[C---:B-1----:R-:W-:Y:S02]  /*0860*/  ISETP.GT.AND P0, PT, R8.reuse, 0x1e, PT ;  /* 0x0000001e0800780c */ /* 0x042fe40003f04270 */
[----:B------:R-:W-:Y:S02]  /*0870*/  ISETP.NE.AND P1, PT, R8, RZ, PT ;  /* 0x000000ff0800720c */ /* 0x000fe40003f25270 */
[----:B0-----:R-:W-:Y:S02]  /*0880*/  SEL R3, R0, RZ, !P0 ;  /* 0x000000ff00037207 */ /* 0x001fe40004000000 */
        /* <DEDUP_REMOVED lines=21> */
[----:B0-----:R-:W-:-:S05]  /*09e0*/  SEL R3, R3, RZ, !P0 ;  /* 0x000000ff03037207 */ /* 0x001fca0004000000 */
[----:B------:R-:W-:-:S05]  /*09f0*/  IMAD.IADD R7, R2, 0x1, R3 ;  /* 0x0000000102077824 */ /* 0x000fca00078e0203 */
[----:B------:R1:W-:Y:S01]  /*0a00*/  @!P1 STS [R0+0x8], R7 ;  /* 0x0000080700009388 */ /* 0x0003e20000000800 */
[----:B------:R-:W-:Y:S06]  /*0a10*/  BAR.SYNC.DEFER_BLOCKING 0x0 ;  /* 0x0000000000007b1d */ /* 0x000fec0000010000 */
[----:B------:R-:W-:Y:S05]  /*0a20*/  @P5 BRA `(.L_x_102) ;  /* 0x0000001000f85947 */ /* 0x000fea0003800000 */
[----:B------:R-:W0:Y:S01]  /*0a30*/  S2UR UR5, SR_CgaCtaId ;  /* 0x00000000000579c3 */ /* 0x000e220000008800 */
[----:B------:R-:W-:Y:S02]  /*0a40*/  UMOV UR4, 0x400 ;  /* 0x0000040000047882 */ /* 0x000fe40000000000 */
[----:B0-----:R-:W-:-:S09]  /*0a50*/  ULEA UR4, UR5, UR4, 0x18 ;  /* 0x0000000405047291 */ /* 0x001fd2000f8ec0ff */
[----:B-1----:R-:W-:Y:S04]  /*0a60*/  LDS R0, [UR4+0xc] ;  /* 0x00000c04ff007984 */ /* 0x002fe80008000800 */
[----:B------:R-:W0:Y:S04]  /*0a70*/  LDS.128 R8, [UR4+0x10] ;  /* 0x00001004ff087984 */ /* 0x000e280008000c00 */
[----:B------:R-:W1:Y:S01]  /*0a80*/  LDS.64 R2, [UR4+0x20] ;  /* 0x00002004ff027984 */ /* 0x000e620008000a00 */
[----:B0-----:R-:W-:-:S04]  /*0a90*/  IADD3 R0, PT, PT, R8, R0, R7 ;  /* 0x0000000008007210 */ /* 0x001fc80007ffe007 */
[----:B------:R-:W-:-:S04]  /*0aa0*/  IADD3 R0, PT, PT, R10, R0, R9 ;  /* 0x000000000a007210 */ /* 0x000fc80007ffe009 */
[----:B-1----:R-:W-:-:S05]  /*0ab0*/  IADD3 R0, PT, PT, R2, R0, R11 ;  /* 0x0000000002007210 */ /* 0x002fca0007ffe00b */
[----:B------:R-:W-:Y:S01]  /*0ac0*/  IMAD.IADD R7, R0, 0x1, R3 ;  /* 0x0000000100077824 */ /* 0x000fe200078e0203 */
[----:B------:R-:W-:Y:S06]  /*0ad0*/  BRA `(.L_x_102) ;  /* 0x0000001000cc7947 */ /* 0x000fec0003800000 */
.L_x_101:
[C---:B0-----:R-:W-:Y:S01]  /*0ae0*/  LOP3.LUT R2, R5.reuse, 0x3e0, RZ, 0xc0, !PT ;  /* 0x000003e005027812 */ /* 0x041fe200078ec0ff */
[----:B------:R-:W0:Y:S01]  /*0af0*/  S2R R12, SR_LANEID ;  /* 0x00000000000c7919 */ /* 0x000e220000000000 */
[----:B------:R-:W-:Y:S02]  /*0b00*/  ISETP.NE.AND P5, PT, R5, RZ, PT ;  /* 0x000000ff0500720c */ /* 0x000fe40003fa5270 */
[----:B------:R-:W-:Y:S01]  /*0b10*/  LOP3.LUT R7, RZ, R2, RZ, 0x33, !PT ;  /* 0x00000002ff077212 */ /* 0x000fe200078e33ff */
[----:B------:R-:W-:-:S04]  /*0b20*/  VIADD R3, R2, 0x20 ;  /* 0x0000002002037836 */ /* 0x000fc80000000000 */
[----:B------:R-:W-:Y:S01]  /*0b30*/  IMAD.IADD R7, R7, 0x1, R4 ;  /* 0x0000000107077824 */ /* 0x000fe200078e0204 */
[----:B------:R-:W-:-:S04]  /*0b40*/  ISETP.GT.U32.AND P0, PT, R3, R4, PT ;  /* 0x000000040300720c */ /* 0x000fc80003f04070 */
        /* <DEDUP_REMOVED lines=10> */
[----:B------:R-:W-:Y:S01]  /*0bf0*/  @!P1 SHF.R.U32.HI R9, RZ, 0x3, R5 ;  /* 0x00000003ff099819 */ /* 0x000fe20000011605 */
[----:B------:R-:W1:Y:S03]  /*0c00*/  SHFL.DOWN PT, R7, R2, 0x2, R3 ;  /* 0x0840000002077989 */ /* 0x000e6600000e0003 */
[----:B------:R-:W-:Y:S02]  /*0c10*/  @!P1 LOP3.LUT R9, R9, 0x7c, RZ, 0xc0, !PT ;  /* 0x0000007c09099812 */ /* 0x000fe400078ec0ff */
[----:B-1----:R-:W-:Y:S02]  /*0c20*/  SEL R7, R7, RZ, !P0 ;  /* 0x000000ff07077207 */ /* 0x002fe40004000000 */
[----:B------:R-:W-:Y:S02]  /*0c30*/  ISETP.GT.AND P0, PT, R10, R3, PT ;  /* 0x000000030a00720c */ /* 0x000fe40003f04270 */
[----:B------:R-:W-:Y:S01]  /*0c40*/  @!P1 MOV R10, 0x400 ;  /* 0x00000400000a9802 */ /* 0x000fe20000000f00 */
[----:B------:R-:W-:-:S02]  /*0c50*/  IMAD.IADD R8, R2, 0x1, R7 ;  /* 0x0000000102087824 */ /* 0x000fc400078e0207 */
[----:B------:R-:W-:Y:S01]  /*0c60*/  VIADD R2, R12, 0x8 ;  /* 0x000000080c027836 */ /* 0x000fe20000000000 */
[----:B0-----:R-:W-:Y:S02]  /*0c70*/  @!P1 LEA R10, R11, R10, 0x18 ;  /* 0x0000000a0b0a9211 */ /* 0x001fe400078ec0ff */
        /* <DEDUP_REMOVED lines=11> */
[----:B0-----:R-:W-:-:S05]  /*0d30*/  SEL R7, R7, RZ, !P0 ;  /* 0x000000ff07077207 */ /* 0x001fca0004000000 */
[----:B------:R-:W-:-:S05]  /*0d40*/  IMAD.IADD R7, R2, 0x1, R7 ;  /* 0x0000000102077824 */ /* 0x000fca00078e0207 */
[----:B------:R0:W-:Y:S01]  /*0d50*/  @!P1 STS [R10+0x8], R7 ;  /* 0x000008070a009388 */ /* 0x0001e20000000800 */
[----:B------:R-:W-:Y:S06]  /*0d60*/  BAR.SYNC.DEFER_BLOCKING 0x0 ;  /* 0x0000000000007b1d */ /* 0x000fec0000010000 */
[----:B------:R-:W-:Y:S05]  /*0d70*/  @P5 BRA `(.L_x_102) ;  /* 0x0000001000245947 */ /* 0x000fea0003800000 */
[----:B------:R-:W1:Y:S01]  /*0d80*/  S2UR UR5, SR_CgaCtaId ;  /* 0x00000000000579c3 */ /* 0x000e620000008800 */
[----:B------:R-:W-:Y:S01]  /*0d90*/  UMOV UR4, 0x400 ;  /* 0x0000040000047882 */ /* 0x000fe20000000000 */
[C---:B------:R-:W-:Y:S02]  /*0da0*/  ISETP.GT.U32.AND P0, PT, R4.reuse, 0x40, PT ;  /* 0x000000400400780c */ /* 0x040fe40003f04070 */
[C---:B------:R-:W-:Y:S02]  /*0db0*/  ISETP.GT.U32.AND P6, PT, R4.reuse, 0x20, PT ;  /* 0x000000200400780c */ /* 0x040fe40003fc4070 */
[C---:B------:R-:W-:Y:S02]  /*0dc0*/  ISETP.GT.U32.AND P4, PT, R4.reuse, 0x60, PT ;  /* 0x000000600400780c */ /* 0x040fe40003f84070 */
[----:B------:R-:W-:Y:S02]  /*0dd0*/  ISETP.GT.U32.AND P2, PT, R4, 0x80, PT ;  /* 0x000000800400780c */ /* 0x000fe40003f44070 */
[----:B------:R-:W-:-:S02]  /*0de0*/  ISETP.GT.U32.AND.EX P0, PT, R0, RZ, PT, P0 ;  /* 0x000000ff0000720c */ /* 0x000fc40003f04100 */
[----:B------:R-:W-:Y:S02]  /*0df0*/  ISETP.GT.U32.AND.EX P6, PT, R0, RZ, PT, P6 ;  /* 0x000000ff0000720c */ /* 0x000fe40003fc4160 */
[C---:B------:R-:W-:Y:S02]  /*0e00*/  ISETP.GT.U32.AND P3, PT, R4.reuse, 0xa0, PT ;  /* 0x000000a00400780c */ /* 0x040fe40003f64070 */
[----:B------:R-:W-:Y:S02]  /*0e10*/  ISETP.GT.U32.AND P1, PT, R4, 0xc0, PT ;  /* 0x000000c00400780c */ /* 0x000fe40003f24070 */
[C---:B------:R-:W-:Y:S02]  /*0e20*/  ISETP.GT.U32.AND.EX P4, PT, R0.reuse, RZ, PT, P4 ;  /* 0x000000ff0000720c */ /* 0x040fe40003f84140 */
[C---:B------:R-:W-:Y:S02]  /*0e30*/  ISETP.GT.U32.AND.EX P2, PT, R0.reuse, RZ, PT, P2 ;  /* 0x000000ff0000720c */ /* 0x040fe40003f44120 */
[C---:B------:R-:W-:Y:S01]  /*0e40*/  ISETP.GT.U32.AND.EX P3, PT, R0.reuse, RZ, PT, P3 ;  /* 0x000000ff0000720c */ /* 0x040fe20003f64130 */
[----:B-1----:R-:W-:Y:S01]  /*0e50*/  ULEA UR4, UR5, UR4, 0x18 ;  /* 0x0000000405047291 */ /* 0x002fe2000f8ec0ff */
[----:B------:R-:W-:-:S08]  /*0e60*/  ISETP.GT.U32.AND.EX P1, PT, R0, RZ, PT, P1 ;  /* 0x000000ff0000720c */ /* 0x000fd00003f24110 */
[----:B0-----:R-:W0:Y:S04]  /*0e70*/  LDS.128 R8, [UR4+0x10] ;  /* 0x00001004ff087984 */ /* 0x001e280008000c00 */
[----:B------:R-:W1:Y:S04]  /*0e80*/  LDS R5, [UR4+0xc] ;  /* 0x00000c04ff057984 */ /* 0x000e680008000800 */
[----:B------:R-:W2:Y:S01]  /*0e90*/  LDS.64 R2, [UR4+0x20] ;  /* 0x00002004ff027984 */ /* 0x000ea20008000a00 */
[----:B0-----:R-:W-:Y:S02]  /*0ea0*/  SEL R8, R8, RZ, P0 ;  /* 0x000000ff08087207 */ /* 0x001fe40000000000 */
[----:B------:R-:W-:-:S02]  /*0eb0*/  ISETP.GT.U32.AND P0, PT, R4, 0xe0, PT ;  /* 0x000000e00400780c */ /* 0x000fc40003f04070 */
[----:B-1----:R-:W-:Y:S02]  /*0ec0*/  SEL R6, R5, RZ, P6 ;  /* 0x000000ff05067207 */ /* 0x002fe40003000000 */
[----:B------:R-:W-:Y:S02]  /*0ed0*/  SEL R9, R9, RZ, P4 ;  /* 0x000000ff09097207 */ /* 0x000fe40002000000 */
[----:B------:R-:W-:Y:S02]  /*0ee0*/  IADD3 R6, PT, PT, R8, R6, R7 ;  /* 0x0000000608067210 */ /* 0x000fe40007ffe007 */
[----:B------:R-:W-:Y:S02]  /*0ef0*/  SEL R10, R10, RZ, P2 ;  /* 0x000000ff0a0a7207 */ /* 0x000fe40001000000 */
[----:B------:R-:W-:Y:S02]  /*0f00*/  ISETP.GT.U32.AND.EX P0, PT, R0, RZ, PT, P0 ;  /* 0x000000ff0000720c */ /* 0x000fe40003f04100 */
[----:B------:R-:W-:-:S02]  /*0f10*/  SEL R11, R11, RZ, P3 ;  /* 0x000000ff0b0b7207 */ /* 0x000fc40001800000 */
[----:B------:R-:W-:Y:S02]  /*0f20*/  IADD3 R6, PT, PT, R10, R6, R9 ;  /* 0x000000060a067210 */ /* 0x000fe40007ffe009 */
[----:B--2---:R-:W-:Y:S02]  /*0f30*/  SEL R2, R2, RZ, P1 ;  /* 0x000000ff02027207 */ /* 0x004fe40000800000 */
[----:B------:R-:W-:Y:S02]  /*0f40*/  SEL R3, R3, RZ, P0 ;  /* 0x000000ff03037207 */ /* 0x000fe40000000000 */
[----:B------:R-:W-:-:S05]  /*0f50*/  IADD3 R2, PT, PT, R2, R6, R11 ;  /* 0x0000000602027210 */ /* 0x000fca0007ffe00b */
[----:B------:R-:W-:Y:S01]  /*0f60*/  IMAD.IADD R7, R2, 0x1, R3 ;  /* 0x0000000102077824 */ /* 0x000fe200078e0203 */
[----:B------:R-:W-:Y:S06]  /*0f70*/  BRA `(.L_x_102) ;  /* 0x0000000c00a47947 */ /* 0x000fec0003800000 */
.L_x_88:
[----:B------:R-:W0:Y:S01]  /*0f80*/  S2R R8, SR_TID.X ;  /* 0x0000000000087919 */ /* 0x000e220000002100 */
[----:B------:R-:W0:Y:S02]  /*0f90*/  LDC.64 R2, c[0x0][0x380] ;  /* 0x0000e000ff027b82 */ /* 0x000e240000000a00 */
[----:B0-----:R-:W-:-:S05]  /*0fa0*/  IMAD.WIDE.U32 R2, R8, 0x4, R2 ;  /* 0x0000000408027825 */ /* 0x001fca00078e0002 */
        /* <DEDUP_REMOVED lines=16> */
[----:B--2---:R-:W-:-:S04]  /*10b0*/  IADD3 R5, PT, PT, R7, R6, R5 ;  /* 0x0000000607057210 */ /* 0x004fc80007ffe005 */
[----:B---3--:R-:W-:Y:S01]  /*10c0*/  IADD3 R5, PT, PT, R12, R9, R5 ;  /* 0x000000090c057210 */ /* 0x008fe20007ffe005 */
[----:B------:R-:W-:Y:S01]  /*10d0*/  IMAD.MOV.U32 R9, RZ, RZ, 0x1000 ;  /* 0x00001000ff097424 */ /* 0x000fe200078e00ff */
[----:B------:R-:W-:-:S04]  /*10e0*/  IADD3 R12, P1, PT, R4, -0x1000, RZ ;  /* 0xfffff000040c7810 */ /* 0x000fc80007f3e0ff */
[----:B------:R-:W-:Y:S02]  /*10f0*/  ISETP.GE.U32.AND P0, PT, R12, 0x1000, PT ;  /* 0x000010000c00780c */ /* 0x000fe40003f06070 */
[----:B----4-:R-:W-:Y:S01]  /*1100*/  IADD3 R5, PT, PT, R14, R11, R5 ;  /* 0x0000000b0e057210 */ /* 0x010fe20007ffe005 */
[----:B------:R-:W-:Y:S01]  /*1110*/  IMAD.MOV.U32 R11, RZ, RZ, RZ ;  /* 0x000000ffff0b7224 */ /* 0x000fe200078e00ff */
[----:B------:R-:W-:-:S04]  /*1120*/  IADD3.X R14, PT, PT, R0, -0x1, RZ, P1, !PT ;  /* 0xffffffff000e7810 */ /* 0x000fc80000ffe4ff */
[----:B------:R-:W-:Y:S02]  /*1130*/  ISETP.GE.U32.AND.EX P0, PT, R14, RZ, PT, P0 ;  /* 0x000000ff0e00720c */ /* 0x000fe40003f06100 */
[----:B-----5:R-:W-:-:S04]  /*1140*/  IADD3 R5, PT, PT, R16, R13, R5 ;  /* 0x0000000d10057210 */ /* 0x020fc80007ffe005 */
[----:B------:R-:W-:-:S04]  /*1150*/  IADD3 R5, PT, PT, R18, R15, R5 ;  /* 0x0000000f12057210 */ /* 0x000fc80007ffe005 */
[----:B------:R-:W-:-:S04]  /*1160*/  IADD3 R5, PT, PT, R20, R17, R5 ;  /* 0x0000001114057210 */ /* 0x000fc80007ffe005 */
[----:B------:R-:W-:-:S05]  /*1170*/  IADD3 R5, PT, PT, R22, R19, R5 ;  /* 0x0000001316057210 */ /* 0x000fca0007ffe005 */
[----:B------:R-:W-:Y:S01]  /*1180*/  IMAD.IADD R10, R10, 0x1, R5 ;  /* 0x000000010a0a7824 */ /* 0x000fe200078e0205 */
[----:B------:R-:W-:Y:S06]  /*1190*/  @!P0 BRA `(.L_x_103) ;  /* 0x0000000000a08947 */ /* 0x000fec0003800000 */
[----:B------:R-:W0:Y:S01]  /*11a0*/  LDC.64 R4, c[0x0][0x390] ;  /* 0x0000e400ff047b82 */ /* 0x000e220000000a00 */
[----:B------:R-:W-:Y:S02]  /*11b0*/  IMAD.MOV.U32 R9, RZ, RZ, 0x1000 ;  /* 0x00001000ff097424 */ /* 0x000fe400078e00ff */
[----:B------:R-:W-:-:S07]  /*11c0*/  IMAD.MOV.U32 R11, RZ, RZ, RZ ;  /* 0x000000ffff0b7224 */ /* 0x000fce00078e00ff */
.L_x_105:
[----:B------:R-:W-:-:S04]  /*11d0*/  LEA R6, P0, R9, R2, 0x2 ;  /* 0x0000000209067211 */ /* 0x000fc800078010ff */
[----:B------:R-:W-:-:S05]  /*11e0*/  LEA.HI.X R7, R9, R3, R11, 0x2, P0 ;  /* 0x0000000309077211 */ /* 0x000fca00000f140b */
        /* <DEDUP_REMOVED lines=16> */
[----:B--2---:R-:W-:-:S02]  /*12f0*/  IADD3 R25, PT, PT, R26, R25, R10 ;  /* 0x000000191a197210 */ /* 0x004fc40007ffe00a */
[----:B0-----:R-:W-:-:S04]  /*1300*/  IADD3 R10, P1, PT, -R9, R4, RZ ;  /* 0x00000004090a7210 */ /* 0x001fc80007f3e1ff */
[----:B------:R-:W-:Y:S02]  /*1310*/  ISETP.GE.U32.AND P0, PT, R10, 0x1000, PT ;  /* 0x000010000a00780c */ /* 0x000fe40003f06070 */
[----:B---3--:R-:W-:-:S04]  /*1320*/  IADD3 R25, PT, PT, R28, R27, R25 ;  /* 0x0000001b1c197210 */ /* 0x008fc80007ffe019 */
[----:B----4-:R-:W-:-:S04]  /*1330*/  IADD3 R23, PT, PT, R23, R24, R25 ;  /* 0x0000001817177210 */ /* 0x010fc80007ffe019 */
[----:B-----5:R-:W-:Y:S01]  /*1340*/  IADD3 R21, PT, PT, R21, R0, R23 ;  /* 0x0000000015157210 */ /* 0x020fe20007ffe017 */
[----:B------:R-:W-:-:S04]  /*1350*/  IMAD.MOV.U32 R0, RZ, RZ, R5 ;  /* 0x000000ffff007224 */ /* 0x000fc800078e0005 */
[----:B------:R-:W-:Y:S01]  /*1360*/  IMAD.X R10, R0, 0x1, ~R11, P1 ;  /* 0x00000001000a7824 */ /* 0x000fe200008e0e0b */
[----:B------:R-:W-:-:S04]  /*1370*/  IADD3 R13, PT, PT, R16, R13, R21 ;  /* 0x0000000d100d7210 */ /* 0x000fc80007ffe015 */
[----:B------:R-:W-:Y:S02]  /*1380*/  ISETP.GE.U32.AND.EX P0, PT, R10, RZ, PT, P0 ;  /* 0x000000ff0a00720c */ /* 0x000fe40003f06100 */
[----:B------:R-:W-:-:S04]  /*1390*/  IADD3 R13, PT, PT, R18, R15, R13 ;  /* 0x0000000f120d7210 */ /* 0x000fc80007ffe00d */
[----:B------:R-:W-:-:S04]  /*13a0*/  IADD3 R13, PT, PT, R20, R17, R13 ;  /* 0x00000011140d7210 */ /* 0x000fc80007ffe00d */
[----:B------:R-:W-:-:S03]  /*13b0*/  IADD3 R10, PT, PT, R22, R19, R13 ;  /* 0x00000013160a7210 */ /* 0x000fc60007ffe00d */
[----:B------:R-:W-:Y:S05]  /*13c0*/  @!P0 BRA `(.L_x_104) ;  /* 0x0000000400e88947 */ /* 0x000fea0003800000 */
[----:B------:R-:W-:-:S05]  /*13d0*/  IADD3 R9, P0, PT, R9, 0x1000, RZ ;  /* 0x0000100009097810 */ /* 0x000fca0007f1e0ff */
[----:B------:R-:W-:Y:S01]  /*13e0*/  IMAD.X R11, RZ, RZ, R11, P0 ;  /* 0x000000ffff0b7224 */ /* 0x000fe200000e060b */
[----:B------:R-:W-:-:S04]  /*13f0*/  ISETP.GT.U32.AND P0, PT, R9, R12, PT ;  /* 0x0000000c0900720c */ /* 0x000fc80003f04070 */
[----:B------:R-:W-:-:S13]  /*1400*/  ISETP.GT.U32.AND.EX P0, PT, R11, R14, PT, P0 ;  /* 0x0000000e0b00720c */ /* 0x000fda0003f04100 */
[----:B------:R-:W-:Y:S05]  /*1410*/  @!P0 BRA `(.L_x_105) ;  /* 0xfffffffc006c8947 */ /* 0x000fea000383ffff */
.L_x_103:
[----:B------:R-:W-:Y:S01]  /*1420*/  IMAD.IADD R3, R4, 0x1, -R9 ;  /* 0x0000000104037824 */ /* 0x000fe200078e0a09 */
[----:B------:R-:W-:Y:S01]  /*1430*/  ISETP.GE.U32.AND P1, PT, R9, R4, PT ;  /* 0x000000040900720c */ /* 0x000fe20003f26070 */
[----:B------:R-:W-:Y:S03]  /*1440*/  BSSY.RECONVERGENT B1, `(.L_x_104) ;  /* 0x0000072000017945 */ /* 0x000fe60003800200 */
[----:B------:R-:W-:-:S04]  /*1450*/  ISETP.GE.AND P0, PT, R8, R3, PT ;  /* 0x000000030800720c */ /* 0x000fc80003f06270 */
[----:B------:R-:W-:-:S13]  /*1460*/  ISETP.GE.U32.OR.EX P0, PT, R11, R0, P0, P1 ;  /* 0x000000000b00720c */ /* 0x000fda0000706510 */
[----:B------:R-:W-:Y:S05]  /*1470*/  @P0 BRA `(.L_x_106) ;  /* 0x0000000400b80947 */ /* 0x000fea0003800000 */
[----:B------:R-:W-:Y:S01]  /*1480*/  LOP3.LUT R0, RZ, R8, RZ, 0x33, !PT ;  /* 0x00000008ff007212 */ /* 0x000fe200078e33ff */
[----:B------:R-:W-:Y:S03]  /*1490*/  BSSY.RECONVERGENT B2, `(.L_x_107) ;  /* 0x0000031000027945 */ /* 0x000fe60003800200 */
[----:B------:R-:W-:-:S04]  /*14a0*/  IADD3 R0, PT, PT, -R9, R4, R0 ;  /* 0x0000000409007210 */ /* 0x000fc80007ffe100 */
[C---:B------:R-:W-:Y:S02]  /*14b0*/  ISETP.GE.U32.AND P0, PT, R0.reuse, 0xf00, PT ;  /* 0x00000f000000780c */ /* 0x040fe40003f06070 */
[----:B------:R-:W-:Y:S01]  /*14c0*/  LEA.HI R4, R0, 0x1, RZ, 0x18 ;  /* 0x0000000100047811 */ /* 0x000fe200078fc0ff */
[----:B------:R-:W-:-:S03]  /*14d0*/  IMAD.MOV.U32 R0, RZ, RZ, R8 ;  /* 0x000000ffff007224 */ /* 0x000fc600078e0008 */
[----:B------:R-:W-:-:S04]  /*14e0*/  LOP3.LUT R24, R4, 0xf, RZ, 0xc0, !PT ;  /* 0x0000000f04187812 */ /* 0x000fc800078ec0ff */
[----:B------:R-:W-:-:S03]  /*14f0*/  ISETP.NE.AND P1, PT, R24, RZ, PT ;  /* 0x000000ff1800720c */ /* 0x000fc60003f25270 */
[----:B------:R-:W-:Y:S10]  /*1500*/  @!P0 BRA `(.L_x_108) ;  /* 0x0000000000a48947 */ /* 0x000ff40003800000 */
[----:B------:R-:W0:Y:S01]  /*1510*/  LDCU.64 UR4, c[0x0][0x380] ;  /* 0x00007000ff0477ac */ /* 0x000e220008000a00 */
[----:B------:R-:W-:Y:S02]  /*1520*/  IADD3 R3, P0, PT, R8, R9, RZ ;  /* 0x0000000908037210 */ /* 0x000fe40007f1e0ff */
[----:B------:R-:W-:-:S03]  /*1530*/  LOP3.LUT R6, R4, 0x1fffff0, RZ, 0xc0, !PT ;  /* 0x01fffff004067812 */ /* 0x000fc600078ec0ff */
[----:B------:R-:W-:Y:S02]  /*1540*/  IMAD.X R0, RZ, RZ, R11, P0 ;  /* 0x000000ffff007224 */ /* 0x000fe400000e060b */
[----:B------:R-:W-:Y:S01]  /*1550*/  IMAD.MOV R6, RZ, RZ, -R6 ;  /* 0x000000ffff067224 */ /* 0x000fe200078e0a06 */
[----:B0-----:R-:W-:-:S04]  /*1560*/  LEA R15, P2, R3, UR4, 0x2 ;  /* 0x00000004030f7c11 */ /* 0x001fc8000f8410ff */
[----:B------:R-:W-:Y:S02]  /*1570*/  IADD3 R15, P0, PT, R15, 0x2000, RZ ;  /* 0x000020000f0f7810 */ /* 0x000fe40007f1e0ff */
[----:B------:R-:W-:Y:S01]  /*1580*/  LEA.HI.X R3, R3, UR5, R0, 0x2, P2 ;  /* 0x0000000503037c11 */ /* 0x000fe200090f1400 */
[----:B------:R-:W-:-:S04]  /*1590*/  IMAD.MOV.U32 R0, RZ, RZ, R8 ;  /* 0x000000ffff007224 */ /* 0x000fc800078e0008 */
[----:B------:R-:W-:-:S07]  /*15a0*/  IMAD.X R3, RZ, RZ, R3, P0 ;  /* 0x000000ffff037224 */ /* 0x000fce00000e0603 */
.L_x_109:
        /* <DEDUP_REMOVED lines=31> */
.L_x_108:
[----:B------:R-:W-:Y:S05]  /*17a0*/  BSYNC.RECONVERGENT B2 ;  /* 0x0000000000027941 */ /* 0x000fea0003800200 */
.L_x_107:
[----:B------:R-:W-:Y:S05]  /*17b0*/  @!P1 BRA `(.L_x_106) ;  /* 0x0000000000e89947 */ /* 0x000fea0003800000 */
[----:B------:R-:W-:Y:S01]  /*17c0*/  ISETP.GE.U32.AND P0, PT, R24, 0x8, PT ;  /* 0x000000081800780c */ /* 0x000fe20003f06070 */
[----:B------:R-:W-:Y:S01]  /*17d0*/  BSSY.RECONVERGENT B2, `(.L_x_110) ;  /* 0x0000016000027945 */ /* 0x000fe20003800200 */
[----:B------:R-:W-:-:S04]  /*17e0*/  LOP3.LUT R17, R4, 0x7, RZ, 0xc0, !PT ;  /* 0x0000000704117812 */ /* 0x000fc800078ec0ff */
[----:B------:R-:W-:-:S07]  /*17f0*/  ISETP.NE.AND P1, PT, R17, RZ, PT ;  /* 0x000000ff1100720c */ /* 0x000fce0003f25270 */
[----:B------:R-:W-:Y:S06]  /*1800*/  @!P0 BRA `(.L_x_111) ;  /* 0x0000000000488947 */ /* 0x000fec0003800000 */
[----:B------:R-:W0:Y:S01]  /*1810*/  LDCU.64 UR4, c[0x0][0x380] ;  /* 0x00007000ff0477ac */ /* 0x000e220008000a00 */
[----:B------:R-:W-:-:S05]  /*1820*/  IADD3 R3, P0, PT, R0, R9, RZ ;  /* 0x0000000900037210 */ /* 0x000fca0007f1e0ff */
[----:B------:R-:W-:Y:S01]  /*1830*/  IMAD.X R6, RZ, RZ, R11, P0 ;  /* 0x000000ffff067224 */ /* 0x000fe200000e060b */
        /* <DEDUP_REMOVED lines=15> */
.L_x_111:
[----:B------:R-:W-:Y:S05]  /*1930*/  BSYNC.RECONVERGENT B2 ;  /* 0x0000000000027941 */ /* 0x000fea0003800200 */
.L_x_110:
        /* <DEDUP_REMOVED lines=18> */
.L_x_113:
[----:B------:R-:W-:Y:S05]  /*1a60*/  BSYNC.RECONVERGENT B2 ;  /* 0x0000000000027941 */ /* 0x000fea0003800200 */
.L_x_112:
[----:B------:R-:W-:Y:S05]  /*1a70*/  @!P1 BRA `(.L_x_106) ;  /* 0x0000000000389947 */ /* 0x000fea0003800000 */
[----:B------:R-:W0:Y:S01]  /*1a80*/  LDCU.64 UR4, c[0x0][0x380] ;  /* 0x00007000ff0477ac */ /* 0x000e220008000a00 */
[----:B------:R-:W-:Y:S01]  /*1a90*/  IADD3 R5, P0, PT, R0, R9, RZ ;  /* 0x0000000900057210 */ /* 0x000fe20007f1e0ff */
[----:B------:R-:W-:-:S04]  /*1aa0*/  IMAD.MOV R0, RZ, RZ, -R6 ;  /* 0x000000ffff007224 */ /* 0x000fc800078e0a06 */
[----:B------:R-:W-:Y:S01]  /*1ab0*/  IMAD.X R4, RZ, RZ, R11, P0 ;  /* 0x000000ffff047224 */ /* 0x000fe200000e060b */
[----:B0-----:R-:W-:-:S04]  /*1ac0*/  LEA R2, P1, R5, UR4, 0x2 ;  /* 0x0000000405027c11 */ /* 0x001fc8000f8210ff */
[----:B------:R-:W-:-:S09]  /*1ad0*/  LEA.HI.X R5, R5, UR5, R4, 0x2, P1 ;  /* 0x0000000505057c11 */ /* 0x000fd200088f1404 */
.L_x_114:
[----:B------:R-:W-:-:S06]  /*1ae0*/  IMAD.MOV.U32 R3, RZ, RZ, R5 ;  /* 0x000000ffff037224 */ /* 0x000fcc00078e0005 */
[----:B------:R0:W2:Y:S01]  /*1af0*/  LDG.E R3, desc[UR6][R2.64] ;  /* 0x0000000602037981 */ /* 0x0000a2000c1e1900 */
[----:B------:R-:W-:-:S05]  /*1b00*/  VIADD R0, R0, 0x1 ;  /* 0x0000000100007836 */ /* 0x000fca0000000000 */
[----:B------:R-:W-:Y:S02]  /*1b10*/  ISETP.NE.AND P0, PT, R0, RZ, PT ;  /* 0x000000ff0000720c */ /* 0x000fe40003f05270 */
[----:B0-----:R-:W-:-:S05]  /*1b20*/  IADD3 R2, P1, PT, R2, 0x400, RZ ;  /* 0x0000040002027810 */ /* 0x001fca0007f3e0ff */
[----:B------:R-:W-:Y:S02]  /*1b30*/  IMAD.X R5, RZ, RZ, R5, P1 ;  /* 0x000000ffff057224 */ /* 0x000fe400008e0605 */
[----:B--2---:R-:W-:-:S04]  /*1b40*/  IMAD.IADD R10, R3, 0x1, R10 ;  /* 0x00000001030a7824 */ /* 0x004fc800078e020a */
[----:B------:R-:W-:Y:S05]  /*1b50*/  @P0 BRA `(.L_x_114) ;  /* 0xfffffffc00e00947 */ /* 0x000fea000383ffff */
.L_x_106:
[----:B------:R-:W-:Y:S05]  /*1b60*/  BSYNC.RECONVERGENT B1 ;  /* 0x0000000000017941 */ /* 0x000fea0003800200 */
.L_x_104:
[----:B------:R-:W0:Y:S01]  /*1b70*/  S2R R6, SR_LANEID ;  /* 0x0000000000067919 */ /* 0x000e220000000000 */
[----:B------:R-:W-:Y:S01]  /*1b80*/  ISETP.NE.AND P5, PT, R8, RZ, PT ;  /* 0x000000ff0800720c */ /* 0x000fe20003fa5270 */
        /* <DEDUP_REMOVED lines=39> */
[----:B------:R-:W-:-:S07]  /*1e00*/  IMAD.IADD R7, R0, 0x1, R3 ;  /* 0x0000000100077824 */ /* 0x000fce00078e0203 */
.L_x_102:
[----:B------:R-:W-:Y:S05]  /*1e10*/  BSYNC.RECONVERGENT B0 ;  /* 0x0000000000007941 */ /* 0x000fea0003800200 */
.L_x_87:
[----:B------:R-:W-:Y:S05]  /*1e20*/  @P5 EXIT ;  /* 0x000000000000594d */ /* 0x000fea0003800000 */
[----:B------:R-:W3:Y:S01]  /*1e30*/  LDC.64 R2, c[0x0][0x388] ;  /* 0x0000e200ff027b82 */ /* 0x000ee20000000a00 */
[----:B------:R-:W0:Y:S02]  /*1e40*/  LDCU UR4, c[0x0][0x39c] ;  /* 0x00007380ff0477ac */ /* 0x000e240008000800 */
[----:B012---:R-:W-:-:S05]  /*1e50*/  VIADD R7, R7, UR4 ;  /* 0x0000000407077c36 */ /* 0x007fca0008000000 */
[----:B---3--:R-:W-:Y:S01]  /*1e60*/  STG.E desc[UR6][R2.64], R7 ;  /* 0x0000000702007986 */ /* 0x008fe2000c101906 */
[----:B------:R-:W-:Y:S05]  /*1e70*/  EXIT ;  /* 0x000000000000794d */ /* 0x000fea0003800000 */
.L_x_115:
        /* <DEDUP_REMOVED lines=16> */
.L_x_243:


//--------------------- .text._ZN3cub18CUB_300001_SM_10006detail6reduce28DeviceReduceSingleTileKernelINS2_10policy_hubIijN4cuda3std3__44plusIiEEE10Policy1000EPiSC_iS9_iiNS7_10__identityEEEvT0_T1_T2_T3_T4_T6_ --------------------------
	.section	.text._ZN3cub18CUB_300001_SM_10006detail6reduce28DeviceReduceSingleTileKernelINS2_10policy_hubIijN4cuda3std3__44plusIiEEE10Policy1000EPiSC_iS9_iiNS7_10__identityEEEvT0_T1_T2_T3_T4_T6_,"ax",@progbits
	.align	128
        .global         _ZN3cub18CUB_300001_SM_10006detail6reduce28DeviceReduceSingleTileKernelINS2_10policy_hubIijN4cuda3std3__44plusIiEEE10Policy1000EPiSC_iS9_iiNS7_10__identityEEEvT0_T1_T2_T3_T4_T6_
        .type           _ZN3cub18CUB_300001_SM_10006detail6reduce28DeviceReduceSingleTileKernelINS2_10policy_hubIijN4cuda3std3__44plusIiEEE10Policy1000EPiSC_iS9_iiNS7_10__identityEEEvT0_T1_T2_T3_T4_T6_,@function
        .size           _ZN3cub18CUB_300001_SM_10006detail6reduce28DeviceReduceSingleTileKernelINS2_10policy_hubIijN4cuda3std3__44plusIiEEE10Policy1000EPiSC_iS9_iiNS7_10__identityEEEvT0_T1_T2_T3_T4_T6_,(.L_x_244 - _ZN3cub18CUB_300001_SM_10006detail6reduce28DeviceReduceSingleTileKernelINS2_10policy_hubIijN4cuda3std3__44plusIiEEE10Policy1000EPiSC_iS9_iiNS7_10__identityEEEvT0_T1_T2_T3_T4_T6_)
        .other          _ZN3cub18CUB_300001_SM_10006detail6reduce28DeviceReduceSingleTileKernelINS2_10policy_hubIijN4cuda3std3__44plusIiEEE10Policy1000EPiSC_iS9_iiNS7_10__identityEEEvT0_T1_T2_T3_T4_T6_,@"STO_CUDA_ENTRY STV_DEFAULT"
_ZN3cub18CUB_300001_SM_10006detail6reduce28DeviceReduceSingleTileKernelINS2_10policy_hubIijN4cuda3std3__44plusIiEEE10Policy1000EPiSC_iS9_iiNS7_10__identityEEEvT0_T1_T2_T3_T4_T6_:
.text._ZN3cub18CUB_300001_SM_10006detail6reduce28DeviceReduceSingleTileKernelINS2_10policy_hubIijN4cuda3std3__44plusIiEEE10Policy1000EPiSC_iS9_iiNS7_10__identityEEEvT0_T1_T2_T3_T4_T6_:
        /* <DEDUP_REMOVED lines=13> */
.L_x_116:
        /* <DEDUP_REMOVED lines=16> */
.L_x_121:
[----:B------:R-:W-:Y:S05]  /*01d0*/  BSYNC.RECONVERGENT B1 ;  /* 0x0000000000017941 */ /* 0x000fea0003800200 */
.L_x_120:
        /* <DEDUP_REMOVED lines=16> */
.L_x_126:
        /* <DEDUP_REMOVED lines=9> */
.L_x_125:
[----:B------:R-:W-:Y:S05]  /*0370*/  BSYNC.RECONVERGENT B2 ;  /* 0x0000000000027941 */ /* 0x000fea0003800200 */
.L_x_124:
        /* <DEDUP_REMOVED lines=8> */
.L_x_129:
        /* <DEDUP_REMOVED lines=35> */
.L_x_128:
[----:B------:R-:W-:Y:S05]  /*0630*/  BSYNC.RECONVERGENT B2 ;  /* 0x0000000000027941 */ /* 0x000fea0003800200 */
.L_x_127:
        /* <DEDUP_REMOVED lines=22> */
.L_x_131:
[----:B------:R-:W-:Y:S05]  /*07a0*/  BSYNC.RECONVERGENT B2 ;  /* 0x0000000000027941 */ /* 0x000fea0003800200 */
.L_x_130:
        /* <DEDUP_REMOVED lines=10> */
.L_x_123:
[----:B------:R-:W-:Y:S05]  /*0850*/  BSYNC.RECONVERGENT B1 ;  /* 0x0000000000017941 */ /* 0x000fea0003800200 */
.L_x_122:
        /* <DEDUP_REMOVED lines=45> */
.L_x_132:
        /* <DEDUP_REMOVED lines=67> */
.L_x_119:
        /* <DEDUP_REMOVED lines=22> */
.L_x_136:
        /* <DEDUP_REMOVED lines=20> */
.L_x_134:
        /* <DEDUP_REMOVED lines=20> */
.L_x_140:
        /* <DEDUP_REMOVED lines=8> */
.L_x_139:
[----:B------:R-:W-:Y:S05]  /*13c0*/  BSYNC.RECONVERGENT B2 ;  /* 0x0000000000027941 */ /* 0x000fea0003800200 */
.L_x_138:
        /* <DEDUP_REMOVED lines=16> */
.L_x_143:
        /* <DEDUP_REMOVED lines=39> */
.L_x_142:
[----:B------:R-:W-:Y:S05]  /*1740*/  BSYNC.RECONVERGENT B2 ;  /* 0x0000000000027941 */ /* 0x000fea0003800200 */
.L_x_141:
        /* <DEDUP_REMOVED lines=27> */
.L_x_145:
[----:B------:R-:W-:Y:S05]  /*1900*/  BSYNC.RECONVERGENT B2 ;  /* 0x0000000000027941 */ /* 0x000fea0003800200 */
.L_x_144:
        /* <DEDUP_REMOVED lines=10> */
.L_x_137:
[----:B------:R-:W-:Y:S05]  /*19b0*/  BSYNC.RECONVERGENT B1 ;  /* 0x0000000000017941 */ /* 0x000fea0003800200 */
.L_x_135:
        /* <DEDUP_REMOVED lines=43> */
.L_x_118:
        /* <DEDUP_REMOVED lines=12> */
.L_x_148:
[----:B------:R-:W-:Y:S05]  /*1d30*/  BSYNC.RECONVERGENT B1 ;  /* 0x0000000000017941 */ /* 0x000fea0003800200 */
.L_x_147:
        /* <DEDUP_REMOVED lines=16> */
.L_x_153:
        /* <DEDUP_REMOVED lines=9> */
.L_x_152:
[----:B------:R-:W-:Y:S05]  /*1ed0*/  BSYNC.RECONVERGENT B2 ;  /* 0x0000000000027941 */ /* 0x000fea0003800200 */
.L_x_151:
        /* <DEDUP_REMOVED lines=8> */
.L_x_156:
        /* <DEDUP_REMOVED lines=35> */
.L_x_155:
[----:B------:R-:W-:Y:S05]  /*2190*/  BSYNC.RECONVERGENT B2 ;  /* 0x0000000000027941 */ /* 0x000fea0003800200 */
.L_x_154:
        /* <DEDUP_REMOVED lines=22> */
.L_x_158:
[----:B------:R-:W-:Y:S05]  /*2300*/  BSYNC.RECONVERGENT B2 ;  /* 0x0000000000027941 */ /* 0x000fea0003800200 */
.L_x_157:
        /* <DEDUP_REMOVED lines=10> */
.L_x_150:
[----:B------:R-:W-:Y:S05]  /*23b0*/  BSYNC.RECONVERGENT B1 ;  /* 0x0000000000017941 */ /* 0x000fea0003800200 */
.L_x_149:
        /* <DEDUP_REMOVED lines=45> */
.L_x_159:
        /* <DEDUP_REMOVED lines=67> */
.L_x_146:
        /* <DEDUP_REMOVED lines=33> */
.L_x_162:
        /* <DEDUP_REMOVED lines=32> */
.L_x_160:
        /* <DEDUP_REMOVED lines=20> */
.L_x_166:
        /* <DEDUP_REMOVED lines=8> */
.L_x_165:
[----:B------:R-:W-:Y:S05]  /*3090*/  BSYNC.RECONVERGENT B2 ;  /* 0x0000000000027941 */ /* 0x000fea0003800200 */
.L_x_164:
        /* <DEDUP_REMOVED lines=16> */
.L_x_169:
        /* <DEDUP_REMOVED lines=39> */
.L_x_168:
[----:B------:R-:W-:Y:S05]  /*3410*/  BSYNC.RECONVERGENT B2 ;  /* 0x0000000000027941 */ /* 0x000fea0003800200 */
.L_x_167:
        /* <DEDUP_REMOVED lines=27> */
.L_x_171:
[----:B------:R-:W-:Y:S05]  /*35d0*/  BSYNC.RECONVERGENT B2 ;  /* 0x0000000000027941 */ /* 0x000fea0003800200 */
.L_x_170:
        /* <DEDUP_REMOVED lines=10> */
.L_x_163:
[----:B------:R-:W-:Y:S05]  /*3680*/  BSYNC.RECONVERGENT B1 ;  /* 0x0000000000017941 */ /* 0x000fea0003800200 */
.L_x_161:
        /* <DEDUP_REMOVED lines=42> */
.L_x_133:
[----:B------:R-:W-:Y:S05]  /*3930*/  BSYNC.RECONVERGENT B0 ;  /* 0x0000000000007941 */ /* 0x000fea0003800200 */
.L_x_117:
[----:B------:R-:W-:Y:S05]  /*3940*/  @P0 EXIT ;  /* 0x000000000000094d */ /* 0x000fea0003800000 */
[----:B-1----:R-:W1:Y:S01]  /*3950*/  LDC.64 R4, c[0x0][0x388] ;  /* 0x0000e200ff047b82 */ /* 0x002e620000000a00 */
[----:B------:R-:W0:Y:S02]  /*3960*/  LDCU UR4, c[0x0][0x398] ;  /* 0x00007300ff0477ac */ /* 0x000e240008000800 */
[----:B0-234-:R-:W-:-:S05]  /*3970*/  VIADD R3, R3, UR4 ;  /* 0x0000000403037c36 */ /* 0x01dfca0008000000 */
[----:B-1----:R-:W-:Y:S01]  /*3980*/  STG.E desc[UR6][R4.64], R3 ;  /* 0x0000000304007986 */ /* 0x002fe2000c101906 */
[----:B------:R-:W-:Y:S05]  /*3990*/  EXIT ;  /* 0x000000000000794d */ /* 0x000fea0003800000 */
.L_x_172:
        /* <DEDUP_REMOVED lines=14> */
.L_x_244:


//--------------------- .text._ZN3cub18CUB_300001_SM_10006detail6reduce18DeviceReduceKernelINS2_10policy_hubIijN4cuda3std3__44plusIiEEE10Policy1000EN6thrust24THRUST_300001_SM_1000_NS10device_ptrIiEEjS9_iNS7_10__identityEEEvT0_PT3_T1_NS0_13GridEvenShareISK_EET2_T4_ --------------------------
	.section	.text._ZN3cub18CUB_300001_SM_10006detail6reduce18DeviceReduceKernelINS2_10policy_hubIijN4cuda3std3__44plusIiEEE10Policy1000EN6thrust24THRUST_300001_SM_1000_NS10device_ptrIiEEjS9_iNS7_10__identityEEEvT0_PT3_T1_NS0_13GridEvenShareISK_EET2_T4_,"ax",@progbits
	.align	128
        .global         _ZN3cub18CUB_300001_SM_10006detail6reduce18DeviceReduceKernelINS2_10policy_hubIijN4cuda3std3__44plusIiEEE10Policy1000EN6thrust24THRUST_300001_SM_1000_NS10device_ptrIiEEjS9_iNS7_10__identityEEEvT0_PT3_T1_NS0_13GridEvenShareISK_EET2_T4_
        .type           _ZN3cub18CUB_300001_SM_10006detail6reduce18DeviceReduceKernelINS2_10policy_hubIijN4cuda3std3__44plusIiEEE10Policy1000EN6thrust24THRUST_300001_SM_1000_NS10device_ptrIiEEjS9_iNS7_10__identityEEEvT0_PT3_T1_NS0_13GridEvenShareISK_EET2_T4_,@function
        .size           _ZN3cub18CUB_300001_SM_10006detail6reduce18DeviceReduceKernelINS2_10policy_hubIijN4cuda3std3__44plusIiEEE10Policy1000EN6thrust24THRUST_300001_SM_1000_NS10device_ptrIiEEjS9_iNS7_10__identityEEEvT0_PT3_T1_NS0_13GridEvenShareISK_EET2_T4_,(.L_x_245 - _ZN3cub18CUB_300001_SM_10006detail6reduce18DeviceReduceKernelINS2_10policy_hubIijN4cuda3std3__44plusIiEEE10Policy1000EN6thrust24THRUST_300001_SM_1000_NS10device_ptrIiEEjS9_iNS7_10__identityEEEvT0_PT3_T1_NS0_13GridEvenShareISK_EET2_T4_)
        .other          _ZN3cub18CUB_300001_SM_10006detail6reduce18DeviceReduceKernelINS2_10policy_hubIijN4cuda3std3__44plusIiEEE10Policy1000EN6thrust24THRUST_300001_SM_1000_NS10device_ptrIiEEjS9_iNS7_10__identityEEEvT0_PT3_T1_NS0_13GridEvenShareISK_EET2_T4_,@"STO_CUDA_ENTRY STV_DEFAULT"
_ZN3cub18CUB_300001_SM_10006detail6reduce18DeviceReduceKernelINS2_10policy_hubIijN4cuda3std3__44plusIiEEE10Policy1000EN6thrust24THRUST_300001_SM_1000_NS10device_ptrIiEEjS9_iNS7_10__identityEEEvT0_PT3_T1_NS0_13GridEvenShareISK_EET2_T4_:
.text._ZN3cub18CUB_300001_SM_10006detail6reduce18DeviceReduceKernelINS2_10policy_hubIijN4cuda3std3__44plusIiEEE10Policy1000EN6thrust24THRUST_300001_SM_1000_NS10device_ptrIiEEjS9_iNS7_10__identityEEEvT0_PT3_T1_NS0_13GridEvenShareISK_EET2_T4_:
[----:B------:R-:W-:Y:S01]  /*0000*/  LDC R1, c[0x0][0x37c] ;  /* 0x0000df00ff017b82 */ /* 0x000fe20000000800 */
[----:B------:R-:W0:Y:S07]  /*0010*/  S2R R3, SR_CTAID.X ;  /* 0x0000000000037919 */ /* 0x000e2e0000002500 */
[----:B------:R-:W1:Y:S01]  /*0020*/  LDC.64 R8, c[0x0][0x3a8] ;  /* 0x0000ea00ff087b82 */ /* 0x000e620000000a00 */
[----:B------:R-:W2:Y:S01]  /*0030*/  LDCU.64 UR6, c[0x0][0x358] ;  /* 0x00006b00ff0677ac */ /* 0x000ea20008000a00 */
[----:B------:R-:W-:Y:S01]  /*0040*/  BSSY.RECONVERGENT B0, `(.L_x_173) ;  /* 0x0000236000007945 */ /* 0x000fe20003800200 */
[----:B-1----:R-:W-:-:S02]  /*0050*/  IMAD.SHL.U32 R13, R9, 0x1000, RZ ;  /* 0x00001000090d7824 */ /* 0x002fc400078e00ff */
[----:B0-----:R-:W-:-:S05]  /*0060*/  IMAD R0, R3, -0x1000, R8 ;  /* 0xfffff00003007824 */ /* 0x001fca00078e0208 */
[----:B------:R-:W-:-:S13]  /*0070*/  ISETP.GT.U32.AND P0, PT, R0, 0xfff, PT ;  /* 0x00000fff0000780c */ /* 0x000fda0003f04070 */
[----:B--2---:R-:W-:Y:S05]  /*0080*/  @P0 BRA `(.L_x_174) ;  /* 0x0000001000540947 */ /* 0x004fea0003800000 */
[----:B------:R-:W0:Y:S01]  /*0090*/  S2R R2, SR_TID.X ;  /* 0x0000000000027919 */ /* 0x000e220000002100 */
[----:B------:R-:W-:Y:S01]  /*00a0*/  BSSY.RECONVERGENT B1, `(.L_x_175) ;  /* 0x000000a000017945 */ /* 0x000fe20003800200 */
[----:B------:R-:W-:Y:S01]  /*00b0*/  IMAD.MOV.U32 R14, RZ, RZ, RZ ;  /* 0x000000ffff0e7224 */ /* 0x000fe200078e00ff */
[----:B0-----:R-:W-:Y:S01]  /*00c0*/  ISETP.GE.U32.AND P0, PT, R2, R0, PT ;  /* 0x000000000200720c */ /* 0x001fe20003f06070 */
[----:B------:R-:W-:-:S12]  /*00d0*/  IMAD.MOV.U32 R4, RZ, RZ, R2 ;  /* 0x000000ffff047224 */ /* 0x000fd800078e0002 */
[----:B------:R-:W-:Y:S05]  /*00e0*/  @P0 BRA `(.L_x_176) ;  /* 0x0000000000140947 */ /* 0x000fea0003800000 */
[----:B------:R-:W0:Y:S01]  /*00f0*/  LDC.64 R14, c[0x0][0x380] ;  /* 0x0000e000ff0e7b82 */ /* 0x000e220000000a00 */
[----:B------:R-:W-:-:S04]  /*0100*/  IMAD R5, R3, 0x1000, R2 ;  /* 0x0000100003057824 */ /* 0x000fc800078e0202 */
[----:B0-----:R-:W-:-:S06]  /*0110*/  IMAD.WIDE.U32 R14, R5, 0x4, R14 ;  /* 0x00000004050e7825 */ /* 0x001fcc00078e000e */
[----:B------:R0:W5:Y:S01]  /*0120*/  LDG.E R14, desc[UR6][R14.64] ;  /* 0x000000060e0e7981 */ /* 0x000162000c1e1900 */
[----:B------:R-:W-:-:S07]  /*0130*/  VIADD R4, R2, 0x100 ;  /* 0x0000010002047836 */ /* 0x000fce0000000000 */
.L_x_176:
[----:B------:R-:W-:Y:S05]  /*0140*/  BSYNC.RECONVERGENT B1 ;  /* 0x0000000000017941 */ /* 0x000fea0003800200 */
.L_x_175:
[----:B------:R-:W-:Y:S01]  /*0150*/  ISETP.GE.U32.AND P0, PT, R4, R0, PT ;  /* 0x000000000400720c */ /* 0x000fe20003f06070 */
[----:B------:R-:W-:-:S12]  /*0160*/  BSSY.RECONVERGENT B1, `(.L_x_177) ;  /* 0x0000097000017945 */ /* 0x000fd80003800200 */
[----:B------:R-:W-:Y:S05]  /*0170*/  @P0 BRA `(.L_x_178) ;  /* 0x0000000800540947 */ /* 0x000fea0003800000 */
[----:B------:R-:W-:Y:S01]  /*0180*/  LOP3.LUT R5, RZ, R4, RZ, 0x33, !PT ;  /* 0x00000004ff057212 */ /* 0x000fe200078e33ff */
[----:B------:R-:W-:Y:S04]  /*0190*/  BSSY.RECONVERGENT B2, `(.L_x_179) ;  /* 0x000004b000027945 */ /* 0x000fe80003800200 */
[----:B------:R-:W-:-:S04]  /*01a0*/  IMAD.IADD R8, R5, 0x1, R8 ;  /* 0x0000000105087824 */ /* 0x000fc800078e0208 */
[----:B------:R-:W-:-:S05]  /*01b0*/  IMAD R8, R3, -0x1000, R8 ;  /* 0xfffff00003087824 */ /* 0x000fca00078e0208 */
[C---:B------:R-:W-:Y:S02]  /*01c0*/  ISETP.GE.U32.AND P0, PT, R8.reuse, 0xf00, PT ;  /* 0x00000f000800780c */ /* 0x040fe40003f06070 */
[----:B------:R-:W-:-:S04]  /*01d0*/  LEA.HI R5, R8, 0x1, RZ, 0x18 ;  /* 0x0000000108057811 */ /* 0x000fc800078fc0ff */
[----:B------:R-:W-:-:S07]  /*01e0*/  LOP3.LUT R6, R5, 0xf, RZ, 0xc0, !PT ;  /* 0x0000000f05067812 */ /* 0x000fce00078ec0ff */
[----:B------:R-:W-:Y:S05]  /*01f0*/  @!P0 BRA `(.L_x_180) ;  /* 0x0000000400108947 */ /* 0x000fea0003800000 */
[----:B------:R-:W-:Y:S01]  /*0200*/  LOP3.LUT R8, R5, 0x1fffff0, RZ, 0xc0, !PT ;  /* 0x01fffff005087812 */ /* 0x000fe200078ec0ff */
[----:B------:R-:W-:Y:S01]  /*0210*/  BSSY.RECONVERGENT B3, `(.L_x_181) ;  /* 0x0000041000037945 */ /* 0x000fe20003800200 */
[----:B------:R-:W-:Y:S01]  /*0220*/  LOP3.LUT R7, R4, 0x800, RZ, 0xfc, !PT ;  /* 0x0000080004077812 */ /* 0x000fe200078efcff */
[----:B------:R-:W-:Y:S01]  /*0230*/  IMAD R4, R3, 0x1000, R4 ;  /* 0x0000100003047824 */ /* 0x000fe200078e0204 */
[----:B------:R-:W-:-:S07]  /*0240*/  IADD3 R8, PT, PT, -R8, RZ, RZ ;  /* 0x000000ff08087210 */ /* 0x000fce0007ffe1ff */
.L_x_182:
[----:B------:R-:W1:Y:S01]  /*0250*/  LDC.64 R12, c[0x0][0x380] ;  /* 0x0000e000ff0c7b82 */ /* 0x000e620000000a00 */
[----:B------:R-:W-:-:S04]  /*0260*/  VIADD R21, R4, 0x100 ;  /* 0x0000010004157836 */ /* 0x000fc80000000000 */
[----:B-1----:R-:W-:-:S04]  /*0270*/  IMAD.WIDE.U32 R20, R21, 0x4, R12 ;  /* 0x0000000415147825 */ /* 0x002fc800078e000c */
[C---:B------:R-:W-:Y:S01]  /*0280*/  IMAD.WIDE.U32 R16, R4.reuse, 0x4, R12 ;  /* 0x0000000404107825 */ /* 0x040fe200078e000c */
[----:B0-----:R-:W2:Y:S04]  /*0290*/  LDG.E R15, desc[UR6][R20.64] ;  /* 0x00000006140f7981 */ /* 0x001ea8000c1e1900 */
[----:B------:R0:W2:Y:S01]  /*02a0*/  LDG.E R9, desc[UR6][R16.64] ;  /* 0x0000000610097981 */ /* 0x0000a2000c1e1900 */
[C---:B------:R-:W-:Y:S02]  /*02b0*/  VIADD R29, R4.reuse, 0x600 ;  /* 0x00000600041d7836 */ /* 0x040fe40000000000 */
[C---:B------:R-:W-:Y:S01]  /*02c0*/  VIADD R27, R4.reuse, 0x300 ;  /* 0x00000300041b7836 */ /* 0x040fe20000000000 */
[C---:B------:R-:W-:Y:S01]  /*02d0*/  IADD3 R28, PT, PT, R4.reuse, 0x800, RZ ;  /* 0x00000800041c7810 */ /* 0x040fe20007ffe0ff */
[----:B------:R-:W-:-:S02]  /*02e0*/  VIADD R11, R4, 0x200 ;  /* 0x00000200040b7836 */ /* 0x000fc40000000000 */
[----:B------:R-:W-:-:S04]  /*02f0*/  IMAD.WIDE.U32 R26, R27, 0x4, R12 ;  /* 0x000000041b1a7825 */ /* 0x000fc800078e000c */
[--C-:B0-----:R-:W-:Y:S02]  /*0300*/  IMAD.WIDE.U32 R16, R29, 0x4, R12.reuse ;  /* 0x000000041d107825 */ /* 0x101fe400078e000c */
[----:B------:R-:W3:Y:S02]  /*0310*/  LDG.E R26, desc[UR6][R26.64] ;  /* 0x000000061a1a7981 */ /* 0x000ee4000c1e1900 */
[C---:B------:R-:W-:Y:S02]  /*0320*/  VIADD R19, R4.reuse, 0x400 ;  /* 0x0000040004137836 */ /* 0x040fe40000000000 */
[C---:B------:R-:W-:Y:S01]  /*0330*/  VIADD R23, R4.reuse, 0x500 ;  /* 0x0000050004177836 */ /* 0x040fe20000000000 */
[----:B------:R0:W4:Y:S01]  /*0340*/  LDG.E R22, desc[UR6][R16.64] ;  /* 0x0000000610167981 */ /* 0x000122000c1e1900 */
[----:B------:R-:W-:Y:S02]  /*0350*/  VIADD R29, R4, 0x700 ;  /* 0x00000700041d7836 */ /* 0x000fe40000000000 */
[----:B------:R-:W-:-:S04]  /*0360*/  IMAD.WIDE.U32 R10, R11, 0x4, R12 ;  /* 0x000000040b0a7825 */ /* 0x000fc800078e000c */
[--C-:B------:R-:W-:Y:S01]  /*0370*/  IMAD.WIDE.U32 R18, R19, 0x4, R12.reuse ;  /* 0x0000000413127825 */ /* 0x100fe200078e000c */
[----:B------:R1:W3:Y:S03]  /*0380*/  LDG.E R25, desc[UR6][R10.64] ;  /* 0x000000060a197981 */ /* 0x0002e6000c1e1900 */
[--C-:B------:R-:W-:Y:S01]  /*0390*/  IMAD.WIDE.U32 R20, R23, 0x4, R12.reuse ;  /* 0x0000000417147825 */ /* 0x100fe200078e000c */
[----:B------:R-:W4:Y:S03]  /*03a0*/  LDG.E R24, desc[UR6][R18.64] ;  /* 0x0000000612187981 */ /* 0x000f26000c1e1900 */
[--C-:B0-----:R-:W-:Y:S01]  /*03b0*/  IMAD.WIDE.U32 R16, R29, 0x4, R12.reuse ;  /* 0x000000041d107825 */ /* 0x101fe200078e000c */
[----:B------:R0:W4:Y:S03]  /*03c0*/  LDG.E R23, desc[UR6][R20.64] ;  /* 0x0000000614177981 */ /* 0x000126000c1e1900 */
[----:B------:R-:W-:Y:S01]  /*03d0*/  IMAD.WIDE.U32 R28, R28, 0x4, R12 ;  /* 0x000000041c1c7825 */ /* 0x000fe200078e000c */
[----:B------:R-:W4:Y:S03]  /*03e0*/  LDG.E R19, desc[UR6][R16.64] ;  /* 0x0000000610137981 */ /* 0x000f26000c1e1900 */
[----:B------:R-:W-:-:S02]  /*03f0*/  VIADD R27, R4, 0xa00 ;  /* 0x00000a00041b7836 */ /* 0x000fc40000000000 */
[----:B-1----:R-:W-:Y:S01]  /*0400*/  VIADD R11, R4, 0x900 ;  /* 0x00000900040b7836 */ /* 0x002fe20000000000 */
[----:B------:R1:W4:Y:S01]  /*0410*/  LDG.E R18, desc[UR6][R28.64] ;  /* 0x000000061c127981 */ /* 0x000322000c1e1900 */
[----:B0-----:R-:W-:-:S04]  /*0420*/  IMAD.WIDE.U32 R20, R27, 0x4, R12 ;  /* 0x000000041b147825 */ /* 0x001fc800078e000c */
[----:B------:R-:W-:Y:S02]  /*0430*/  VIADD R27, R4, 0xb00 ;  /* 0x00000b00041b7836 */ /* 0x000fe40000000000 */
[----:B------:R-:W-:-:S04]  /*0440*/  IMAD.WIDE.U32 R10, R11, 0x4, R12 ;  /* 0x000000040b0a7825 */ /* 0x000fc800078e000c */
[----:B-1----:R-:W-:Y:S02]  /*0450*/  VIADD R29, R4, 0xc00 ;  /* 0x00000c00041d7836 */ /* 0x002fe40000000000 */
[----:B------:R-:W4:Y:S02]  /*0460*/  LDG.E R11, desc[UR6][R10.64] ;  /* 0x000000060a0b7981 */ /* 0x000f24000c1e1900 */
[----:B------:R-:W-:-:S06]  /*0470*/  IMAD.WIDE.U32 R16, R29, 0x4, R12 ;  /* 0x000000041d107825 */ /* 0x000fcc00078e000c */
[----:B------:R0:W4:Y:S04]  /*0480*/  LDG.E R16, desc[UR6][R16.64] ;  /* 0x0000000610107981 */ /* 0x000128000c1e1900 */
[----:B------:R1:W4:Y:S01]  /*0490*/  LDG.E R10, desc[UR6][R20.64] ;  /* 0x00000006140a7981 */ /* 0x000322000c1e1900 */
[----:B0-----:R-:W-:Y:S01]  /*04a0*/  VIADD R17, R4, 0xf00 ;  /* 0x00000f0004117836 */ /* 0x001fe20000000000 */
[----:B--2--5:R-:W-:Y:S01]  /*04b0*/  IADD3 R9, PT, PT, R15, R9, R14 ;  /* 0x000000090f097210 */ /* 0x024fe20007ffe00e */
[----:B------:R-:W-:-:S04]  /*04c0*/  IMAD.WIDE.U32 R14, R27, 0x4, R12 ;  /* 0x000000041b0e7825 */ /* 0x000fc800078e000c */
[----:B------:R-:W-:Y:S02]  /*04d0*/  VIADD R27, R4, 0xd00 ;  /* 0x00000d00041b7836 */ /* 0x000fe40000000000 */
[----:B------:R-:W2:Y:S02]  /*04e0*/  LDG.E R15, desc[UR6][R14.64] ;  /* 0x000000060e0f7981 */ /* 0x000ea4000c1e1900 */
[----:B------:R-:W-:-:S04]  /*04f0*/  IMAD.WIDE.U32 R28, R27, 0x4, R12 ;  /* 0x000000041b1c7825 */ /* 0x000fc800078e000c */
[----:B------:R-:W-:Y:S02]  /*0500*/  VIADD R27, R4, 0xe00 ;  /* 0x00000e00041b7836 */ /* 0x000fe40000000000 */
[----:B------:R-:W2:Y:S02]  /*0510*/  LDG.E R29, desc[UR6][R28.64] ;  /* 0x000000061c1d7981 */ /* 0x000ea4000c1e1900 */
[----:B-1----:R-:W-:-:S04]  /*0520*/  IMAD.WIDE.U32 R20, R27, 0x4, R12 ;  /* 0x000000041b147825 */ /* 0x002fc800078e000c */
[----:B------:R-:W-:Y:S02]  /*0530*/  IMAD.WIDE.U32 R12, R17, 0x4, R12 ;  /* 0x00000004110c7825 */ /* 0x000fe400078e000c */
[----:B------:R-:W2:Y:S04]  /*0540*/  LDG.E R20, desc[UR6][R20.64] ;  /* 0x0000000614147981 */ /* 0x000ea8000c1e1900 */
[----:B------:R-:W2:Y:S01]  /*0550*/  LDG.E R12, desc[UR6][R12.64] ;  /* 0x000000060c0c7981 */ /* 0x000ea2000c1e1900 */
[----:B---3--:R-:W-:Y:S02]  /*0560*/  IADD3 R9, PT, PT, R26, R25, R9 ;  /* 0x000000191a097210 */ /* 0x008fe40007ffe009 */
[----:B------:R-:W-:Y:S02]  /*0570*/  IADD3 R8, PT, PT, R8, 0x10, RZ ;  /* 0x0000001008087810 */ /* 0x000fe40007ffe0ff */
[----:B----4-:R-:W-:-:S02]  /*0580*/  IADD3 R9, PT, PT, R23, R24, R9 ;  /* 0x0000001817097210 */ /* 0x010fc40007ffe009 */
[----:B------:R-:W-:Y:S02]  /*0590*/  ISETP.NE.AND P0, PT, R8, RZ, PT ;  /* 0x000000ff0800720c */ /* 0x000fe40003f05270 */
[----:B------:R-:W-:Y:S01]  /*05a0*/  IADD3 R9, PT, PT, R19, R22, R9 ;  /* 0x0000001613097210 */ /* 0x000fe20007ffe009 */
[----:B------:R-:W-:Y:S02]  /*05b0*/  VIADD R7, R7, 0x1000 ;  /* 0x0000100007077836 */ /* 0x000fe40000000000 */
[----:B------:R-:W-:Y:S01]  /*05c0*/  VIADD R4, R4, 0x1000 ;  /* 0x0000100004047836 */ /* 0x000fe20000000000 */
[----:B------:R-:W-:-:S04]  /*05d0*/  IADD3 R9, PT, PT, R11, R18, R9 ;  /* 0x000000120b097210 */ /* 0x000fc80007ffe009 */
[----:B--2---:R-:W-:-:S04]  /*05e0*/  IADD3 R9, PT, PT, R15, R10, R9 ;  /* 0x0000000a0f097210 */ /* 0x004fc80007ffe009 */
[----:B------:R-:W-:-:S04]  /*05f0*/  IADD3 R9, PT, PT, R29, R16, R9 ;  /* 0x000000101d097210 */ /* 0x000fc80007ffe009 */
[----:B------:R-:W-:Y:S01]  /*0600*/  IADD3 R14, PT, PT, R12, R20, R9 ;  /* 0x000000140c0e7210 */ /* 0x000fe20007ffe009 */
[----:B------:R-:W-:Y:S06]  /*0610*/  @P0 BRA `(.L_x_182) ;  /* 0xfffffffc000c0947 */ /* 0x000fec000383ffff */
[----:B------:R-:W-:Y:S05]  /*0620*/  BSYNC.RECONVERGENT B3 ;  /* 0x0000000000037941 */ /* 0x000fea0003800200 */
.L_x_181:
[----:B------:R-:W-:-:S07]  /*0630*/  VIADD R4, R7, 0xfffff800 ;  /* 0xfffff80007047836 */ /* 0x000fce0000000000 */
.L_x_180:
[----:B------:R-:W-:Y:S05]  /*0640*/  BSYNC.RECONVERGENT B2 ;  /* 0x0000000000027941 */ /* 0x000fea0003800200 */
.L_x_179:
[----:B------:R-:W-:-:S13]  /*0650*/  ISETP.NE.AND P0, PT, R6, RZ, PT ;  /* 0x000000ff0600720c */ /* 0x000fda0003f05270 */
[----:B------:R-:W-:Y:S05]  /*0660*/  @!P0 BRA `(.L_x_178) ;  /* 0x0000000400188947 */ /* 0x000fea0003800000 */
[----:B------:R-:W-:Y:S01]  /*0670*/  ISETP.GE.U32.AND P0, PT, R6, 0x8, PT ;  /* 0x000000080600780c */ /* 0x000fe20003f06070 */
[----:B------:R-:W-:Y:S01]  /*0680*/  BSSY.RECONVERGENT B2, `(.L_x_183) ;  /* 0x0000022000027945 */ /* 0x000fe20003800200 */
[----:B------:R-:W-:-:S04]  /*0690*/  LOP3.LUT R24, R5, 0x7, RZ, 0xc0, !PT ;  /* 0x0000000705187812 */ /* 0x000fc800078ec0ff */
[----:B------:R-:W-:-:S07]  /*06a0*/  ISETP.NE.AND P1, PT, R24, RZ, PT ;  /* 0x000000ff1800720c */ /* 0x000fce0003f25270 */
[----:B------:R-:W-:Y:S06]  /*06b0*/  @!P0 BRA `(.L_x_184) ;  /* 0x0000000000788947 */ /* 0x000fec0003800000 */
[----:B------:R-:W1:Y:S01]  /*06c0*/  LDC.64 R10, c[0x0][0x380] ;  /* 0x0000e000ff0a7b82 */ /* 0x000e620000000a00 */
[----:B------:R-:W-:-:S04]  /*06d0*/  IMAD R27, R3, 0x1000, R4 ;  /* 0x00001000031b7824 */ /* 0x000fc800078e0204 */
[C---:B------:R-:W-:Y:S02]  /*06e0*/  VIADD R21, R27.reuse, 0x100 ;  /* 0x000001001b157836 */ /* 0x040fe40000000000 */
[C---:B------:R-:W-:Y:S02]  /*06f0*/  VIADD R17, R27.reuse, 0x300 ;  /* 0x000003001b117836 */ /* 0x040fe40000000000 */
[C---:B------:R-:W-:Y:S01]  /*0700*/  VIADD R23, R27.reuse, 0x200 ;  /* 0x000002001b177836 */ /* 0x040fe20000000000 */
[C---:B------:R-:W-:Y:S01]  /*0710*/  IADD3 R7, PT, PT, R27.reuse, 0x400, RZ ;  /* 0x000004001b077810 */ /* 0x040fe20007ffe0ff */
[C---:B------:R-:W-:Y:S02]  /*0720*/  VIADD R9, R27.reuse, 0x500 ;  /* 0x000005001b097836 */ /* 0x040fe40000000000 */
[C---:B------:R-:W-:Y:S02]  /*0730*/  VIADD R25, R27.reuse, 0x600 ;  /* 0x000006001b197836 */ /* 0x040fe40000000000 */
[----:B-1----:R-:W-:-:S04]  /*0740*/  IMAD.WIDE.U32 R12, R27, 0x4, R10 ;  /* 0x000000041b0c7825 */ /* 0x002fc800078e000a */
[--C-:B------:R-:W-:Y:S01]  /*0750*/  IMAD.WIDE.U32 R20, R21, 0x4, R10.reuse ;  /* 0x0000000415147825 */ /* 0x100fe200078e000a */
[----:B0-----:R0:W2:Y:S03]  /*0760*/  LDG.E R15, desc[UR6][R12.64] ;  /* 0x000000060c0f7981 */ /* 0x0010a6000c1e1900 */
[--C-:B------:R-:W-:Y:S01]  /*0770*/  IMAD.WIDE.U32 R16, R17, 0x4, R10.reuse ;  /* 0x0000000411107825 */ /* 0x100fe200078e000a */
[----:B------:R-:W2:Y:S03]  /*0780*/  LDG.E R18, desc[UR6][R20.64] ;  /* 0x0000000614127981 */ /* 0x000ea6000c1e1900 */
[----:B------:R-:W-:Y:S02]  /*0790*/  IMAD.WIDE.U32 R22, R23, 0x4, R10 ;  /* 0x0000000417167825 */ /* 0x000fe400078e000a */
[----:B------:R-:W3:Y:S02]  /*07a0*/  LDG.E R16, desc[UR6][R16.64] ;  /* 0x0000000610107981 */ /* 0x000ee4000c1e1900 */
[----:B------:R-:W-:-:S02]  /*07b0*/  VIADD R27, R27, 0x700 ;  /* 0x000007001b1b7836 */ /* 0x000fc40000000000 */
[--C-:B------:R-:W-:Y:S01]  /*07c0*/  IMAD.WIDE.U32 R6, R7, 0x4, R10.reuse ;  /* 0x0000000407067825 */ /* 0x100fe200078e000a */
[----:B------:R-:W3:Y:S03]  /*07d0*/  LDG.E R19, desc[UR6][R22.64] ;  /* 0x0000000616137981 */ /* 0x000ee6000c1e1900 */
[--C-:B------:R-:W-:Y:S02]  /*07e0*/  IMAD.WIDE.U32 R8, R9, 0x4, R10.reuse ;  /* 0x0000000409087825 */ /* 0x100fe400078e000a */
[----:B------:R-:W4:Y:S02]  /*07f0*/  LDG.E R7, desc[UR6][R6.64] ;  /* 0x0000000606077981 */ /* 0x000f24000c1e1900 */
[--C-:B0-----:R-:W-:Y:S02]  /*0800*/  IMAD.WIDE.U32 R12, R25, 0x4, R10.reuse ;  /* 0x00000004190c7825 */ /* 0x101fe400078e000a */
[----:B------:R-:W4:Y:S02]  /*0810*/  LDG.E R8, desc[UR6][R8.64] ;  /* 0x0000000608087981 */ /* 0x000f24000c1e1900 */
[----:B------:R-:W-:-:S02]  /*0820*/  IMAD.WIDE.U32 R10, R27, 0x4, R10 ;  /* 0x000000041b0a7825 */ /* 0x000fc400078e000a */
[----:B------:R-:W4:Y:S04]  /*0830*/  LDG.E R13, desc[UR6][R12.64] ;  /* 0x000000060c0d7981 */ /* 0x000f28000c1e1900 */
[----:B------:R-:W4:Y:S01]  /*0840*/  LDG.E R10, desc[UR6][R10.64] ;  /* 0x000000060a0a7981 */ /* 0x000f22000c1e1900 */
[----:B------:R-:W-:Y:S01]  /*0850*/  VIADD R4, R4, 0x800 ;  /* 0x0000080004047836 */ /* 0x000fe20000000000 */
[----:B--2--5:R-:W-:-:S04]  /*0860*/  IADD3 R18, PT, PT, R18, R15, R14 ;  /* 0x0000000f12127210 */ /* 0x024fc80007ffe00e */
[----:B---3--:R-:W-:-:S04]  /*0870*/  IADD3 R18, PT, PT, R16, R19, R18 ;  /* 0x0000001310127210 */ /* 0x008fc80007ffe012 */
[----:B----4-:R-:W-:-:S04]  /*0880*/  IADD3 R18, PT, PT, R8, R7, R18 ;  /* 0x0000000708127210 */ /* 0x010fc80007ffe012 */
[----:B------:R-:W-:-:S07]  /*0890*/  IADD3 R14, PT, PT, R10, R13, R18 ;  /* 0x0000000d0a0e7210 */ /* 0x000fce0007ffe012 */
.L_x_184:
[----:B------:R-:W-:Y:S05]  /*08a0*/  BSYNC.RECONVERGENT B2 ;  /* 0x0000000000027941 */ /* 0x000fea0003800200 */
.L_x_183:
        /* <DEDUP_REMOVED lines=8> */
[C---:B------:R-:W-:Y:S01]  /*0930*/  VIADD R13, R11.reuse, 0x100 ;  /* 0x000001000b0d7836 */ /* 0x040fe20000000000 */
[C---:B------:R-:W-:Y:S01]  /*0940*/  IADD3 R17, PT, PT, R11.reuse, 0x300, RZ ;  /* 0x000003000b117810 */ /* 0x040fe20007ffe0ff */
[C---:B0-----:R-:W-:Y:S02]  /*0950*/  VIADD R15, R11.reuse, 0x200 ;  /* 0x000002000b0f7836 */ /* 0x041fe40000000000 */
[----:B-1----:R-:W-:-:S04]  /*0960*/  IMAD.WIDE.U32 R8, R11, 0x4, R6 ;  /* 0x000000040b087825 */ /* 0x002fc800078e0006 */
[--C-:B------:R-:W-:Y:S02]  /*0970*/  IMAD.WIDE.U32 R10, R13, 0x4, R6.reuse ;  /* 0x000000040d0a7825 */ /* 0x100fe400078e0006 */
[----:B------:R-:W2:Y:S02]  /*0980*/  LDG.E R9, desc[UR6][R8.64] ;  /* 0x0000000608097981 */ /* 0x000ea4000c1e1900 */
[--C-:B------:R-:W-:Y:S02]  /*0990*/  IMAD.WIDE.U32 R12, R15, 0x4, R6.reuse ;  /* 0x000000040f0c7825 */ /* 0x100fe400078e0006 */
[----:B------:R-:W2:Y:S02]  /*09a0*/  LDG.E R10, desc[UR6][R10.64] ;  /* 0x000000060a0a7981 */ /* 0x000ea4000c1e1900 */
[----:B------:R-:W-:Y:S02]  /*09b0*/  IMAD.WIDE.U32 R6, R17, 0x4, R6 ;  /* 0x0000000411067825 */ /* 0x000fe400078e0006 */
[----:B------:R-:W3:Y:S04]  /*09c0*/  LDG.E R13, desc[UR6][R12.64] ;  /* 0x000000060c0d7981 */ /* 0x000ee8000c1e1900 */
[----:B------:R-:W3:Y:S01]  /*09d0*/  LDG.E R6, desc[UR6][R6.64] ;  /* 0x0000000606067981 */ /* 0x000ee2000c1e1900 */
[----:B------:R-:W-:Y:S01]  /*09e0*/  VIADD R4, R4, 0x400 ;  /* 0x0000040004047836 */ /* 0x000fe20000000000 */
[----:B--2--5:R-:W-:-:S04]  /*09f0*/  IADD3 R14, PT, PT, R10, R9, R14 ;  /* 0x000000090a0e7210 */ /* 0x024fc80007ffe00e */
[----:B---3--:R-:W-:-:S07]  /*0a00*/  IADD3 R14, PT, PT, R6, R13, R14 ;  /* 0x0000000d060e7210 */ /* 0x008fce0007ffe00e */
.L_x_186:
[----:B------:R-:W-:Y:S05]  /*0a10*/  BSYNC.RECONVERGENT B2 ;  /* 0x0000000000027941 */ /* 0x000fea0003800200 */
.L_x_185:
[----:B------:R-:W-:Y:S05]  /*0a20*/  @!P1 BRA `(.L_x_178) ;  /* 0x0000000000289947 */ /* 0x000fea0003800000 */
[----:B------:R-:W1:Y:S01]  /*0a30*/  LDC.64 R6, c[0x0][0x380] ;  /* 0x0000e000ff067b82 */ /* 0x000e620000000a00 */
[----:B------:R-:W-:Y:S02]  /*0a40*/  IMAD R9, R3, 0x1000, R4 ;  /* 0x0000100003097824 */ /* 0x000fe400078e0204 */
[----:B------:R-:W-:-:S07]  /*0a50*/  IMAD.MOV R8, RZ, RZ, -R5 ;  /* 0x000000ffff087224 */ /* 0x000fce00078e0a05 */
.L_x_187:
[----:B-1----:R-:W-:-:S06]  /*0a60*/  IMAD.WIDE.U32 R4, R9, 0x4, R6 ;  /* 0x0000000409047825 */ /* 0x002fcc00078e0006 */
[----:B------:R-:W2:Y:S01]  /*0a70*/  LDG.E R5, desc[UR6][R4.64] ;  /* 0x0000000604057981 */ /* 0x000ea2000c1e1900 */
[----:B------:R-:W-:Y:S02]  /*0a80*/  VIADD R8, R8, 0x1 ;  /* 0x0000000108087836 */ /* 0x000fe40000000000 */
[----:B------:R-:W-:-:S03]  /*0a90*/  VIADD R9, R9, 0x100 ;  /* 0x0000010009097836 */ /* 0x000fc60000000000 */
[----:B------:R-:W-:Y:S01]  /*0aa0*/  ISETP.NE.AND P0, PT, R8, RZ, PT ;  /* 0x000000ff0800720c */ /* 0x000fe20003f05270 */
[----:B--2--5:R-:W-:-:S12]  /*0ab0*/  IMAD.IADD R14, R5, 0x1, R14 ;  /* 0x00000001050e7824 */ /* 0x024fd800078e020e */
[----:B------:R-:W-:Y:S05]  /*0ac0*/  @P0 BRA `(.L_x_187) ;  /* 0xfffffffc00e40947 */ /* 0x000fea000383ffff */
.L_x_178:
[----:B------:R-:W-:Y:S05]  /*0ad0*/  BSYNC.RECONVERGENT B1 ;  /* 0x0000000000017941 */ /* 0x000fea0003800200 */
.L_x_177:
[----:B------:R-:W-:-:S13]  /*0ae0*/  ISETP.GE.U32.AND P0, PT, R0, 0x100, PT ;  /* 0x000001000000780c */ /* 0x000fda0003f06070 */
[----:B------:R-:W-:Y:S05]  /*0af0*/  @!P0 BRA `(.L_x_188) ;  /* 0x0000000000ac8947 */ /* 0x000fea0003800000 */
[----:B------:R-:W1:Y:S01]  /*0b00*/  S2R R8, SR_LANEID ;  /* 0x0000000000087919 */ /* 0x000e620000000000 */
[----:B-----5:R-:W2:Y:S01]  /*0b10*/  SHFL.DOWN PT, R0, R14, 0x1, 0x1f ;  /* 0x08201f000e007f89 */ /* 0x020ea200000e0000 */
[C---:B-1----:R-:W-:Y:S02]  /*0b20*/  ISETP.GT.AND P0, PT, R8.reuse, 0x1e, PT ;  /* 0x0000001e0800780c */ /* 0x042fe40003f04270 */
[----:B------:R-:W-:Y:S02]  /*0b30*/  ISETP.NE.AND P1, PT, R8, RZ, PT ;  /* 0x000000ff0800720c */ /* 0x000fe40003f25270 */
[----:B--2---:R-:W-:Y:S02]  /*0b40*/  SEL R5, R0, RZ, !P0 ;  /* 0x000000ff00057207 */ /* 0x004fe40004000000 */
[----:B------:R-:W-:Y:S02]  /*0b50*/  ISETP.GT.AND P0, PT, R8, 0x1d, PT ;  /* 0x0000001d0800780c */ /* 0x000fe40003f04270 */
[----:B------:R-:W-:-:S05]  /*0b60*/  IADD3 R5, PT, PT, R5, R14, RZ ;  /* 0x0000000e05057210 */ /* 0x000fca0007ffe0ff */
[----:B------:R-:W1:Y:S02]  /*0b70*/  SHFL.DOWN PT, R0, R5, 0x2, 0x1f ;  /* 0x08401f0005007f89 */ /* 0x000e6400000e0000 */
[----:B------:R-:W-:Y:S01]  /*0b80*/  @!P1 MOV R6, 0x400 ;  /* 0x0000040000069802 */ /* 0x000fe20000000f00 */
[----:B------:R-:W2:Y:S01]  /*0b90*/  @!P1 S2R R9, SR_CgaCtaId ;  /* 0x0000000000099919 */ /* 0x000ea20000008800 */
[----:B-1----:R-:W-:Y:S02]  /*0ba0*/  SEL R0, R0, RZ, !P0 ;  /* 0x000000ff00007207 */ /* 0x002fe40004000000 */
[----:B------:R-:W-:-:S03]  /*0bb0*/  ISETP.GT.AND P0, PT, R8, 0x1b, PT ;  /* 0x0000001b0800780c */ /* 0x000fc60003f04270 */
[----:B------:R-:W-:-:S05]  /*0bc0*/  IMAD.IADD R0, R5, 0x1, R0 ;  /* 0x0000000105007824 */ /* 0x000fca00078e0200 */
[----:B------:R-:W1:Y:S01]  /*0bd0*/  SHFL.DOWN PT, R4, R0, 0x4, 0x1f ;  /* 0x08801f0000047f89 */ /* 0x000e6200000e0000 */
[----:B--2---:R-:W-:Y:S02]  /*0be0*/  @!P1 LEA R9, R9, R6, 0x18 ;  /* 0x0000000609099211 */ /* 0x004fe400078ec0ff */
[----:B-1----:R-:W-:Y:S02]  /*0bf0*/  SEL R7, R4, RZ, !P0 ;  /* 0x000000ff04077207 */ /* 0x002fe40004000000 */
[----:B------:R-:W-:-:S03]  /*0c00*/  ISETP.GT.AND P0, PT, R8, 0x17, PT ;  /* 0x000000170800780c */ /* 0x000fc60003f04270 */
[----:B------:R-:W-:Y:S01]  /*0c10*/  IMAD.IADD R7, R0, 0x1, R7 ;  /* 0x0000000100077824 */ /* 0x000fe200078e0207 */
[----:B------:R-:W-:-:S04]  /*0c20*/  @!P1 SHF.R.U32.HI R0, RZ, 0x3, R2 ;  /* 0x00000003ff009819 */ /* 0x000fc80000011602 */
[----:B------:R-:W1:Y:S01]  /*0c30*/  SHFL.DOWN PT, R4, R7, 0x8, 0x1f ;  /* 0x09001f0007047f89 */ /* 0x000e6200000e0000 */
[----:B------:R-:W-:-:S05]  /*0c40*/  @!P1 LOP3.LUT R0, R0, 0x7c, RZ, 0xc0, !PT ;  /* 0x0000007c00009812 */ /* 0x000fca00078ec0ff */
[----:B------:R-:W-:Y:S01]  /*0c50*/  @!P1 IMAD.IADD R0, R0, 0x1, R9 ;  /* 0x0000000100009824 */ /* 0x000fe200078e0209 */
[----:B-1----:R-:W-:Y:S02]  /*0c60*/  SEL R4, R4, RZ, !P0 ;  /* 0x000000ff04047207 */ /* 0x002fe40004000000 */
[----:B------:R-:W-:-:S03]  /*0c70*/  ISETP.GT.AND P0, PT, R8, 0xf, PT ;  /* 0x0000000f0800780c */ /* 0x000fc60003f04270 */
[----:B------:R-:W-:-:S05]  /*0c80*/  IMAD.IADD R4, R7, 0x1, R4 ;  /* 0x0000000107047824 */ /* 0x000fca00078e0204 */
[----:B------:R-:W1:Y:S02]  /*0c90*/  SHFL.DOWN PT, R5, R4, 0x10, 0x1f ;  /* 0x0a001f0004057f89 */ /* 0x000e6400000e0000 */
[----:B-1----:R-:W-:Y:S02]  /*0ca0*/  SEL R5, R5, RZ, !P0 ;  /* 0x000000ff05057207 */ /* 0x002fe40004000000 */
        /* <DEDUP_REMOVED lines=8> */
[----:B--2---:R-:W-:Y:S04]  /*0d30*/  LDS R0, [UR4+0xc] ;  /* 0x00000c04ff007984 */ /* 0x004fe80008000800 */
[----:B------:R-:W1:Y:S04]  /*0d40*/  LDS.128 R4, [UR4+0x10] ;  /* 0x00001004ff047984 */ /* 0x000e680008000c00 */
[----:B------:R-:W2:Y:S01]  /*0d50*/  LDS.64 R8, [UR4+0x20] ;  /* 0x00002004ff087984 */ /* 0x000ea20008000a00 */
[----:B-1----:R-:W-:-:S04]  /*0d60*/  IADD3 R0, PT, PT, R4, R0, R11 ;  /* 0x0000000004007210 */ /* 0x002fc80007ffe00b */
[----:B------:R-:W-:-:S04]  /*0d70*/  IADD3 R0, PT, PT, R6, R0, R5 ;  /* 0x0000000006007210 */ /* 0x000fc80007ffe005 */
[----:B--2---:R-:W-:-:S05]  /*0d80*/  IADD3 R0, PT, PT, R8, R0, R7 ;  /* 0x0000000008007210 */ /* 0x004fca0007ffe007 */
[----:B------:R-:W-:Y:S01]  /*0d90*/  IMAD.IADD R11, R0, 0x1, R9 ;  /* 0x00000001000b7824 */ /* 0x000fe200078e0209 */
[----:B------:R-:W-:Y:S06]  /*0da0*/  BRA `(.L_x_189) ;  /* 0x00000014007c7947 */ /* 0x000fec0003800000 */
.L_x_188:
[----:B------:R-:W-:Y:S01]  /*0db0*/  LOP3.LUT R4, R2, 0x3e0, RZ, 0xc0, !PT ;  /* 0x000003e002047812 */ /* 0x000fe200078ec0ff */
[----:B------:R-:W1:Y:S03]  /*0dc0*/  S2R R10, SR_LANEID ;  /* 0x00000000000a7919 */ /* 0x000e660000000000 */
[----:B------:R-:W-:Y:S02]  /*0dd0*/  LOP3.LUT R7, RZ, R4, RZ, 0x33, !PT ;  /* 0x00000004ff077212 */ /* 0x000fe400078e33ff */
[----:B------:R-:W-:-:S03]  /*0de0*/  IADD3 R5, PT, PT, R4, 0x20, RZ ;  /* 0x0000002004057810 */ /* 0x000fc60007ffe0ff */
[----:B------:R-:W-:Y:S01]  /*0df0*/  IMAD.IADD R7, R0, 0x1, R7 ;  /* 0x0000000100077824 */ /* 0x000fe200078e0207 */
[----:B------:R-:W-:-:S04]  /*0e00*/  ISETP.GT.U32.AND P0, PT, R5, R0, PT ;  /* 0x000000000500720c */ /* 0x000fc80003f04070 */
[----:B------:R-:W-:-:S05]  /*0e10*/  SEL R7, R7, 0x1f, P0 ;  /* 0x0000001f07077807 */ /* 0x000fca0000000000 */
[----:B-----5:R-:W2:Y:S01]  /*0e20*/  SHFL.DOWN PT, R4, R14, 0x1, R7 ;  /* 0x082000000e047989 */ /* 0x020ea200000e0007 */
[CC--:B-1----:R-:W-:Y:S01]  /*0e30*/  ISETP.GE.AND P0, PT, R10.reuse, R7.reuse, PT ;  /* 0x000000070a00720c */ /* 0x0c2fe20003f06270 */
[C---:B------:R-:W-:Y:S01]  /*0e40*/  VIADD R6, R10.reuse, 0x2 ;  /* 0x000000020a067836 */ /* 0x040fe20000000000 */
[C---:B------:R-:W-:Y:S01]  /*0e50*/  ISETP.NE.AND P1, PT, R10.reuse, RZ, PT ;  /* 0x000000ff0a00720c */ /* 0x040fe20003f25270 */
[----:B------:R-:W-:Y:S01]  /*0e60*/  VIADD R8, R10, 0x4 ;  /* 0x000000040a087836 */ /* 0x000fe20000000000 */
[----:B--2---:R-:W-:Y:S02]  /*0e70*/  SEL R5, R4, RZ, !P0 ;  /* 0x000000ff04057207 */ /* 0x004fe40004000000 */
[----:B------:R-:W-:-:S03]  /*0e80*/  ISETP.GT.AND P0, PT, R6, R7, PT ;  /* 0x000000070600720c */ /* 0x000fc60003f04270 */
[----:B------:R-:W-:-:S06]  /*0e90*/  IMAD.IADD R4, R5, 0x1, R14 ;  /* 0x0000000105047824 */ /* 0x000fcc00078e020e */
[----:B------:R-:W1:Y:S01]  /*0ea0*/  @!P1 S2R R11, SR_CgaCtaId ;  /* 0x00000000000b9919 */ /* 0x000e620000008800 */
[----:B------:R-:W-:Y:S01]  /*0eb0*/  @!P1 SHF.R.U32.HI R9, RZ, 0x3, R2 ;  /* 0x00000003ff099819 */ /* 0x000fe20000011602 */
[----:B------:R-:W2:Y:S03]  /*0ec0*/  SHFL.DOWN PT, R5, R4, 0x2, R7 ;  /* 0x0840000004057989 */ /* 0x000ea600000e0007 */
[----:B------:R-:W-:Y:S02]  /*0ed0*/  @!P1 LOP3.LUT R9, R9, 0x7c, RZ, 0xc0, !PT ;  /* 0x0000007c09099812 */ /* 0x000fe400078ec0ff */
[----:B--2---:R-:W-:Y:S02]  /*0ee0*/  SEL R5, R5, RZ, !P0 ;  /* 0x000000ff05057207 */ /* 0x004fe40004000000 */
[----:B------:R-:W-:-:S03]  /*0ef0*/  ISETP.GT.AND P0, PT, R8, R7, PT ;  /* 0x000000070800720c */ /* 0x000fc60003f04270 */
[----:B------:R-:W-:Y:S01]  /*0f00*/  IMAD.IADD R6, R4, 0x1, R5 ;  /* 0x0000000104067824 */ /* 0x000fe200078e0205 */
[----:B------:R-:W-:-:S04]  /*0f10*/  IADD3 R4, PT, PT, R10, 0x8, RZ ;  /* 0x000000080a047810 */ /* 0x000fc80007ffe0ff */
[----:B------:R-:W2:Y:S02]  /*0f20*/  SHFL.DOWN PT, R5, R6, 0x4, R7 ;  /* 0x0880000006057989 */ /* 0x000ea400000e0007 */
[----:B--2---:R-:W-:Y:S02]  /*0f30*/  SEL R5, R5, RZ, !P0 ;  /* 0x000000ff05057207 */ /* 0x004fe40004000000 */
[----:B------:R-:W-:-:S03]  /*0f40*/  ISETP.GT.AND P0, PT, R4, R7, PT ;  /* 0x000000070400720c */ /* 0x000fc60003f04270 */
[----:B------:R-:W-:Y:S02]  /*0f50*/  IMAD.IADD R8, R6, 0x1, R5 ;  /* 0x0000000106087824 */ /* 0x000fe400078e0205 */
[----:B------:R-:W-:Y:S01]  /*0f60*/  VIADD R6, R10, 0x10 ;  /* 0x000000100a067836 */ /* 0x000fe20000000000 */
[----:B------:R-:W-:Y:S02]  /*0f70*/  @!P1 MOV R10, 0x400 ;  /* 0x00000400000a9802 */ /* 0x000fe40000000f00 */
[----:B------:R-:W2:Y:S02]  /*0f80*/  SHFL.DOWN PT, R5, R8, 0x8, R7 ;  /* 0x0900000008057989 */ /* 0x000ea400000e0007 */
[----:B-1----:R-:W-:-:S05]  /*0f90*/  @!P1 LEA R10, R11, R10, 0x18 ;  /* 0x0000000a0b0a9211 */ /* 0x002fca00078ec0ff */
[----:B------:R-:W-:Y:S01]  /*0fa0*/  @!P1 IMAD.IADD R10, R9, 0x1, R10 ;  /* 0x00000001090a9824 */ /* 0x000fe200078e020a */
[----:B--2---:R-:W-:Y:S02]  /*0fb0*/  SEL R5, R5, RZ, !P0 ;  /* 0x000000ff05057207 */ /* 0x004fe40004000000 */
[----:B------:R-:W-:-:S03]  /*0fc0*/  ISETP.GT.AND P0, PT, R6, R7, PT ;  /* 0x000000070600720c */ /* 0x000fc60003f04270 */
[----:B------:R-:W-:-:S05]  /*0fd0*/  IMAD.IADD R4, R8, 0x1, R5 ;  /* 0x0000000108047824 */ /* 0x000fca00078e0205 */
[----:B------:R-:W1:Y:S02]  /*0fe0*/  SHFL.DOWN PT, R5, R4, 0x10, R7 ;  /* 0x0a00000004057989 */ /* 0x000e6400000e0007 */
[----:B-1----:R-:W-:Y:S02]  /*0ff0*/  SEL R5, R5, RZ, !P0 ;  /* 0x000000ff05057207 */ /* 0x002fe40004000000 */
[----:B------:R-:W-:-:S03]  /*1000*/  ISETP.NE.AND P0, PT, R2, RZ, PT ;  /* 0x000000ff0200720c */ /* 0x000fc60003f05270 */
[----:B------:R-:W-:-:S05]  /*1010*/  IMAD.IADD R11, R4, 0x1, R5 ;  /* 0x00000001040b7824 */ /* 0x000fca00078e0205 */
[----:B------:R1:W-:Y:S01]  /*1020*/  @!P1 STS [R10+0x8], R11 ;  /* 0x0000080b0a009388 */ /* 0x0003e20000000800 */
[----:B------:R-:W-:Y:S06]  /*1030*/  BAR.SYNC.DEFER_BLOCKING 0x0 ;  /* 0x0000000000007b1d */ /* 0x000fec0000010000 */
[----:B------:R-:W-:Y:S05]  /*1040*/  @P0 BRA `(.L_x_189) ;  /* 0x0000001000d40947 */ /* 0x000fea0003800000 */
[----:B------:R-:W2:Y:S01]  /*1050*/  S2UR UR5, SR_CgaCtaId ;  /* 0x00000000000579c3 */ /* 0x000ea20000008800 */
[----:B------:R-:W-:Y:S01]  /*1060*/  UMOV UR4, 0x400 ;  /* 0x0000040000047882 */ /* 0x000fe20000000000 */
[C---:B------:R-:W-:Y:S02]  /*1070*/  ISETP.GT.U32.AND P2, PT, R0.reuse, 0x40, PT ;  /* 0x000000400000780c */ /* 0x040fe40003f44070 */
[C---:B------:R-:W-:Y:S02]  /*1080*/  ISETP.GT.U32.AND P1, PT, R0.reuse, 0x20, PT ;  /* 0x000000200000780c */ /* 0x040fe40003f24070 */
[----:B------:R-:W-:Y:S01]  /*1090*/  ISETP.GT.U32.AND P3, PT, R0, 0x80, PT ;  /* 0x000000800000780c */ /* 0x000fe20003f64070 */
[----:B--2---:R-:W-:-:S09]  /*10a0*/  ULEA UR4, UR5, UR4, 0x18 ;  /* 0x0000000405047291 */ /* 0x004fd2000f8ec0ff */
[----:B------:R-:W2:Y:S04]  /*10b0*/  LDS.128 R4, [UR4+0x10] ;  /* 0x00001004ff047984 */ /* 0x000ea80008000c00 */
[----:B------:R-:W3:Y:S04]  /*10c0*/  LDS R2, [UR4+0xc] ;  /* 0x00000c04ff027984 */ /* 0x000ee80008000800 */
[----:B------:R-:W4:Y:S01]  /*10d0*/  LDS.64 R8, [UR4+0x20] ;  /* 0x00002004ff087984 */ /* 0x000f220008000a00 */
[----:B--2---:R-:W-:Y:S02]  /*10e0*/  SEL R4, R4, RZ, P2 ;  /* 0x000000ff04047207 */ /* 0x004fe40001000000 */
[----:B------:R-:W-:-:S02]  /*10f0*/  ISETP.GT.U32.AND P2, PT, R0, 0x60, PT ;  /* 0x000000600000780c */ /* 0x000fc40003f44070 */
[----:B---3--:R-:W-:Y:S02]  /*1100*/  SEL R2, R2, RZ, P1 ;  /* 0x000000ff02027207 */ /* 0x008fe40000800000 */
[----:B------:R-:W-:Y:S02]  /*1110*/  SEL R5, R5, RZ, P2 ;  /* 0x000000ff05057207 */ /* 0x000fe40001000000 */
[----:B------:R-:W-:Y:S02]  /*1120*/  IADD3 R2, PT, PT, R4, R2, R11 ;  /* 0x0000000204027210 */ /* 0x000fe40007ffe00b */
[----:B------:R-:W-:Y:S02]  /*1130*/  ISETP.GT.U32.AND P1, PT, R0, 0xa0, PT ;  /* 0x000000a00000780c */ /* 0x000fe40003f24070 */
[----:B------:R-:W-:Y:S02]  /*1140*/  SEL R6, R6, RZ, P3 ;  /* 0x000000ff06067207 */ /* 0x000fe40001800000 */
[----:B------:R-:W-:-:S02]  /*1150*/  ISETP.GT.U32.AND P2, PT, R0, 0xc0, PT ;  /* 0x000000c00000780c */ /* 0x000fc40003f44070 */
[----:B------:R-:W-:Y:S02]  /*1160*/  ISETP.GT.U32.AND P3, PT, R0, 0xe0, PT ;  /* 0x000000e00000780c */ /* 0x000fe40003f64070 */
[----:B------:R-:W-:Y:S02]  /*1170*/  SEL R7, R7, RZ, P1 ;  /* 0x000000ff07077207 */ /* 0x000fe40000800000 */
[----:B------:R-:W-:Y:S02]  /*1180*/  IADD3 R2, PT, PT, R6, R2, R5 ;  /* 0x0000000206027210 */ /* 0x000fe40007ffe005 */
[----:B----4-:R-:W-:Y:S02]  /*1190*/  SEL R8, R8, RZ, P2 ;  /* 0x000000ff08087207 */ /* 0x010fe40001000000 */
[----:B------:R-:W-:Y:S02]  /*11a0*/  SEL R9, R9, RZ, P3 ;  /* 0x000000ff09097207 */ /* 0x000fe40001800000 */
[----:B------:R-:W-:-:S05]  /*11b0*/  IADD3 R2, PT, PT, R8, R2, R7 ;  /* 0x0000000208027210 */ /* 0x000fca0007ffe007 */
[----:B-1----:R-:W-:Y:S01]  /*11c0*/  IMAD.IADD R11, R2, 0x1, R9 ;  /* 0x00000001020b7824 */ /* 0x002fe200078e0209 */
[----:B------:R-:W-:Y:S06]  /*11d0*/  BRA `(.L_x_189) ;  /* 0x0000001000707947 */ /* 0x000fec0003800000 */
.L_x_174:
[----:B------:R-:W0:Y:S01]  /*11e0*/  S2R R2, SR_TID.X ;  /* 0x0000000000027919 */ /* 0x000e220000002100 */
[----:B------:R-:W1:Y:S02]  /*11f0*/  LDCU.64 UR4, c[0x0][0x380] ;  /* 0x00007000ff0477ac */ /* 0x000e640008000a00 */
[----:B-1----:R-:W-:Y:S01]  /*1200*/  MOV R4, UR4 ;  /* 0x0000000400047c02 */ /* 0x002fe20008000f00 */
[----:B------:R-:W-:Y:S02]  /*1210*/  IMAD.U32 R5, RZ, RZ, UR5 ;  /* 0x00000005ff057e24 */ /* 0x000fe4000f8e00ff */
[----:B0-----:R-:W-:-:S04]  /*1220*/  IMAD R7, R3, 0x1000, R2 ;  /* 0x0000100003077824 */ /* 0x001fc800078e0202 */
[----:B------:R-:W-:-:S05]  /*1230*/  IMAD.WIDE.U32 R6, R7, 0x4, R4 ;  /* 0x0000000407067825 */ /* 0x000fca00078e0004 */
        /* <DEDUP_REMOVED lines=16> */
[----:B------:R-:W-:-:S02]  /*1340*/  ISETP.GE.U32.AND P0, PT, R0, R13, PT ;  /* 0x0000000d0000720c */ /* 0x000fc40003f06070 */
        /* <DEDUP_REMOVED lines=9> */
[----:B------:R-:W-:Y:S01]  /*13e0*/  IMAD R9, R3, 0x1000, R13 ;  /* 0x0000100003097824 */ /* 0x000fe200078e020d */
[----:B------:R-:W-:Y:S01]  /*13f0*/  LOP3.LUT R6, RZ, R2, RZ, 0x33, !PT ;  /* 0x00000002ff067212 */ /* 0x000fe200078e33ff */
[----:B------:R-:W-:Y:S01]  /*1400*/  VIADD R0, R8, 0xfffff000 ;  /* 0xfffff00008007836 */ /* 0x000fe20000000000 */
[----:B------:R-:W-:Y:S02]  /*1410*/  UMOV UR4, URZ ;  /* 0x000000ff00047c82 */ /* 0x000fe40008000000 */
[----:B------:R-:W-:Y:S02]  /*1420*/  IADD3 R6, PT, PT, -R13, R8, R6 ;  /* 0x000000080d067210 */ /* 0x000fe40007ffe106 */
[C---:B------:R-:W-:Y:S02]  /*1430*/  ISETP.GT.U32.AND P0, PT, R9.reuse, R0, PT ;  /* 0x000000000900720c */ /* 0x040fe40003f04070 */
[----:B------:R-:W-:Y:S01]  /*1440*/  IADD3 R7, PT, PT, R9, 0x800, R2 ;  /* 0x0000080009077810 */ /* 0x000fe20007ffe002 */
[----:B------:R-:W-:-:S02]  /*1450*/  IMAD.MOV.U32 R2, RZ, RZ, R9 ;  /* 0x000000ffff027224 */ /* 0x000fc400078e0009 */
[----:B------:R-:W-:-:S08]  /*1460*/  IMAD R6, R3, -0x1000, R6 ;  /* 0xfffff00003067824 */ /* 0x000fd000078e0206 */
[----:B------:R-:W-:Y:S05]  /*1470*/  @P0 BRA `(.L_x_191) ;  /* 0x00000000009c0947 */ /* 0x000fea0003800000 */
[----:B------:R-:W0:Y:S08]  /*1480*/  LDC R8, c[0x0][0x3a8] ;  /* 0x0000ea00ff087b82 */ /* 0x000e300000000800 */
[----:B------:R-:W1:Y:S02]  /*1490*/  LDC.64 R4, c[0x0][0x380] ;  /* 0x0000e000ff047b82 */ /* 0x000e640000000a00 */
.L_x_192:
[----:B------:R-:W2:Y:S02]  /*14a0*/  S2R R10, SR_TID.X ;  /* 0x00000000000a7919 */ /* 0x000ea40000002100 */
[----:B--2---:R-:W-:-:S04]  /*14b0*/  IMAD.IADD R11, R10, 0x1, R9 ;  /* 0x000000010a0b7824 */ /* 0x004fc800078e0209 */
[----:B-1----:R-:W-:-:S05]  /*14c0*/  IMAD.WIDE.U32 R10, R11, 0x4, R4 ;  /* 0x000000040b0a7825 */ /* 0x002fca00078e0004 */
        /* <DEDUP_REMOVED lines=10> */
[----:B------:R-:W5:Y:S01]  /*1570*/  LDG.E R21, desc[UR6][R10.64+0x2c00] ;  /* 0x002c00060a157981 */ /* 0x000f62000c1e1900 */
[----:B--2---:R-:W-:-:S03]  /*1580*/  IADD3 R20, PT, PT, R20, R18, R27 ;  /* 0x0000001214147210 */ /* 0x004fc60007ffe01b */
[----:B------:R-:W2:Y:S04]  /*1590*/  LDG.E R18, desc[UR6][R10.64+0x2800] ;  /* 0x002800060a127981 */ /* 0x000ea8000c1e1900 */
[----:B------:R-:W2:Y:S01]  /*15a0*/  LDG.E R27, desc[UR6][R10.64+0x3800] ;  /* 0x003800060a1b7981 */ /* 0x000ea2000c1e1900 */
[----:B---3--:R-:W-:-:S03]  /*15b0*/  IADD3 R24, PT, PT, R23, R22, R20 ;  /* 0x0000001617187210 */ /* 0x008fc60007ffe014 */
[----:B------:R-:W3:Y:S04]  /*15c0*/  LDG.E R23, desc[UR6][R10.64+0x3000] ;  /* 0x003000060a177981 */ /* 0x000ee8000c1e1900 */
[----:B------:R-:W3:Y:S04]  /*15d0*/  LDG.E R20, desc[UR6][R10.64+0x3400] ;  /* 0x003400060a147981 */ /* 0x000ee8000c1e1900 */
[----:B------:R-:W3:Y:S01]  /*15e0*/  LDG.E R22, desc[UR6][R10.64+0x3c00] ;  /* 0x003c00060a167981 */ /* 0x000ee2000c1e1900 */
[----:B----4-:R-:W-:-:S04]  /*15f0*/  IADD3 R14, PT, PT, R17, R14, R24 ;  /* 0x0000000e110e7210 */ /* 0x010fc80007ffe018 */
[----:B-----5:R-:W-:-:S04]  /*1600*/  IADD3 R14, PT, PT, R19, R16, R14 ;  /* 0x00000010130e7210 */ /* 0x020fc80007ffe00e */
[----:B------:R-:W-:Y:S02]  /*1610*/  IADD3 R12, PT, PT, R15, R12, R14 ;  /* 0x0000000c0f0c7210 */ /* 0x000fe40007ffe00e */
[----:B0-----:R-:W-:-:S04]  /*1620*/  IADD3 R14, PT, PT, -R9, R8, RZ ;  /* 0x00000008090e7210 */ /* 0x001fc80007ffe1ff */
[----:B------:R-:W-:Y:S02]  /*1630*/  ISETP.GE.U32.AND P0, PT, R14, R13, PT ;  /* 0x0000000d0e00720c */ /* 0x000fe40003f06070 */
[----:B--2---:R-:W-:-:S04]  /*1640*/  IADD3 R12, PT, PT, R21, R18, R12 ;  /* 0x00000012150c7210 */ /* 0x004fc80007ffe00c */
[----:B---3--:R-:W-:-:S04]  /*1650*/  IADD3 R12, PT, PT, R20, R23, R12 ;  /* 0x00000017140c7210 */ /* 0x008fc80007ffe00c */
[----:B------:R-:W-:-:S03]  /*1660*/  IADD3 R27, PT, PT, R22, R27, R12 ;  /* 0x0000001b161b7210 */ /* 0x000fc60007ffe00c */
[----:B------:R-:W-:Y:S05]  /*1670*/  @!P0 BRA `(.L_x_190) ;  /* 0x00000008009c8947 */ /* 0x000fea0003800000 */
[C---:B------:R-:W-:Y:S01]  /*1680*/  IMAD.IADD R9, R13.reuse, 0x1, R9 ;  /* 0x000000010d097824 */ /* 0x040fe200078e0209 */
[----:B------:R-:W-:Y:S01]  /*1690*/  UIADD3 UR4, UPT, UPT, UR4, 0x1, URZ ;  /* 0x0000000104047890 */ /* 0x000fe2000fffe0ff */
[----:B------:R-:W-:Y:S02]  /*16a0*/  IMAD.IADD R2, R13, 0x1, R2 ;  /* 0x000000010d027824 */ /* 0x000fe400078e0202 */
[----:B------:R-:W-:Y:S01]  /*16b0*/  IMAD.IADD R6, R6, 0x1, -R13 ;  /* 0x0000000106067824 */ /* 0x000fe200078e0a0d */
[----:B------:R-:W-:Y:S01]  /*16c0*/  ISETP.GT.U32.AND P0, PT, R9, R0, PT ;  /* 0x000000000900720c */ /* 0x000fe20003f04070 */
[----:B------:R-:W-:-:S12]  /*16d0*/  IMAD.IADD R7, R13, 0x1, R7 ;  /* 0x000000010d077824 */ /* 0x000fd800078e0207 */
[----:B------:R-:W-:Y:S05]  /*16e0*/  @!P0 BRA `(.L_x_192) ;  /* 0xfffffffc006c8947 */ /* 0x000fea000383ffff */
.L_x_191:
[----:B------:R-:W0:Y:S01]  /*16f0*/  S2R R13, SR_TID.X ;  /* 0x00000000000d7919 */ /* 0x000e220000002100 */
[----:B------:R-:W-:Y:S01]  /*1700*/  IMAD.IADD R0, R8, 0x1, -R9 ;  /* 0x0000000108007824 */ /* 0x000fe200078e0a09 */
[----:B------:R-:W-:Y:S04]  /*1710*/  BSSY.RECONVERGENT B1, `(.L_x_190) ;  /* 0x000009d000017945 */ /* 0x000fe80003800200 */
[----:B0-----:R-:W-:-:S04]  /*1720*/  ISETP.GE.AND P0, PT, R13, R0, PT ;  /* 0x000000000d00720c */ /* 0x001fc80003f06270 */
[----:B------:R-:W-:-:S13]  /*1730*/  ISETP.GE.U32.OR P0, PT, R9, R8, P0 ;  /* 0x000000080900720c */ /* 0x000fda0000706470 */
[----:B------:R-:W-:Y:S05]  /*1740*/  @P0 BRA `(.L_x_193) ;  /* 0x0000000800640947 */ /* 0x000fea0003800000 */
[----:B------:R-:W0:Y:S01]  /*1750*/  LDC R10, c[0x0][0x3ac] ;  /* 0x0000eb00ff0a7b82 */ /* 0x000e220000000800 */
[----:B------:R-:W-:Y:S01]  /*1760*/  LOP3.LUT R11, RZ, R13, RZ, 0x33, !PT ;  /* 0x0000000dff0b7212 */ /* 0x000fe200078e33ff */
[----:B------:R-:W-:Y:S06]  /*1770*/  BSSY.RECONVERGENT B2, `(.L_x_194) ;  /* 0x000004f000027945 */ /* 0x000fec0003800200 */
[----:B------:R-:W1:Y:S01]  /*1780*/  LDC R0, c[0x0][0x3ac] ;  /* 0x0000eb00ff007b82 */ /* 0x000e620000000800 */
[----:B0-----:R-:W-:-:S05]  /*1790*/  IMAD.SHL.U32 R10, R10, 0x1000, RZ ;  /* 0x000010000a0a7824 */ /* 0x001fca00078e00ff */
[----:B------:R-:W-:-:S04]  /*17a0*/  LEA R10, R3, R10, 0xc ;  /* 0x0000000a030a7211 */ /* 0x000fc800078e60ff */
[----:B------:R-:W-:Y:S01]  /*17b0*/  IADD3 R8, PT, PT, -R10, R8, R11 ;  /* 0x000000080a087210 */ /* 0x000fe20007ffe10b */
[----:B-1----:R-:W-:Y:S02]  /*17c0*/  IMAD R11, R0, UR4, RZ ;  /* 0x00000004000b7c24 */ /* 0x002fe4000f8e02ff */
[----:B------:R-:W-:Y:S02]  /*17d0*/  IMAD.MOV.U32 R0, RZ, RZ, R13 ;  /* 0x000000ffff007224 */ /* 0x000fe400078e000d */
[----:B------:R-:W-:-:S05]  /*17e0*/  IMAD R8, R11, -0x1000, R8 ;  /* 0xfffff0000b087824 */ /* 0x000fca00078e0208 */
[C---:B------:R-:W-:Y:S02]  /*17f0*/  ISETP.GE.U32.AND P0, PT, R8.reuse, 0xf00, PT ;  /* 0x00000f000800780c */ /* 0x040fe40003f06070 */
[----:B------:R-:W-:-:S04]  /*1800*/  LEA.HI R8, R8, 0x1, RZ, 0x18 ;  /* 0x0000000108087811 */ /* 0x000fc800078fc0ff */
[----:B------:R-:W-:-:S07]  /*1810*/  LOP3.LUT R10, R8, 0xf, RZ, 0xc0, !PT ;  /* 0x0000000f080a7812 */ /* 0x000fce00078ec0ff */
[----:B------:R-:W-:Y:S05]  /*1820*/  @!P0 BRA `(.L_x_195) ;  /* 0x00000004000c8947 */ /* 0x000fea0003800000 */
[----:B------:R-:W-:Y:S01]  /*1830*/  LEA.HI R0, R6, 0x1, RZ, 0x18 ;  /* 0x0000000106007811 */ /* 0x000fe200078fc0ff */
[----:B------:R-:W-:Y:S01]  /*1840*/  BSSY.RECONVERGENT B3, `(.L_x_196) ;  /* 0x0000040000037945 */ /* 0x000fe20003800200 */
[----:B------:R-:W-:Y:S02]  /*1850*/  LOP3.LUT R11, R13, 0x800, RZ, 0xfc, !PT ;  /* 0x000008000d0b7812 */ /* 0x000fe400078efcff */
[----:B------:R-:W-:-:S05]  /*1860*/  LOP3.LUT R0, R0, 0x1fffff0, RZ, 0xc0, !PT ;  /* 0x01fffff000007812 */ /* 0x000fca00078ec0ff */
[----:B------:R-:W-:-:S07]  /*1870*/  IMAD.MOV R0, RZ, RZ, -R0 ;  /* 0x000000ffff007224 */ /* 0x000fce00078e0a00 */
.L_x_197:
[C---:B------:R-:W-:Y:S02]  /*1880*/  VIADD R15, R7.reuse, 0xfffff800 ;  /* 0xfffff800070f7836 */ /* 0x040fe40000000000 */
[----:B------:R-:W-:Y:S02]  /*1890*/  VIADD R21, R7, 0xfffff900 ;  /* 0xfffff90007157836 */ /* 0x000fe40000000000 */
[----:B------:R-:W-:-:S04]  /*18a0*/  IMAD.WIDE.U32 R14, R15, 0x4, R4 ;  /* 0x000000040f0e7825 */ /* 0x000fc800078e0004 */
[--C-:B------:R-:W-:Y:S01]  /*18b0*/  IMAD.WIDE.U32 R20, R21, 0x4, R4.reuse ;  /* 0x0000000415147825 */ /* 0x100fe200078e0004 */
[----:B------:R0:W2:Y:S04]  /*18c0*/  LDG.E R28, desc[UR6][R14.64] ;  /* 0x000000060e1c7981 */ /* 0x0000a8000c1e1900 */
[----:B------:R-:W2:Y:S01]  /*18d0*/  LDG.E R29, desc[UR6][R20.64] ;  /* 0x00000006141d7981 */ /* 0x000ea2000c1e1900 */
[C---:B------:R-:W-:Y:S02]  /*18e0*/  VIADD R17, R7.reuse, 0xfffffa00 ;  /* 0xfffffa0007117836 */ /* 0x040fe40000000000 */
[----:B------:R-:W-:Y:S02]  /*18f0*/  VIADD R19, R7, 0xfffffb00 ;  /* 0xfffffb0007137836 */ /* 0x000fe40000000000 */
[----:B------:R-:W-:-:S04]  /*1900*/  IMAD.WIDE.U32 R16, R17, 0x4, R4 ;  /* 0x0000000411107825 */ /* 0x000fc800078e0004 */
[--C-:B------:R-:W-:Y:S01]  /*1910*/  IMAD.WIDE.U32 R18, R19, 0x4, R4.reuse ;  /* 0x0000000413127825 */ /* 0x100fe200078e0004 */
[----:B------:R1:W3:Y:S04]  /*1920*/  LDG.E R13, desc[UR6][R16.64] ;  /* 0x00000006100d7981 */ /* 0x0002e8000c1e1900 */
[----:B------:R4:W3:Y:S01]  /*1930*/  LDG.E R12, desc[UR6][R18.64] ;  /* 0x00000006120c7981 */ /* 0x0008e2000c1e1900 */
[C---:B------:R-:W-:Y:S01]  /*1940*/  VIADD R22, R7.reuse, 0xfffffd00 ;  /* 0xfffffd0007167836 */ /* 0x040fe20000000000 */
[C---:B------:R-:W-:Y:S01]  /*1950*/  IADD3 R23, PT, PT, R7.reuse, -0x400, RZ ;  /* 0xfffffc0007177810 */ /* 0x040fe20007ffe0ff */
[----:B------:R-:W-:Y:S02]  /*1960*/  VIADD R26, R7, 0xfffffe00 ;  /* 0xfffffe00071a7836 */ /* 0x000fe40000000000 */
[----:B0-----:R-:W-:-:S04]  /*1970*/  IMAD.WIDE.U32 R14, R22, 0x4, R4 ;  /* 0x00000004160e7825 */ /* 0x001fc800078e0004 */
[--C-:B-1----:R-:W-:Y:S02]  /*1980*/  IMAD.WIDE.U32 R16, R26, 0x4, R4.reuse ;  /* 0x000000041a107825 */ /* 0x102fe400078e0004 */
[----:B------:R0:W5:Y:S02]  /*1990*/  LDG.E R26, desc[UR6][R14.64] ;  /* 0x000000060e1a7981 */ /* 0x000164000c1e1900 */
[C-C-:B------:R-:W-:Y:S02]  /*19a0*/  IMAD.WIDE.U32 R24, R7.reuse, 0x4, R4.reuse ;  /* 0x0000000407187825 */ /* 0x140fe400078e0004 */
[----:B------:R-:W5:Y:S02]  /*19b0*/  LDG.E R16, desc[UR6][R16.64] ;  /* 0x0000000610107981 */ /* 0x000f64000c1e1900 */
[----:B----4-:R-:W-:Y:S02]  /*19c0*/  VIADD R19, R7, 0xffffff00 ;  /* 0xffffff0007137836 */ /* 0x010fe40000000000 */
[----:B------:R-:W-:Y:S01]  /*19d0*/  IMAD.WIDE.U32 R20, R23, 0x4, R4 ;  /* 0x0000000417147825 */ /* 0x000fe200078e0004 */
[----:B------:R-:W4:Y:S03]  /*19e0*/  LDG.E R24, desc[UR6][R24.64] ;  /* 0x0000000618187981 */ /* 0x000f26000c1e1900 */
[----:B0-----:R-:W-:-:S02]  /*19f0*/  VIADD R15, R7, 0x200 ;  /* 0x00000200070f7836 */ /* 0x001fc40000000000 */
[----:B------:R-:W-:Y:S02]  /*1a00*/  VIADD R23, R7, 0x100 ;  /* 0x0000010007177836 */ /* 0x000fe40000000000 */
[--C-:B------:R-:W-:Y:S01]  /*1a10*/  IMAD.WIDE.U32 R18, R19, 0x4, R4.reuse ;  /* 0x0000000413127825 */ /* 0x100fe200078e0004 */
[----:B------:R0:W5:Y:S03]  /*1a20*/  LDG.E R25, desc[UR6][R20.64] ;  /* 0x0000000614197981 */ /* 0x000166000c1e1900 */
[----:B------:R-:W-:Y:S02]  /*1a30*/  IMAD.WIDE.U32 R22, R23, 0x4, R4 ;  /* 0x0000000417167825 */ /* 0x000fe400078e0004 */
[----:B------:R-:W4:Y:S04]  /*1a40*/  LDG.E R19, desc[UR6][R18.64] ;  /* 0x0000000612137981 */ /* 0x000f28000c1e1900 */
[----:B------:R1:W4:Y:S01]  /*1a50*/  LDG.E R23, desc[UR6][R22.64] ;  /* 0x0000000616177981 */ /* 0x000322000c1e1900 */
[----:B0-----:R-:W-:-:S04]  /*1a60*/  VIADD R21, R7, 0x300 ;  /* 0x0000030007157836 */ /* 0x001fc80000000000 */
[----:B------:R-:W-:-:S04]  /*1a70*/  IMAD.WIDE.U32 R20, R21, 0x4, R4 ;  /* 0x0000000415147825 */ /* 0x000fc800078e0004 */
[----:B-1----:R-:W-:Y:S02]  /*1a80*/  VIADD R22, R7, 0x700 ;  /* 0x0000070007167836 */ /* 0x002fe40000000000 */
[----:B------:R-:W4:Y:S01]  /*1a90*/  LDG.E R21, desc[UR6][R20.64] ;  /* 0x0000000614157981 */ /* 0x000f22000c1e1900 */
[----:B--2---:R-:W-:Y:S01]  /*1aa0*/  IADD3 R27, PT, PT, R29, R28, R27 ;  /* 0x0000001c1d1b7210 */ /* 0x004fe20007ffe01b */
[----:B------:R-:W-:Y:S01]  /*1ab0*/  IMAD.WIDE.U32 R28, R15, 0x4, R4 ;  /* 0x000000040f1c7825 */ /* 0x000fe200078e0004 */
[----:B------:R-:W-:-:S05]  /*1ac0*/  IADD3 R15, PT, PT, R7, 0x400, RZ ;  /* 0x00000400070f7810 */ /* 0x000fca0007ffe0ff */
[----:B------:R0:W2:Y:S01]  /*1ad0*/  LDG.E R28, desc[UR6][R28.64] ;  /* 0x000000061c1c7981 */ /* 0x0000a2000c1e1900 */
[----:B------:R-:W-:-:S05]  /*1ae0*/  IMAD.WIDE.U32 R14, R15, 0x4, R4 ;  /* 0x000000040f0e7825 */ /* 0x000fca00078e0004 */
[----:B------:R1:W2:Y:S01]  /*1af0*/  LDG.E R17, desc[UR6][R14.64] ;  /* 0x000000060e117981 */ /* 0x0002a2000c1e1900 */
[----:B---3--:R-:W-:Y:S01]  /*1b00*/  IADD3 R27, PT, PT, R12, R13, R27 ;  /* 0x0000000d0c1b7210 */ /* 0x008fe20007ffe01b */
[----:B0-----:R-:W-:-:S04]  /*1b10*/  VIADD R29, R7, 0x500 ;  /* 0x00000500071d7836 */ /* 0x001fc80000000000 */
[----:B------:R-:W-:-:S04]  /*1b20*/  IMAD.WIDE.U32 R12, R29, 0x4, R4 ;  /* 0x000000041d0c7825 */ /* 0x000fc800078e0004 */
[----:B-1----:R-:W-:Y:S01]  /*1b30*/  VIADD R15, R7, 0x600 ;  /* 0x00000600070f7836 */ /* 0x002fe20000000000 */
[----:B------:R0:W3:Y:S03]  /*1b40*/  LDG.E R18, desc[UR6][R12.64] ;  /* 0x000000060c127981 */ /* 0x0000e6000c1e1900 */
[----:B------:R-:W-:-:S04]  /*1b50*/  IMAD.WIDE.U32 R14, R15, 0x4, R4 ;  /* 0x000000040f0e7825 */ /* 0x000fc800078e0004 */
[----:B0-----:R-:W-:Y:S02]  /*1b60*/  IMAD.WIDE.U32 R12, R22, 0x4, R4 ;  /* 0x00000004160c7825 */ /* 0x001fe400078e0004 */
[----:B------:R-:W3:Y:S04]  /*1b70*/  LDG.E R22, desc[UR6][R14.64] ;  /* 0x000000060e167981 */ /* 0x000ee8000c1e1900 */
[----:B------:R-:W3:Y:S01]  /*1b80*/  LDG.E R20, desc[UR6][R12.64] ;  /* 0x000000060c147981 */ /* 0x000ee2000c1e1900 */
[----:B------:R-:W-:Y:S01]  /*1b90*/  VIADD R0, R0, 0x10 ;  /* 0x0000001000007836 */ /* 0x000fe20000000000 */
[----:B-----5:R-:W-:-:S04]  /*1ba0*/  IADD3 R25, PT, PT, R26, R25, R27 ;  /* 0x000000191a197210 */ /* 0x020fc80007ffe01b */
[----:B----4-:R-:W-:Y:S02]  /*1bb0*/  IADD3 R16, PT, PT, R19, R16, R25 ;  /* 0x0000001013107210 */ /* 0x010fe40007ffe019 */
[----:B------:R-:W-:Y:S02]  /*1bc0*/  ISETP.NE.AND P0, PT, R0, RZ, PT ;  /* 0x000000ff0000720c */ /* 0x000fe40003f05270 */
[----:B------:R-:W-:Y:S01]  /*1bd0*/  IADD3 R16, PT, PT, R23, R24, R16 ;  /* 0x0000001817107210 */ /* 0x000fe20007ffe010 */
[----:B------:R-:W-:Y:S02]  /*1be0*/  VIADD R11, R11, 0x1000 ;  /* 0x000010000b0b7836 */ /* 0x000fe40000000000 */
[----:B------:R-:W-:Y:S01]  /*1bf0*/  VIADD R7, R7, 0x1000 ;  /* 0x0000100007077836 */ /* 0x000fe20000000000 */
[----:B--2---:R-:W-:-:S04]  /*1c00*/  IADD3 R16, PT, PT, R21, R28, R16 ;  /* 0x0000001c15107210 */ /* 0x004fc80007ffe010 */
[----:B---3--:R-:W-:-:S04]  /*1c10*/  IADD3 R17, PT, PT, R18, R17, R16 ;  /* 0x0000001112117210 */ /* 0x008fc80007ffe010 */
[----:B------:R-:W-:Y:S01]  /*1c20*/  IADD3 R27, PT, PT, R20, R22, R17 ;  /* 0x00000016141b7210 */ /* 0x000fe20007ffe011 */
[----:B------:R-:W-:Y:S06]  /*1c30*/  @P0 BRA `(.L_x_197) ;  /* 0xfffffffc00100947 */ /* 0x000fec000383ffff */
[----:B------:R-:W-:Y:S05]  /*1c40*/  BSYNC.RECONVERGENT B3 ;  /* 0x0000000000037941 */ /* 0x000fea0003800200 */
.L_x_196:
[----:B------:R-:W-:-:S07]  /*1c50*/  IADD3 R0, PT, PT, R11, -0x800, RZ ;  /* 0xfffff8000b007810 */ /* 0x000fce0007ffe0ff */
.L_x_195:
[----:B------:R-:W-:Y:S05]  /*1c60*/  BSYNC.RECONVERGENT B2 ;  /* 0x0000000000027941 */ /* 0x000fea0003800200 */
.L_x_194:
[----:B------:R-:W-:-:S13]  /*1c70*/  ISETP.NE.AND P0, PT, R10, RZ, PT ;  /* 0x000000ff0a00720c */ /* 0x000fda0003f05270 */
[----:B------:R-:W-:Y:S05]  /*1c80*/  @!P0 BRA `(.L_x_193) ;  /* 0x0000000400148947 */ /* 0x000fea0003800000 */
[----:B------:R-:W-:Y:S01]  /*1c90*/  ISETP.GE.U32.AND P0, PT, R10, 0x8, PT ;  /* 0x000000080a00780c */ /* 0x000fe20003f06070 */
[----:B------:R-:W-:Y:S01]  /*1ca0*/  BSSY.RECONVERGENT B2, `(.L_x_198) ;  /* 0x0000021000027945 */ /* 0x000fe20003800200 */
[----:B------:R-:W-:-:S04]  /*1cb0*/  LOP3.LUT R23, R8, 0x7, RZ, 0xc0, !PT ;  /* 0x0000000708177812 */ /* 0x000fc800078ec0ff */
[----:B------:R-:W-:-:S07]  /*1cc0*/  ISETP.NE.AND P1, PT, R23, RZ, PT ;  /* 0x000000ff1700720c */ /* 0x000fce0003f25270 */
[----:B------:R-:W-:Y:S06]  /*1cd0*/  @!P0 BRA `(.L_x_199) ;  /* 0x0000000000748947 */ /* 0x000fec0003800000 */
[----:B------:R-:W-:-:S04]  /*1ce0*/  IMAD.IADD R11, R0, 0x1, R9 ;  /* 0x00000001000b7824 */ /* 0x000fc800078e0209 */
[C---:B------:R-:W-:Y:S02]  /*1cf0*/  VIADD R19, R11.reuse, 0x100 ;  /* 0x000001000b137836 */ /* 0x040fe40000000000 */
[C---:B------:R-:W-:Y:S02]  /*1d00*/  VIADD R21, R11.reuse, 0x200 ;  /* 0x000002000b157836 */ /* 0x040fe40000000000 */
[C---:B------:R-:W-:Y:S02]  /*1d10*/  VIADD R13, R11.reuse, 0x300 ;  /* 0x000003000b0d7836 */ /* 0x040fe40000000000 */
[----:B------:R-:W-:-:S04]  /*1d20*/  IMAD.WIDE.U32 R16, R11, 0x4, R4 ;  /* 0x000000040b107825 */ /* 0x000fc800078e0004 */
[--C-:B------:R-:W-:Y:S01]  /*1d30*/  IMAD.WIDE.U32 R18, R19, 0x4, R4.reuse ;  /* 0x0000000413127825 */ /* 0x100fe200078e0004 */
[----:B------:R0:W2:Y:S03]  /*1d40*/  LDG.E R22, desc[UR6][R16.64] ;  /* 0x0000000610167981 */ /* 0x0000a6000c1e1900 */
[--C-:B------:R-:W-:Y:S01]  /*1d50*/  IMAD.WIDE.U32 R20, R21, 0x4, R4.reuse ;  /* 0x0000000415147825 */ /* 0x100fe200078e0004 */
[----:B------:R1:W2:Y:S03]  /*1d60*/  LDG.E R7, desc[UR6][R18.64] ;  /* 0x0000000612077981 */ /* 0x0002a6000c1e1900 */
[C---:B------:R-:W-:Y:S02]  /*1d70*/  VIADD R15, R11.reuse, 0x400 ;  /* 0x000004000b0f7836 */ /* 0x040fe40000000000 */
[C---:B------:R-:W-:Y:S01]  /*1d80*/  VIADD R25, R11.reuse, 0x500 ;  /* 0x000005000b197836 */ /* 0x040fe20000000000 */
[----:B------:R-:W-:Y:S01]  /*1d90*/  IADD3 R29, PT, PT, R11, 0x600, RZ ;  /* 0x000006000b1d7810 */ /* 0x000fe20007ffe0ff */
[----:B------:R-:W-:Y:S01]  /*1da0*/  IMAD.WIDE.U32 R12, R13, 0x4, R4 ;  /* 0x000000040d0c7825 */ /* 0x000fe200078e0004 */
[----:B------:R-:W3:Y:S03]  /*1db0*/  LDG.E R20, desc[UR6][R20.64] ;  /* 0x0000000614147981 */ /* 0x000ee6000c1e1900 */
[----:B------:R-:W-:-:S02]  /*1dc0*/  VIADD R24, R11, 0x700 ;  /* 0x000007000b187836 */ /* 0x000fc40000000000 */
[--C-:B------:R-:W-:Y:S01]  /*1dd0*/  IMAD.WIDE.U32 R14, R15, 0x4, R4.reuse ;  /* 0x000000040f0e7825 */ /* 0x100fe200078e0004 */
[----:B------:R-:W3:Y:S03]  /*1de0*/  LDG.E R12, desc[UR6][R12.64] ;  /* 0x000000060c0c7981 */ /* 0x000ee6000c1e1900 */
[--C-:B------:R-:W-:Y:S02]  /*1df0*/  IMAD.WIDE.U32 R10, R25, 0x4, R4.reuse ;  /* 0x00000004190a7825 */ /* 0x100fe400078e0004 */
[----:B------:R-:W4:Y:S02]  /*1e00*/  LDG.E R14, desc[UR6][R14.64] ;  /* 0x000000060e0e7981 */ /* 0x000f24000c1e1900 */
[--C-:B0-----:R-:W-:Y:S02]  /*1e10*/  IMAD.WIDE.U32 R16, R29, 0x4, R4.reuse ;  /* 0x000000041d107825 */ /* 0x101fe400078e0004 */
[----:B------:R-:W4:Y:S02]  /*1e20*/  LDG.E R10, desc[UR6][R10.64] ;  /* 0x000000060a0a7981 */ /* 0x000f24000c1e1900 */
[----:B-1----:R-:W-:-:S02]  /*1e30*/  IMAD.WIDE.U32 R18, R24, 0x4, R4 ;  /* 0x0000000418127825 */ /* 0x002fc400078e0004 */
[----:B------:R-:W5:Y:S04]  /*1e40*/  LDG.E R16, desc[UR6][R16.64] ;  /* 0x0000000610107981 */ /* 0x000f68000c1e1900 */
[----:B------:R-:W5:Y:S01]  /*1e50*/  LDG.E R18, desc[UR6][R18.64] ;  /* 0x0000000612127981 */ /* 0x000f62000c1e1900 */
[----:B------:R-:W-:Y:S01]  /*1e60*/  VIADD R0, R0, 0x800 ;  /* 0x0000080000007836 */ /* 0x000fe20000000000 */
[----:B--2---:R-:W-:-:S04]  /*1e70*/  IADD3 R7, PT, PT, R7, R22, R27 ;  /* 0x0000001607077210 */ /* 0x004fc80007ffe01b */
[----:B---3--:R-:W-:-:S04]  /*1e80*/  IADD3 R7, PT, PT, R12, R20, R7 ;  /* 0x000000140c077210 */ /* 0x008fc80007ffe007 */
[----:B----4-:R-:W-:-:S04]  /*1e90*/  IADD3 R7, PT, PT, R10, R14, R7 ;  /* 0x0000000e0a077210 */ /* 0x010fc80007ffe007 */
[----:B-----5:R-:W-:-:S07]  /*1ea0*/  IADD3 R27, PT, PT, R18, R16, R7 ;  /* 0x00000010121b7210 */ /* 0x020fce0007ffe007 */
.L_x_199:
[----:B------:R-:W-:Y:S05]  /*1eb0*/  BSYNC.RECONVERGENT B2 ;  /* 0x0000000000027941 */ /* 0x000fea0003800200 */
.L_x_198:
[----:B------:R-:W-:Y:S05]  /*1ec0*/  @!P1 BRA `(.L_x_193) ;  /* 0x0000000000849947 */ /* 0x000fea0003800000 */
[----:B------:R-:W-:Y:S01]  /*1ed0*/  ISETP.GE.U32.AND P0, PT, R23, 0x4, PT ;  /* 0x000000041700780c */ /* 0x000fe20003f06070 */
[----:B------:R-:W-:Y:S01]  /*1ee0*/  BSSY.RECONVERGENT B2, `(.L_x_200) ;  /* 0x0000012000027945 */ /* 0x000fe20003800200 */
[----:B------:R-:W-:-:S11]  /*1ef0*/  LOP3.LUT P1, RZ, R8, 0x3, RZ, 0xc0, !PT ;  /* 0x0000000308ff7812 */ /* 0x000fd6000782c0ff */
[----:B------:R-:W-:Y:S05]  /*1f00*/  @!P0 BRA `(.L_x_201) ;  /* 0x00000000003c8947 */ /* 0x000fea0003800000 */
[----:B------:R-:W-:-:S04]  /*1f10*/  IMAD.IADD R7, R0, 0x1, R9 ;  /* 0x0000000100077824 */ /* 0x000fc800078e0209 */
[C---:B------:R-:W-:Y:S02]  /*1f20*/  VIADD R11, R7.reuse, 0x100 ;  /* 0x00000100070b7836 */ /* 0x040fe40000000000 */
[----:B------:R-:W-:-:S04]  /*1f30*/  IMAD.WIDE.U32 R8, R7, 0x4, R4 ;  /* 0x0000000407087825 */ /* 0x000fc800078e0004 */
[C---:B------:R-:W-:Y:S02]  /*1f40*/  VIADD R13, R7.reuse, 0x200 ;  /* 0x00000200070d7836 */ /* 0x040fe40000000000 */
[----:B------:R-:W-:Y:S01]  /*1f50*/  VIADD R15, R7, 0x300 ;  /* 0x00000300070f7836 */ /* 0x000fe20000000000 */
[----:B------:R-:W2:Y:S01]  /*1f60*/  LDG.E R8, desc[UR6][R8.64] ;  /* 0x0000000608087981 */ /* 0x000ea2000c1e1900 */
[----:B------:R-:W-:-:S04]  /*1f70*/  IMAD.WIDE.U32 R10, R11, 0x4, R4 ;  /* 0x000000040b0a7825 */ /* 0x000fc800078e0004 */
[--C-:B------:R-:W-:Y:S02]  /*1f80*/  IMAD.WIDE.U32 R12, R13, 0x4, R4.reuse ;  /* 0x000000040d0c7825 */ /* 0x100fe400078e0004 */
[----:B------:R-:W2:Y:S02]  /*1f90*/  LDG.E R10, desc[UR6][R10.64] ;  /* 0x000000060a0a7981 */ /* 0x000ea4000c1e1900 */
[----:B------:R-:W-:Y:S02]  /*1fa0*/  IMAD.WIDE.U32 R14, R15, 0x4, R4 ;  /* 0x000000040f0e7825 */ /* 0x000fe400078e0004 */
[----:B------:R-:W3:Y:S04]  /*1fb0*/  LDG.E R12, desc[UR6][R12.64] ;  /* 0x000000060c0c7981 */ /* 0x000ee8000c1e1900 */
[----:B------:R-:W3:Y:S01]  /*1fc0*/  LDG.E R14, desc[UR6][R14.64] ;  /* 0x000000060e0e7981 */ /* 0x000ee2000c1e1900 */
[----:B------:R-:W-:-:S02]  /*1fd0*/  IADD3 R0, PT, PT, R0, 0x400, RZ ;  /* 0x0000040000007810 */ /* 0x000fc40007ffe0ff */
[----:B--2---:R-:W-:-:S04]  /*1fe0*/  IADD3 R27, PT, PT, R10, R8, R27 ;  /* 0x000000080a1b7210 */ /* 0x004fc80007ffe01b */
[----:B---3--:R-:W-:-:S07]  /*1ff0*/  IADD3 R27, PT, PT, R14, R12, R27 ;  /* 0x0000000c0e1b7210 */ /* 0x008fce0007ffe01b */
.L_x_201:
[----:B------:R-:W-:Y:S05]  /*2000*/  BSYNC.RECONVERGENT B2 ;  /* 0x0000000000027941 */ /* 0x000fea0003800200 */
.L_x_200:
[----:B------:R-:W-:Y:S05]  /*2010*/  @!P1 BRA `(.L_x_193) ;  /* 0x0000000000309947 */ /* 0x000fea0003800000 */
[----:B------:R-:W-:Y:S01]  /*2020*/  LOP3.LUT R6, R6, 0xffff, RZ, 0xc0, !PT ;  /* 0x0000ffff06067812 */ /* 0x000fe200078ec0ff */
[----:B------:R-:W-:-:S03]  /*2030*/  IMAD.IADD R9, R0, 0x1, R2 ;  /* 0x0000000100097824 */ /* 0x000fc600078e0202 */
[----:B------:R-:W-:-:S04]  /*2040*/  LEA.HI R6, R6, 0x1, RZ, 0x18 ;  /* 0x0000000106067811 */ /* 0x000fc800078fc0ff */
[----:B------:R-:W-:-:S05]  /*2050*/  LOP3.LUT R6, R6, 0x3, RZ, 0xc0, !PT ;  /* 0x0000000306067812 */ /* 0x000fca00078ec0ff */
[----:B------:R-:W-:-:S07]  /*2060*/  IMAD.MOV R0, RZ, RZ, -R6 ;  /* 0x000000ffff007224 */ /* 0x000fce00078e0a06 */
.L_x_202:
[----:B------:R-:W-:-:S06]  /*2070*/  IMAD.WIDE.U32 R6, R9, 0x4, R4 ;  /* 0x0000000409067825 */ /* 0x000fcc00078e0004 */
[----:B------:R-:W2:Y:S01]  /*2080*/  LDG.E R6, desc[UR6][R6.64] ;  /* 0x0000000606067981 */ /* 0x000ea2000c1e1900 */
[----:B------:R-:W-:Y:S02]  /*2090*/  VIADD R0, R0, 0x1 ;  /* 0x0000000100007836 */ /* 0x000fe40000000000 */
[----:B------:R-:W-:-:S03]  /*20a0*/  VIADD R9, R9, 0x100 ;  /* 0x0000010009097836 */ /* 0x000fc60000000000 */
[----:B------:R-:W-:Y:S01]  /*20b0*/  ISETP.NE.AND P0, PT, R0, RZ, PT ;  /* 0x000000ff0000720c */ /* 0x000fe20003f05270 */
[----:B--2---:R-:W-:-:S12]  /*20c0*/  IMAD.IADD R27, R6, 0x1, R27 ;  /* 0x00000001061b7824 */ /* 0x004fd800078e021b */
[----:B------:R-:W-:Y:S05]  /*20d0*/  @P0 BRA `(.L_x_202) ;  /* 0xfffffffc00e40947 */ /* 0x000fea000383ffff */
.L_x_193:
[----:B------:R-:W-:Y:S05]  /*20e0*/  BSYNC.RECONVERGENT B1 ;  /* 0x0000000000017941 */ /* 0x000fea0003800200 */
.L_x_190:
[----:B------:R-:W0:Y:S01]  /*20f0*/  S2R R9, SR_LANEID ;  /* 0x0000000000097919 */ /* 0x000e220000000000 */
[----:B------:R-:W1:Y:S01]  /*2100*/  SHFL.DOWN PT, R0, R27, 0x1, 0x1f ;  /* 0x08201f001b007f89 */ /* 0x000e6200000e0000 */
[----:B------:R-:W2:Y:S01]  /*2110*/  S2R R8, SR_TID.X ;  /* 0x0000000000087919 */ /* 0x000ea20000002100 */
[C---:B0-----:R-:W-:Y:S02]  /*2120*/  ISETP.GT.AND P0, PT, R9.reuse, 0x1e, PT ;  /* 0x0000001e0900780c */ /* 0x041fe40003f04270 */
[C---:B------:R-:W-:Y:S02]  /*2130*/  ISETP.NE.AND P1, PT, R9.reuse, RZ, PT ;  /* 0x000000ff0900720c */ /* 0x040fe40003f25270 */
[----:B-1----:R-:W-:Y:S02]  /*2140*/  SEL R0, R0, RZ, !P0 ;  /* 0x000000ff00007207 */ /* 0x002fe40004000000 */
[----:B------:R-:W-:-:S03]  /*2150*/  ISETP.GT.AND P0, PT, R9, 0x1d, PT ;  /* 0x0000001d0900780c */ /* 0x000fc60003f04270 */
[----:B------:R-:W-:-:S05]  /*2160*/  IMAD.IADD R0, R0, 0x1, R27 ;  /* 0x0000000100007824 */ /* 0x000fca00078e021b */
[----:B------:R-:W0:Y:S01]  /*2170*/  SHFL.DOWN PT, R2, R0, 0x2, 0x1f ;  /* 0x08401f0000027f89 */ /* 0x000e2200000e0000 */
[----:B------:R-:W1:Y:S01]  /*2180*/  @!P1 S2R R6, SR_CgaCtaId ;  /* 0x0000000000069919 */ /* 0x000e620000008800 */
[----:B0-----:R-:W-:Y:S02]  /*2190*/  SEL R5, R2, RZ, !P0 ;  /* 0x000000ff02057207 */ /* 0x001fe40004000000 */
[----:B------:R-:W-:Y:S02]  /*21a0*/  ISETP.GT.AND P0, PT, R9, 0x1b, PT ;  /* 0x0000001b0900780c */ /* 0x000fe40003f04270 */
[----:B------:R-:W-:-:S05]  /*21b0*/  IADD3 R5, PT, PT, R0, R5, RZ ;  /* 0x0000000500057210 */ /* 0x000fca0007ffe0ff */
[----:B------:R-:W0:Y:S02]  /*21c0*/  SHFL.DOWN PT, R2, R5, 0x4, 0x1f ;  /* 0x08801f0005027f89 */ /* 0x000e2400000e0000 */
[----:B0-----:R-:W-:Y:S02]  /*21d0*/  SEL R2, R2, RZ, !P0 ;  /* 0x000000ff02027207 */ /* 0x001fe40004000000 */
[----:B------:R-:W-:-:S03]  /*21e0*/  ISETP.GT.AND P0, PT, R9, 0x17, PT ;  /* 0x000000170900780c */ /* 0x000fc60003f04270 */
[----:B------:R-:W-:Y:S01]  /*21f0*/  IMAD.IADD R2, R5, 0x1, R2 ;  /* 0x0000000105027824 */ /* 0x000fe200078e0202 */
[----:B------:R-:W-:-:S04]  /*2200*/  @!P1 MOV R5, 0x400 ;  /* 0x0000040000059802 */ /* 0x000fc80000000f00 */
[----:B------:R-:W0:Y:S01]  /*2210*/  SHFL.DOWN PT, R4, R2, 0x8, 0x1f ;  /* 0x09001f0002047f89 */ /* 0x000e2200000e0000 */
[----:B-1----:R-:W-:Y:S02]  /*2220*/  @!P1 LEA R5, R6, R5, 0x18 ;  /* 0x0000000506059211 */ /* 0x002fe400078ec0ff */
[----:B0-----:R-:W-:Y:S02]  /*2230*/  SEL R7, R4, RZ, !P0 ;  /* 0x000000ff04077207 */ /* 0x001fe40004000000 */
[----:B------:R-:W-:Y:S02]  /*2240*/  ISETP.GT.AND P0, PT, R9, 0xf, PT ;  /* 0x0000000f0900780c */ /* 0x000fe40003f04270 */
[----:B--2---:R-:W-:Y:S01]  /*2250*/  @!P1 SHF.R.U32.HI R4, RZ, 0x3, R8 ;  /* 0x00000003ff049819 */ /* 0x004fe20000011608 */
[----:B------:R-:W-:-:S03]  /*2260*/  IMAD.IADD R7, R2, 0x1, R7 ;  /* 0x0000000102077824 */ /* 0x000fc600078e0207 */
[----:B------:R-:W-:Y:S02]  /*2270*/  @!P1 LOP3.LUT R4, R4, 0x7c, RZ, 0xc0, !PT ;  /* 0x0000007c04049812 */ /* 0x000fe400078ec0ff */
[----:B------:R-:W0:Y:S03]  /*2280*/  SHFL.DOWN PT, R0, R7, 0x10, 0x1f ;  /* 0x0a001f0007007f89 */ /* 0x000e2600000e0000 */
[----:B------:R-:W-:Y:S01]  /*2290*/  @!P1 IMAD.IADD R4, R4, 0x1, R5 ;  /* 0x0000000104049824 */ /* 0x000fe200078e0205 */
        /* <DEDUP_REMOVED lines=15> */
[----:B------:R-:W-:-:S07]  /*2390*/  IMAD.IADD R11, R0, 0x1, R9 ;  /* 0x00000001000b7824 */ /* 0x000fce00078e0209 */
.L_x_189:
[----:B------:R-:W-:Y:S05]  /*23a0*/  BSYNC.RECONVERGENT B0 ;  /* 0x0000000000007941 */ /* 0x000fea0003800200 */
.L_x_173:
[----:B------:R-:W-:Y:S05]  /*23b0*/  @P0 EXIT ;  /* 0x000000000000094d */ /* 0x000fea0003800000 */
[----:B---3--:R-:W3:Y:S02]  /*23c0*/  LDC.64 R4, c[0x0][0x388] ;  /* 0x0000e200ff047b82 */ /* 0x008ee40000000a00 */
[----:B---3--:R-:W-:-:S05]  /*23d0*/  IMAD.WIDE.U32 R2, R3, 0x4, R4 ;  /* 0x0000000403027825 */ /* 0x008fca00078e0004 */
[----:B------:R-:W-:Y:S01]  /*23e0*/  STG.E desc[UR6][R2.64], R11 ;  /* 0x0000000b02007986 */ /* 0x000fe2000c101906 */
[----:B------:R-:W-:Y:S05]  /*23f0*/  EXIT ;  /* 0x000000000000794d */ /* 0x000fea0003800000 */
.L_x_203:
        /* <DEDUP_REMOVED lines=16> */
.L_x_245:


//--------------------- .text._ZN3cub18CUB_300001_SM_10006detail6reduce28DeviceReduceSingleTileKernelINS2_10policy_hubIijN4cuda3std3__44plusIiEEE10Policy1000EN6thrust24THRUST_300001_SM_1000_NS10device_ptrIiEEPijS9_iiNS7_10__identityEEEvT0_T1_T2_T3_T4_T6_ --------------------------
	.section	.text._ZN3cub18CUB_300001_SM_10006detail6reduce28DeviceReduceSingleTileKernelINS2_10policy_hubIijN4cuda3std3__44plusIiEEE10Policy1000EN6thrust24THRUST_300001_SM_1000_NS10device_ptrIiEEPijS9_iiNS7_10__identityEEEvT0_T1_T2_T3_T4_T6_,"ax",@progbits
	.align	128
        .global         _ZN3cub18CUB_300001_SM_10006detail6reduce28DeviceReduceSingleTileKernelINS2_10policy_hubIijN4cuda3std3__44plusIiEEE10Policy1000EN6thrust24THRUST_300001_SM_1000_NS10device_ptrIiEEPijS9_iiNS7_10__identityEEEvT0_T1_T2_T3_T4_T6_
        .type           _ZN3cub18CUB_300001_SM_10006detail6reduce28DeviceReduceSingleTileKernelINS2_10policy_hubIijN4cuda3std3__44plusIiEEE10Policy1000EN6thrust24THRUST_300001_SM_1000_NS10device_ptrIiEEPijS9_iiNS7_10__identityEEEvT0_T1_T2_T3_T4_T6_,@function
        .size           _ZN3cub18CUB_300001_SM_10006detail6reduce28DeviceReduceSingleTileKernelINS2_10policy_hubIijN4cuda3std3__44plusIiEEE10Policy1000EN6thrust24THRUST_300001_SM_1000_NS10device_ptrIiEEPijS9_iiNS7_10__identityEEEvT0_T1_T2_T3_T4_T6_,(.L_x_246 - _ZN3cub18CUB_300001_SM_10006detail6reduce28DeviceReduceSingleTileKernelINS2_10policy_hubIijN4cuda3std3__44plusIiEEE10Policy1000EN6thrust24THRUST_300001_SM_1000_NS10device_ptrIiEEPijS9_iiNS7_10__identityEEEvT0_T1_T2_T3_T4_T6_)
        .other          _ZN3cub18CUB_300001_SM_10006detail6reduce28DeviceReduceSingleTileKernelINS2_10policy_hubIijN4cuda3std3__44plusIiEEE10Policy1000EN6thrust24THRUST_300001_SM_1000_NS10device_ptrIiEEPijS9_iiNS7_10__identityEEEvT0_T1_T2_T3_T4_T6_,@"STO_CUDA_ENTRY STV_DEFAULT"
_ZN3cub18CUB_300001_SM_10006detail6reduce28DeviceReduceSingleTileKernelINS2_10policy_hubIijN4cuda3std3__44plusIiEEE10Policy1000EN6thrust24THRUST_300001_SM_1000_NS10device_ptrIiEEPijS9_iiNS7_10__identityEEEvT0_T1_T2_T3_T4_T6_:
.text._ZN3cub18CUB_300001_SM_10006detail6reduce28DeviceReduceSingleTileKernelINS2_10policy_hubIijN4cuda3std3__44plusIiEEE10Policy1000EN6thrust24THRUST_300001_SM_1000_NS10device_ptrIiEEPijS9_iiNS7_10__identityEEEvT0_T1_T2_T3_T4_T6_:
        /* <DEDUP_REMOVED lines=13> */
.L_x_204:
[----:B------:R-:W-:Y:S01]  /*00d0*/  ISETP.GT.U32.AND P0, PT, R2, 0xfff, PT ;  /* 0x00000fff0200780c */ /* 0x000fe20003f04070 */
[----:B------:R-:W-:-:S12]  /*00e0*/  BSSY.RECONVERGENT B0, `(.L_x_205) ;  /* 0x00001e7000007945 */ /* 0x000fd80003800200 */
        /* <DEDUP_REMOVED lines=11> */
.L_x_208:
[----:B------:R-:W-:Y:S05]  /*01a0*/  BSYNC.RECONVERGENT B1 ;  /* 0x0000000000017941 */ /* 0x000fea0003800200 */
.L_x_207:
        /* <DEDUP_REMOVED lines=17> */
.L_x_213:
        /* <DEDUP_REMOVED lines=31> */
.L_x_212:
[----:B------:R-:W-:Y:S05]  /*04b0*/  BSYNC.RECONVERGENT B2 ;  /* 0x0000000000027941 */ /* 0x000fea0003800200 */
.L_x_211:
[----:B------:R-:W-:Y:S05]  /*04c0*/  @!P0 BRA `(.L_x_210) ;  /* 0x0000000000c88947 */ /* 0x000fea0003800000 */
[----:B------:R-:W-:Y:S01]  /*04d0*/  ISETP.GE.U32.AND P0, PT, R21, 0x8, PT ;  /* 0x000000081500780c */ /* 0x000fe20003f06070 */
[----:B------:R-:W-:Y:S01]  /*04e0*/  BSSY.RECONVERGENT B2, `(.L_x_214) ;  /* 0x0000013000027945 */ /* 0x000fe20003800200 */
[----:B------:R-:W-:-:S04]  /*04f0*/  LOP3.LUT R16, R4, 0x7, RZ, 0xc0, !PT ;  /* 0x0000000704107812 */ /* 0x000fc800078ec0ff */
[----:B------:R-:W-:-:S07]  /*0500*/  ISETP.NE.AND P1, PT, R16, RZ, PT ;  /* 0x000000ff1000720c */ /* 0x000fce0003f25270 */
[----:B------:R-:W-:Y:S06]  /*0510*/  @!P0 BRA `(.L_x_215) ;  /* 0x00000000003c8947 */ /* 0x000fec0003800000 */
[----:B------:R-:W0:Y:S02]  /*0520*/  LDC.64 R6, c[0x0][0x380] ;  /* 0x0000e000ff067b82 */ /* 0x000e240000000a00 */
[----:B0-----:R-:W-:-:S05]  /*0530*/  IMAD.WIDE.U32 R6, R5, 0x4, R6 ;  /* 0x0000000405067825 */ /* 0x001fca00078e0006 */
        /* <DEDUP_REMOVED lines=13> */
.L_x_215:
[----:B------:R-:W-:Y:S05]  /*0610*/  BSYNC.RECONVERGENT B2 ;  /* 0x0000000000027941 */ /* 0x000fea0003800200 */
.L_x_214:
        /* <DEDUP_REMOVED lines=11> */
[----:B------:R-:W3:Y:S01]  /*06d0*/  LDG.E R10, desc[UR6][R6.64+0xc00] ;  /* 0x000c0006060a7981 */ /* 0x000ee2000c1e1900 */
[----:B------:R-:W-:Y:S01]  /*06e0*/  VIADD R5, R5, 0x400 ;  /* 0x0000040005057836 */ /* 0x000fe20000000000 */
[----:B--2--5:R-:W-:-:S04]  /*06f0*/  IADD3 R0, PT, PT, R4, R9, R0 ;  /* 0x0000000904007210 */ /* 0x024fc80007ffe000 */
[----:B---3--:R-:W-:-:S07]  /*0700*/  IADD3 R0, PT, PT, R10, R11, R0 ;  /* 0x0000000b0a007210 */ /* 0x008fce0007ffe000 */
.L_x_217:
[----:B------:R-:W-:Y:S05]  /*0710*/  BSYNC.RECONVERGENT B2 ;  /* 0x0000000000027941 */ /* 0x000fea0003800200 */
.L_x_216:
[----:B------:R-:W-:Y:S05]  /*0720*/  @!P1 BRA `(.L_x_210) ;  /* 0x0000000000309947 */ /* 0x000fea0003800000 */
[----:B------:R-:W0:Y:S02]  /*0730*/  LDC.64 R6, c[0x0][0x380] ;  /* 0x0000e000ff067b82 */ /* 0x000e240000000a00 */
[----:B0-----:R-:W-:-:S04]  /*0740*/  IMAD.WIDE.U32 R4, R5, 0x4, R6 ;  /* 0x0000000405047825 */ /* 0x001fc800078e0006 */
[----:B------:R-:W-:Y:S02]  /*0750*/  IMAD.MOV R6, RZ, RZ, -R8 ;  /* 0x000000ffff067224 */ /* 0x000fe400078e0a08 */
[----:B------:R-:W-:-:S07]  /*0760*/  IMAD.MOV.U32 R7, RZ, RZ, R5 ;  /* 0x000000ffff077224 */ /* 0x000fce00078e0005 */
.L_x_218:
[----:B------:R-:W-:-:S06]  /*0770*/  IMAD.MOV.U32 R5, RZ, RZ, R7 ;  /* 0x000000ffff057224 */ /* 0x000fcc00078e0007 */
[----:B------:R0:W2:Y:S01]  /*0780*/  LDG.E R5, desc[UR6][R4.64] ;  /* 0x0000000604057981 */ /* 0x0000a2000c1e1900 */
[----:B------:R-:W-:-:S05]  /*0790*/  VIADD R6, R6, 0x1 ;  /* 0x0000000106067836 */ /* 0x000fca0000000000 */
[----:B------:R-:W-:Y:S02]  /*07a0*/  ISETP.NE.AND P0, PT, R6, RZ, PT ;  /* 0x000000ff0600720c */ /* 0x000fe40003f05270 */
[----:B0-----:R-:W-:-:S05]  /*07b0*/  IADD3 R4, P1, PT, R4, 0x400, RZ ;  /* 0x0000040004047810 */ /* 0x001fca0007f3e0ff */
[----:B------:R-:W-:Y:S02]  /*07c0*/  IMAD.X R7, RZ, RZ, R7, P1 ;  /* 0x000000ffff077224 */ /* 0x000fe400008e0607 */
[----:B--2--5:R-:W-:-:S04]  /*07d0*/  IMAD.IADD R0, R5, 0x1, R0 ;  /* 0x0000000105007824 */ /* 0x024fc800078e0200 */
[----:B------:R-:W-:Y:S05]  /*07e0*/  @P0 BRA `(.L_x_218) ;  /* 0xfffffffc00e00947 */ /* 0x000fea000383ffff */
.L_x_210:
[----:B------:R-:W-:Y:S05]  /*07f0*/  BSYNC.RECONVERGENT B1 ;  /* 0x0000000000017941 */ /* 0x000fea0003800200 */
.L_x_209:
[----:B------:R-:W-:-:S13]  /*0800*/  ISETP.GE.U32.AND P0, PT, R2, 0x100, PT ;  /* 0x000001000200780c */ /* 0x000fda0003f06070 */
        /* <DEDUP_REMOVED lines=38> */
[----:B-1----:R-:W1:Y:S01]  /*0a70*/  LDS.64 R2, [UR4+0x20] ;  /* 0x00002004ff027984 */ /* 0x002e620008000a00 */
[----:B0-----:R-:W-:-:S04]  /*0a80*/  IADD3 R0, PT, PT, R4, R0, R9 ;  /* 0x0000000004007210 */ /* 0x001fc80007ffe009 */
[----:B------:R-:W-:-:S04]  /*0a90*/  IADD3 R0, PT, PT, R6, R0, R5 ;  /* 0x0000000006007210 */ /* 0x000fc80007ffe005 */
[----:B-1----:R-:W-:-:S05]  /*0aa0*/  IADD3 R0, PT, PT, R2, R0, R7 ;  /* 0x0000000002007210 */ /* 0x002fca0007ffe007 */
[----:B------:R-:W-:Y:S01]  /*0ab0*/  IMAD.IADD R9, R0, 0x1, R3 ;  /* 0x0000000100097824 */ /* 0x000fe200078e0203 */
[----:B------:R-:W-:Y:S06]  /*0ac0*/  BRA `(.L_x_220) ;  /* 0x0000001400207947 */ /* 0x000fec0003800000 */
.L_x_219:
[----:B------:R-:W-:Y:S01]  /*0ad0*/  LOP3.LUT R4, R3, 0x3e0, RZ, 0xc0, !PT ;  /* 0x000003e003047812 */ /* 0x000fe200078ec0ff */
[----:B------:R-:W1:Y:S03]  /*0ae0*/  S2R R10, SR_LANEID ;  /* 0x00000000000a7919 */ /* 0x000e660000000000 */
[----:B0-----:R-:W-:Y:S01]  /*0af0*/  LOP3.LUT R7, RZ, R4, RZ, 0x33, !PT ;  /* 0x00000004ff077212 */ /* 0x001fe200078e33ff */
[----:B------:R-:W-:-:S04]  /*0b00*/  VIADD R5, R4, 0x20 ;  /* 0x0000002004057836 */ /* 0x000fc80000000000 */
[----:B------:R-:W-:Y:S01]  /*0b10*/  IMAD.IADD R7, R7, 0x1, R2 ;  /* 0x0000000107077824 */ /* 0x000fe200078e0202 */
[----:B------:R-:W-:-:S04]  /*0b20*/  ISETP.GT.U32.AND P0, PT, R5, R2, PT ;  /* 0x000000020500720c */ /* 0x000fc80003f04070 */
        /* <DEDUP_REMOVED lines=40> */
[----:B------:R-:W-:Y:S01]  /*0db0*/  ISETP.GT.U32.AND P3, PT, R2, 0x80, PT ;  /* 0x000000800200780c */ /* 0x000fe20003f64070 */
[----:B-1----:R-:W-:-:S09]  /*0dc0*/  ULEA UR4, UR5, UR4, 0x18 ;  /* 0x0000000405047291 */ /* 0x002fd2000f8ec0ff */
[----:B------:R-:W1:Y:S04]  /*0dd0*/  LDS.128 R4, [UR4+0x10] ;  /* 0x00001004ff047984 */ /* 0x000e680008000c00 */
[----:B------:R-:W2:Y:S04]  /*0de0*/  LDS R0, [UR4+0xc] ;  /* 0x00000c04ff007984 */ /* 0x000ea80008000800 */
[----:B------:R-:W3:Y:S01]  /*0df0*/  LDS.64 R10, [UR4+0x20] ;  /* 0x00002004ff0a7984 */ /* 0x000ee20008000a00 */
[----:B-1----:R-:W-:Y:S02]  /*0e00*/  SEL R4, R4, RZ, P2 ;  /* 0x000000ff04047207 */ /* 0x002fe40001000000 */
[----:B------:R-:W-:-:S02]  /*0e10*/  ISETP.GT.U32.AND P2, PT, R2, 0x60, PT ;  /* 0x000000600200780c */ /* 0x000fc40003f44070 */
[----:B--2---:R-:W-:Y:S02]  /*0e20*/  SEL R0, R0, RZ, P1 ;  /* 0x000000ff00007207 */ /* 0x004fe40000800000 */
        /* <DEDUP_REMOVED lines=8> */
[----:B---3--:R-:W-:Y:S02]  /*0eb0*/  SEL R10, R10, RZ, P2 ;  /* 0x000000ff0a0a7207 */ /* 0x008fe40001000000 */
[----:B------:R-:W-:Y:S02]  /*0ec0*/  SEL R11, R11, RZ, P3 ;  /* 0x000000ff0b0b7207 */ /* 0x000fe40001800000 */
[----:B------:R-:W-:-:S05]  /*0ed0*/  IADD3 R0, PT, PT, R10, R0, R7 ;  /* 0x000000000a007210 */ /* 0x000fca0007ffe007 */
[----:B0-----:R-:W-:Y:S01]  /*0ee0*/  IMAD.IADD R9, R0, 0x1, R11 ;  /* 0x0000000100097824 */ /* 0x001fe200078e020b */
[----:B------:R-:W-:Y:S06]  /*0ef0*/  BRA `(.L_x_220) ;  /* 0x0000001000147947 */ /* 0x000fec0003800000 */
.L_x_206:
[----:B------:R-:W0:Y:S01]  /*0f00*/  S2R R0, SR_TID.X ;  /* 0x0000000000007919 */ /* 0x000e220000002100 */
[----:B------:R-:W1:Y:S02]  /*0f10*/  LDCU.64 UR4, c[0x0][0x380] ;  /* 0x00007000ff0477ac */ /* 0x000e640008000a00 */
[----:B-1----:R-:W-:Y:S02]  /*0f20*/  IMAD.U32 R12, RZ, RZ, UR4 ;  /* 0x00000004ff0c7e24 */ /* 0x002fe4000f8e00ff */
[----:B------:R-:W-:Y:S02]  /*0f30*/  IMAD.U32 R13, RZ, RZ, UR5 ;  /* 0x00000005ff0d7e24 */ /* 0x000fe4000f8e00ff */
        /* <DEDUP_REMOVED lines=17> */
[----:B------:R-:W-:Y:S01]  /*1050*/  UMOV UR4, 0x1000 ;  /* 0x0000100000047882 */ /* 0x000fe20000000000 */
[----:B--2---:R-:W-:-:S04]  /*1060*/  IADD3 R3, PT, PT, R7, R6, R3 ;  /* 0x0000000607037210 */ /* 0x004fc80007ffe003 */
[----:B---3--:R-:W-:-:S04]  /*1070*/  IADD3 R3, PT, PT, R9, R8, R3 ;  /* 0x0000000809037210 */ /* 0x008fc80007ffe003 */
[----:B----4-:R-:W-:-:S04]  /*1080*/  IADD3 R3, PT, PT, R11, R10, R3 ;  /* 0x0000000a0b037210 */ /* 0x010fc80007ffe003 */
[----:B-----5:R-:W-:-:S04]  /*1090*/  IADD3 R3, PT, PT, R15, R14, R3 ;  /* 0x0000000e0f037210 */ /* 0x020fc80007ffe003 */
[----:B------:R-:W-:Y:S01]  /*10a0*/  IADD3 R16, PT, PT, R17, R16, R3 ;  /* 0x0000001011107210 */ /* 0x000fe20007ffe003 */
[----:B------:R-:W-:-:S05]  /*10b0*/  VIADD R3, R2, 0xfffff000 ;  /* 0xfffff00002037836 */ /* 0x000fca0000000000 */
[----:B------:R-:W-:Y:S02]  /*10c0*/  ISETP.GE.U32.AND P0, PT, R3, 0x1000, PT ;  /* 0x000010000300780c */ /* 0x000fe40003f06070 */
[----:B------:R-:W-:-:S04]  /*10d0*/  IADD3 R16, PT, PT, R19, R18, R16 ;  /* 0x0000001213107210 */ /* 0x000fc80007ffe010 */
[----:B------:R-:W-:-:S05]  /*10e0*/  IADD3 R21, PT, PT, R21, R20, R16 ;  /* 0x0000001415157210 */ /* 0x000fca0007ffe010 */
[----:B------:R-:W-:Y:S02]  /*10f0*/  IMAD.IADD R7, R22, 0x1, R21 ;  /* 0x0000000116077824 */ /* 0x000fe400078e0215 */
[----:B------:R-:W-:Y:S05]  /*1100*/  @!P0 BRA `(.L_x_221) ;  /* 0x00000000008c8947 */ /* 0x000fea0003800000 */
[----:B------:R-:W0:Y:S01]  /*1110*/  LDC R2, c[0x0][0x390] ;  /* 0x0000e400ff027b82 */ /* 0x000e220000000800 */
[----:B------:R-:W-:-:S07]  /*1120*/  UMOV UR4, 0x1000 ;  /* 0x0000100000047882 */ /* 0x000fce0000000000 */
[----:B------:R-:W1:Y:S02]  /*1130*/  LDC.64 R12, c[0x0][0x380] ;  /* 0x0000e000ff0c7b82 */ /* 0x000e640000000a00 */
.L_x_223:
[----:B------:R-:W-:-:S04]  /*1140*/  VIADD R5, R0, UR4 ;  /* 0x0000000400057c36 */ /* 0x000fc80008000000 */
        /* <DEDUP_REMOVED lines=17> */
[----:B--2---:R-:W-:Y:S01]  /*1260*/  IADD3 R16, PT, PT, R18, R16, R7 ;  /* 0x0000001012107210 */ /* 0x004fe20007ffe007 */
[----:B0-----:R-:W-:-:S05]  /*1270*/  VIADD R7, R2, -UR4 ;  /* 0x8000000402077c36 */ /* 0x001fca0008000000 */
[----:B------:R-:W-:Y:S02]  /*1280*/  ISETP.GE.U32.AND P0, PT, R7, 0x1000, PT ;  /* 0x000010000700780c */ /* 0x000fe40003f06070 */
        /* <DEDUP_REMOVED lines=8> */
[----:B------:R-:W-:-:S06]  /*1310*/  UIADD3 UR4, UPT, UPT, UR4, 0x1000, URZ ;  /* 0x0000100004047890 */ /* 0x000fcc000fffe0ff */
[----:B------:R-:W-:-:S13]  /*1320*/  ISETP.LT.U32.AND P0, PT, R3, UR4, PT ;  /* 0x0000000403007c0c */ /* 0x000fda000bf01070 */
[----:B------:R-:W-:Y:S05]  /*1330*/  @!P0 BRA `(.L_x_223) ;  /* 0xfffffffc00808947 */ /* 0x000fea000383ffff */
.L_x_221:
[----:B------:R-:W-:Y:S01]  /*1340*/  VIADD R3, R2, -UR4 ;  /* 0x8000000402037c36 */ /* 0x000fe20008000000 */
[----:B------:R-:W-:Y:S04]  /*1350*/  BSSY.RECONVERGENT B1, `(.L_x_222) ;  /* 0x0000095000017945 */ /* 0x000fe80003800200 */
[----:B------:R-:W-:-:S04]  /*1360*/  ISETP.GE.AND P0, PT, R0, R3, PT ;  /* 0x000000030000720c */ /* 0x000fc80003f06270 */
[----:B------:R-:W-:-:S13]  /*1370*/  ISETP.LE.U32.OR P0, PT, R2, UR4, P0 ;  /* 0x0000000402007c0c */ /* 0x000fda0008703470 */
[----:B------:R-:W-:Y:S05]  /*1380*/  @P0 BRA `(.L_x_224) ;  /* 0x0000000800440947 */ /* 0x000fea0003800000 */
[----:B------:R-:W-:Y:S01]  /*1390*/  LOP3.LUT R3, RZ, R0, RZ, 0x33, !PT ;  /* 0x00000000ff037212 */ /* 0x000fe200078e33ff */
[----:B------:R-:W-:Y:S01]  /*13a0*/  BSSY.RECONVERGENT B2, `(.L_x_225) ;  /* 0x000004a000027945 */ /* 0x000fe20003800200 */
[----:B------:R-:W-:Y:S02]  /*13b0*/  IMAD.MOV.U32 R5, RZ, RZ, R0 ;  /* 0x000000ffff057224 */ /* 0x000fe400078e0000 */
[----:B------:R-:W-:-:S04]  /*13c0*/  IADD3 R3, PT, PT, R2, -UR4, R3 ;  /* 0x8000000402037c10 */ /* 0x000fc8000fffe003 */
[C---:B------:R-:W-:Y:S02]  /*13d0*/  ISETP.GE.U32.AND P0, PT, R3.reuse, 0xf00, PT ;  /* 0x00000f000300780c */ /* 0x040fe40003f06070 */
[----:B------:R-:W-:-:S04]  /*13e0*/  LEA.HI R3, R3, 0x1, RZ, 0x18 ;  /* 0x0000000103037811 */ /* 0x000fc800078fc0ff */
[----:B------:R-:W-:-:S07]  /*13f0*/  LOP3.LUT R4, R3, 0xf, RZ, 0xc0, !PT ;  /* 0x0000000f03047812 */ /* 0x000fce00078ec0ff */
[----:B------:R-:W-:Y:S05]  /*1400*/  @!P0 BRA `(.L_x_226) ;  /* 0x00000004000c8947 */ /* 0x000fea0003800000 */
[----:B------:R-:W-:Y:S01]  /*1410*/  LOP3.LUT R6, R3, 0x1fffff0, RZ, 0xc0, !PT ;  /* 0x01fffff003067812 */ /* 0x000fe200078ec0ff */
[----:B------:R-:W-:Y:S01]  /*1420*/  BSSY.RECONVERGENT B3, `(.L_x_227) ;  /* 0x0000040000037945 */ /* 0x000fe20003800200 */
[C---:B------:R-:W-:Y:S01]  /*1430*/  LOP3.LUT R5, R0.reuse, 0x800, RZ, 0xfc, !PT ;  /* 0x0000080000057812 */ /* 0x040fe200078efcff */
[----:B------:R-:W-:Y:S02]  /*1440*/  VIADD R2, R0, UR4 ;  /* 0x0000000400027c36 */ /* 0x000fe40008000000 */
[----:B------:R-:W-:-:S07]  /*1450*/  IMAD.MOV R6, RZ, RZ, -R6 ;  /* 0x000000ffff067224 */ /* 0x000fce00078e0a06 */
.L_x_228:
[----:B------:R-:W-:-:S04]  /*1460*/  IMAD.WIDE.U32 R26, R2, 0x4, R12 ;  /* 0x00000004021a7825 */ /* 0x000fc800078e000c */
[C---:B------:R-:W-:Y:S02]  /*1470*/  VIADD R9, R2.reuse, 0x100 ;  /* 0x0000010002097836 */ /* 0x040fe40000000000 */
[----:B------:R-:W-:Y:S01]  /*1480*/  VIADD R15, R2, 0x400 ;  /* 0x00000400020f7836 */ /* 0x000fe20000000000 */
[----:B------:R0:W2:Y:S01]  /*1490*/  LDG.E R26, desc[UR6][R26.64] ;  /* 0x000000061a1a7981 */ /* 0x0000a2000c1e1900 */
[----:B------:R-:W-:-:S04]  /*14a0*/  IMAD.WIDE.U32 R8, R9, 0x4, R12 ;  /* 0x0000000409087825 */ /* 0x000fc800078e000c */
[C---:B------:R-:W-:Y:S01]  /*14b0*/  VIADD R17, R2.reuse, 0x200 ;  /* 0x0000020002117836 */ /* 0x040fe20000000000 */
[----:B------:R1:W2:Y:S01]  /*14c0*/  LDG.E R25, desc[UR6][R8.64] ;  /* 0x0000000608197981 */ /* 0x0002a2000c1e1900 */
[C---:B------:R-:W-:Y:S02]  /*14d0*/  VIADD R11, R2.reuse, 0x300 ;  /* 0x00000300020b7836 */ /* 0x040fe40000000000 */
[----:B0-----:R-:W-:Y:S02]  /*14e0*/  VIADD R27, R2, 0x700 ;  /* 0x00000700021b7836 */ /* 0x001fe40000000000 */
[----:B------:R-:W-:-:S04]  /*14f0*/  IMAD.WIDE.U32 R14, R15, 0x4, R12 ;  /* 0x000000040f0e7825 */ /* 0x000fc800078e000c */
[--C-:B------:R-:W-:Y:S01]  /*1500*/  IMAD.WIDE.U32 R16, R17, 0x4, R12.reuse ;  /* 0x0000000411107825 */ /* 0x100fe200078e000c */
[----:B------:R0:W3:Y:S03]  /*1510*/  LDG.E R22, desc[UR6][R14.64] ;  /* 0x000000060e167981 */ /* 0x0000e6000c1e1900 */
[----:B------:R-:W-:Y:S01]  /*1520*/  VIADD R29, R2, 0x500 ;  /* 0x00000500021d7836 */ /* 0x000fe20000000000 */
[----:B------:R-:W4:Y:S01]  /*1530*/  LDG.E R24, desc[UR6][R16.64] ;  /* 0x0000000610187981 */ /* 0x000f22000c1e1900 */
[----:B------:R-:W-:-:S04]  /*1540*/  IMAD.WIDE.U32 R10, R11, 0x4, R12 ;  /* 0x000000040b0a7825 */ /* 0x000fc800078e000c */
[--C-:B-1----:R-:W-:Y:S01]  /*1550*/  IMAD.WIDE.U32 R8, R27, 0x4, R12.reuse ;  /* 0x000000041b087825 */ /* 0x102fe200078e000c */
[----:B------:R-:W4:Y:S03]  /*1560*/  LDG.E R23, desc[UR6][R10.64] ;  /* 0x000000060a177981 */ /* 0x000f26000c1e1900 */
[----:B------:R-:W-:Y:S02]  /*1570*/  VIADD R27, R2, 0x900 ;  /* 0x00000900021b7836 */ /* 0x000fe40000000000 */
[----:B------:R-:W-:-:S04]  /*1580*/  IMAD.WIDE.U32 R28, R29, 0x4, R12 ;  /* 0x000000041d1c7825 */ /* 0x000fc800078e000c */
[C---:B------:R-:W-:Y:S01]  /*1590*/  VIADD R19, R2.reuse, 0x600 ;  /* 0x0000060002137836 */ /* 0x040fe20000000000 */
[----:B------:R1:W5:Y:S01]  /*15a0*/  LDG.E R11, desc[UR6][R8.64] ;  /* 0x00000006080b7981 */ /* 0x000362000c1e1900 */
[C---:B0-----:R-:W-:Y:S02]  /*15b0*/  VIADD R15, R2.reuse, 0xa00 ;  /* 0x00000a00020f7836 */ /* 0x041fe40000000000 */
[----:B------:R-:W-:Y:S01]  /*15c0*/  VIADD R20, R2, 0x800 ;  /* 0x0000080002147836 */ /* 0x000fe20000000000 */
[----:B------:R0:W3:Y:S01]  /*15d0*/  LDG.E R21, desc[UR6][R28.64] ;  /* 0x000000061c157981 */ /* 0x0000e2000c1e1900 */
[----:B------:R-:W-:-:S04]  /*15e0*/  IMAD.WIDE.U32 R18, R19, 0x4, R12 ;  /* 0x0000000413127825 */ /* 0x000fc800078e000c */
[----:B-1----:R-:W-:-:S04]  /*15f0*/  IMAD.WIDE.U32 R8, R27, 0x4, R12 ;  /* 0x000000041b087825 */ /* 0x002fc800078e000c */
[--C-:B------:R-:W-:Y:S02]  /*1600*/  IMAD.WIDE.U32 R14, R15, 0x4, R12.reuse ;  /* 0x000000040f0e7825 */ /* 0x100fe400078e000c */
[----:B------:R-:W5:Y:S02]  /*1610*/  LDG.E R9, desc[UR6][R8.64] ;  /* 0x0000000608097981 */ /* 0x000f64000c1e1900 */
[--C-:B------:R-:W-:Y:S02]  /*1620*/  IMAD.WIDE.U32 R16, R20, 0x4, R12.reuse ;  /* 0x0000000414107825 */ /* 0x100fe400078e000c */
[----:B------:R1:W5:Y:S02]  /*1630*/  LDG.E R20, desc[UR6][R18.64] ;  /* 0x0000000612147981 */ /* 0x000364000c1e1900 */
[C---:B0-----:R-:W-:Y:S02]  /*1640*/  VIADD R29, R2.reuse, 0xb00 ;  /* 0x00000b00021d7836 */ /* 0x041fe40000000000 */
[----:B------:R-:W-:Y:S01]  /*1650*/  VIADD R27, R2, 0xc00 ;  /* 0x00000c00021b7836 */ /* 0x000fe20000000000 */
[----:B------:R0:W5:Y:S01]  /*1660*/  LDG.E R10, desc[UR6][R16.64] ;  /* 0x00000006100a7981 */ /* 0x000162000c1e1900 */
[----:B------:R-:W-:-:S03]  /*1670*/  IMAD.WIDE.U32 R28, R29, 0x4, R12 ;  /* 0x000000041d1c7825 */ /* 0x000fc600078e000c */
[----:B------:R0:W5:Y:S01]  /*1680*/  LDG.E R8, desc[UR6][R14.64] ;  /* 0x000000060e087981 */ /* 0x000162000c1e1900 */
[C---:B-1----:R-:W-:Y:S02]  /*1690*/  VIADD R19, R2.reuse, 0xe00 ;  /* 0x00000e0002137836 */ /* 0x042fe40000000000 */
[C---:B------:R-:W-:Y:S02]  /*16a0*/  VIADD R18, R2.reuse, 0xf00 ;  /* 0x00000f0002127836 */ /* 0x040fe40000000000 */
[----:B0-----:R-:W-:Y:S02]  /*16b0*/  IMAD.WIDE.U32 R16, R27, 0x4, R12 ;  /* 0x000000041b107825 */ /* 0x001fe400078e000c */
[----:B------:R-:W5:Y:S02]  /*16c0*/  LDG.E R27, desc[UR6][R28.64] ;  /* 0x000000061c1b7981 */ /* 0x000f64000c1e1900 */
[----:B------:R-:W-:-:S04]  /*16d0*/  VIADD R15, R2, 0xd00 ;  /* 0x00000d00020f7836 */ /* 0x000fc80000000000 */
[--C-:B------:R-:W-:Y:S01]  /*16e0*/  IMAD.WIDE.U32 R14, R15, 0x4, R12.reuse ;  /* 0x000000040f0e7825 */ /* 0x100fe200078e000c */
[----:B------:R0:W5:Y:S05]  /*16f0*/  LDG.E R28, desc[UR6][R16.64] ;  /* 0x00000006101c7981 */ /* 0x00016a000c1e1900 */
[----:B------:R-:W5:Y:S01]  /*1700*/  LDG.E R15, desc[UR6][R14.64] ;  /* 0x000000060e0f7981 */ /* 0x000f62000c1e1900 */
[----:B0-----:R-:W-:-:S04]  /*1710*/  IMAD.WIDE.U32 R16, R19, 0x4, R12 ;  /* 0x0000000413107825 */ /* 0x001fc800078e000c */
[----:B------:R-:W-:Y:S02]  /*1720*/  IMAD.WIDE.U32 R18, R18, 0x4, R12 ;  /* 0x0000000412127825 */ /* 0x000fe400078e000c */
[----:B------:R-:W5:Y:S04]  /*1730*/  LDG.E R16, desc[UR6][R16.64] ;  /* 0x0000000610107981 */ /* 0x000f68000c1e1900 */
[----:B------:R-:W5:Y:S01]  /*1740*/  LDG.E R19, desc[UR6][R18.64] ;  /* 0x0000000612137981 */ /* 0x000f62000c1e1900 */
[----:B------:R-:W-:-:S05]  /*1750*/  VIADD R6, R6, 0x10 ;  /* 0x0000001006067836 */ /* 0x000fca0000000000 */
[----:B------:R-:W-:Y:S01]  /*1760*/  ISETP.NE.AND P0, PT, R6, RZ, PT ;  /* 0x000000ff0600720c */ /* 0x000fe20003f05270 */
[----:B------:R-:W-:Y:S02]  /*1770*/  VIADD R5, R5, 0x1000 ;  /* 0x0000100005057836 */ /* 0x000fe40000000000 */
[----:B------:R-:W-:Y:S01]  /*1780*/  VIADD R2, R2, 0x1000 ;  /* 0x0000100002027836 */ /* 0x000fe20000000000 */
[----:B--2---:R-:W-:-:S04]  /*1790*/  IADD3 R25, PT, PT, R25, R26, R7 ;  /* 0x0000001a19197210 */ /* 0x004fc80007ffe007 */
[----:B----4-:R-:W-:-:S04]  /*17a0*/  IADD3 R23, PT, PT, R23, R24, R25 ;  /* 0x0000001817177210 */ /* 0x010fc80007ffe019 */
[----:B---3--:R-:W-:-:S04]  /*17b0*/  IADD3 R21, PT, PT, R21, R22, R23 ;  /* 0x0000001615157210 */ /* 0x008fc80007ffe017 */
[----:B-----5:R-:W-:-:S04]  /*17c0*/  IADD3 R11, PT, PT, R11, R20, R21 ;  /* 0x000000140b0b7210 */ /* 0x020fc80007ffe015 */
[----:B------:R-:W-:-:S04]  /*17d0*/  IADD3 R9, PT, PT, R9, R10, R11 ;  /* 0x0000000a09097210 */ /* 0x000fc80007ffe00b */
[----:B------:R-:W-:-:S04]  /*17e0*/  IADD3 R8, PT, PT, R27, R8, R9 ;  /* 0x000000081b087210 */ /* 0x000fc80007ffe009 */
[----:B------:R-:W-:-:S04]  /*17f0*/  IADD3 R8, PT, PT, R15, R28, R8 ;  /* 0x0000001c0f087210 */ /* 0x000fc80007ffe008 */
[----:B------:R-:W-:Y:S01]  /*1800*/  IADD3 R7, PT, PT, R19, R16, R8 ;  /* 0x0000001013077210 */ /* 0x000fe20007ffe008 */
[----:B------:R-:W-:Y:S06]  /*1810*/  @P0 BRA `(.L_x_228) ;  /* 0xfffffffc00100947 */ /* 0x000fec000383ffff */
[----:B------:R-:W-:Y:S05]  /*1820*/  BSYNC.RECONVERGENT B3 ;  /* 0x0000000000037941 */ /* 0x000fea0003800200 */
.L_x_227:
[----:B------:R-:W-:-:S07]  /*1830*/  VIADD R5, R5, 0xfffff800 ;  /* 0xfffff80005057836 */ /* 0x000fce0000000000 */
.L_x_226:
[----:B------:R-:W-:Y:S05]  /*1840*/  BSYNC.RECONVERGENT B2 ;  /* 0x0000000000027941 */ /* 0x000fea0003800200 */
.L_x_225:
[----:B------:R-:W-:-:S13]  /*1850*/  ISETP.NE.AND P0, PT, R4, RZ, PT ;  /* 0x000000ff0400720c */ /* 0x000fda0003f05270 */
[----:B------:R-:W-:Y:S05]  /*1860*/  @!P0 BRA `(.L_x_224) ;  /* 0x00000004000c8947 */ /* 0x000fea0003800000 */
[----:B------:R-:W-:Y:S01]  /*1870*/  ISETP.GE.U32.AND P0, PT, R4, 0x8, PT ;  /* 0x000000080400780c */ /* 0x000fe20003f06070 */
[----:B------:R-:W-:Y:S01]  /*1880*/  BSSY.RECONVERGENT B2, `(.L_x_229) ;  /* 0x0000021000027945 */ /* 0x000fe20003800200 */
[----:B------:R-:W-:-:S04]  /*1890*/  LOP3.LUT R24, R3, 0x7, RZ, 0xc0, !PT ;  /* 0x0000000703187812 */ /* 0x000fc800078ec0ff */
[----:B------:R-:W-:-:S07]  /*18a0*/  ISETP.NE.AND P1, PT, R24, RZ, PT ;  /* 0x000000ff1800720c */ /* 0x000fce0003f25270 */
[----:B------:R-:W-:Y:S06]  /*18b0*/  @!P0 BRA `(.L_x_230) ;  /* 0x0000000000748947 */ /* 0x000fec0003800000 */
[----:B------:R-:W-:-:S04]  /*18c0*/  VIADD R9, R5, UR4 ;  /* 0x0000000405097c36 */ /* 0x000fc80008000000 */
[C---:B------:R-:W-:Y:S02]  /*18d0*/  VIADD R21, R9.reuse, 0x100 ;  /* 0x0000010009157836 */ /* 0x040fe40000000000 */
[C---:B------:R-:W-:Y:S02]  /*18e0*/  VIADD R11, R9.reuse, 0x300 ;  /* 0x00000300090b7836 */ /* 0x040fe40000000000 */
[C---:B------:R-:W-:Y:S02]  /*18f0*/  VIADD R23, R9.reuse, 0x200 ;  /* 0x0000020009177836 */ /* 0x040fe40000000000 */
[----:B------:R-:W-:-:S04]  /*1900*/  IMAD.WIDE.U32 R16, R9, 0x4, R12 ;  /* 0x0000000409107825 */ /* 0x000fc800078e000c */
[--C-:B------:R-:W-:Y:S01]  /*1910*/  IMAD.WIDE.U32 R20, R21, 0x4, R12.reuse ;  /* 0x0000000415147825 */ /* 0x100fe200078e000c */
[----:B------:R0:W2:Y:S03]  /*1920*/  LDG.E R2, desc[UR6][R16.64] ;  /* 0x0000000610027981 */ /* 0x0000a6000c1e1900 */
[C---:B------:R-:W-:Y:S01]  /*1930*/  VIADD R15, R9.reuse, 0x400 ;  /* 0x00000400090f7836 */ /* 0x040fe20000000000 */
[----:B------:R-:W2:Y:S01]  /*1940*/  LDG.E R4, desc[UR6][R20.64] ;  /* 0x0000000614047981 */ /* 0x000ea2000c1e1900 */
[----:B------:R-:W-:Y:S02]  /*1950*/  VIADD R19, R9, 0x500 ;  /* 0x0000050009137836 */ /* 0x000fe40000000000 */
[----:B------:R-:W-:-:S04]  /*1960*/  IMAD.WIDE.U32 R10, R11, 0x4, R12 ;  /* 0x000000040b0a7825 */ /* 0x000fc800078e000c */
[--C-:B------:R-:W-:Y:S02]  /*1970*/  IMAD.WIDE.U32 R22, R23, 0x4, R12.reuse ;  /* 0x0000000417167825 */ /* 0x100fe400078e000c */
[----:B------:R-:W3:Y:S02]  /*1980*/  LDG.E R10, desc[UR6][R10.64] ;  /* 0x000000060a0a7981 */ /* 0x000ee4000c1e1900 */
[C---:B------:R-:W-:Y:S02]  /*1990*/  VIADD R25, R9.reuse, 0x600 ;  /* 0x0000060009197836 */ /* 0x040fe40000000000 */
[----:B------:R-:W-:Y:S01]  /*19a0*/  VIADD R27, R9, 0x700 ;  /* 0x00000700091b7836 */ /* 0x000fe20000000000 */
[----:B------:R-:W3:Y:S01]  /*19b0*/  LDG.E R6, desc[UR6][R22.64] ;  /* 0x0000000616067981 */ /* 0x000ee2000c1e1900 */
[----:B------:R-:W-:-:S04]  /*19c0*/  IMAD.WIDE.U32 R14, R15, 0x4, R12 ;  /* 0x000000040f0e7825 */ /* 0x000fc800078e000c */
[--C-:B------:R-:W-:Y:S02]  /*19d0*/  IMAD.WIDE.U32 R8, R19, 0x4, R12.reuse ;  /* 0x0000000413087825 */ /* 0x100fe400078e000c */
[----:B------:R-:W4:Y:S02]  /*19e0*/  LDG.E R15, desc[UR6][R14.64] ;  /* 0x000000060e0f7981 */ /* 0x000f24000c1e1900 */
[--C-:B------:R-:W-:Y:S02]  /*19f0*/  IMAD.WIDE.U32 R18, R25, 0x4, R12.reuse ;  /* 0x0000000419127825 */ /* 0x100fe400078e000c */
[----:B------:R-:W4:Y:S02]  /*1a00*/  LDG.E R8, desc[UR6][R8.64] ;  /* 0x0000000608087981 */ /* 0x000f24000c1e1900 */
[----:B0-----:R-:W-:Y:S02]  /*1a10*/  IMAD.WIDE.U32 R16, R27, 0x4, R12 ;  /* 0x000000041b107825 */ /* 0x001fe400078e000c */
[----:B------:R-:W5:Y:S04]  /*1a20*/  LDG.E R19, desc[UR6][R18.64] ;  /* 0x0000000612137981 */ /* 0x000f68000c1e1900 */
[----:B------:R-:W5:Y:S01]  /*1a30*/  LDG.E R16, desc[UR6][R16.64] ;  /* 0x0000000610107981 */ /* 0x000f62000c1e1900 */
[----:B------:R-:W-:Y:S01]  /*1a40*/  VIADD R5, R5, 0x800 ;  /* 0x0000080005057836 */ /* 0x000fe20000000000 */
[----:B--2---:R-:W-:-:S04]  /*1a50*/  IADD3 R7, PT, PT, R4, R2, R7 ;  /* 0x0000000204077210 */ /* 0x004fc80007ffe007 */
[----:B---3--:R-:W-:-:S04]  /*1a60*/  IADD3 R6, PT, PT, R10, R6, R7 ;  /* 0x000000060a067210 */ /* 0x008fc80007ffe007 */
[----:B----4-:R-:W-:-:S04]  /*1a70*/  IADD3 R6, PT, PT, R8, R15, R6 ;  /* 0x0000000f08067210 */ /* 0x010fc80007ffe006 */
[----:B-----5:R-:W-:-:S07]  /*1a80*/  IADD3 R7, PT, PT, R16, R19, R6 ;  /* 0x0000001310077210 */ /* 0x020fce0007ffe006 */
.L_x_230:
[----:B------:R-:W-:Y:S05]  /*1a90*/  BSYNC.RECONVERGENT B2 ;  /* 0x0000000000027941 */ /* 0x000fea0003800200 */
.L_x_229:
        /* <DEDUP_REMOVED lines=18> */
[----:B------:R-:W-:Y:S01]  /*1bc0*/  VIADD R5, R5, 0x400 ;  /* 0x0000040005057836 */ /* 0x000fe20000000000 */
[----:B--2---:R-:W-:-:S04]  /*1bd0*/  IADD3 R7, PT, PT, R8, R2, R7 ;  /* 0x0000000208077210 */ /* 0x004fc80007ffe007 */
[----:B---3--:R-:W-:-:S07]  /*1be0*/  IADD3 R7, PT, PT, R14, R10, R7 ;  /* 0x0000000a0e077210 */ /* 0x008fce0007ffe007 */
.L_x_232:
[----:B------:R-:W-:Y:S05]  /*1bf0*/  BSYNC.RECONVERGENT B2 ;  /* 0x0000000000027941 */ /* 0x000fea0003800200 */
.L_x_231:
[----:B------:R-:W-:Y:S05]  /*1c00*/  @!P1 BRA `(.L_x_224) ;  /* 0x0000000000249947 */ /* 0x000fea0003800000 */
[----:B------:R-:W-:Y:S02]  /*1c10*/  VIADD R5, R5, UR4 ;  /* 0x0000000405057c36 */ /* 0x000fe40008000000 */
[----:B------:R-:W-:-:S07]  /*1c20*/  IMAD.MOV R4, RZ, RZ, -R4 ;  /* 0x000000ffff047224 */ /* 0x000fce00078e0a04 */
.L_x_233:
[----:B------:R-:W-:-:S06]  /*1c30*/  IMAD.WIDE.U32 R2, R5, 0x4, R12 ;  /* 0x0000000405027825 */ /* 0x000fcc00078e000c */
[----:B------:R-:W2:Y:S01]  /*1c40*/  LDG.E R2, desc[UR6][R2.64] ;  /* 0x0000000602027981 */ /* 0x000ea2000c1e1900 */
[----:B------:R-:W-:Y:S02]  /*1c50*/  VIADD R4, R4, 0x1 ;  /* 0x0000000104047836 */ /* 0x000fe40000000000 */
[----:B------:R-:W-:-:S03]  /*1c60*/  VIADD R5, R5, 0x100 ;  /* 0x0000010005057836 */ /* 0x000fc60000000000 */
[----:B------:R-:W-:Y:S01]  /*1c70*/  ISETP.NE.AND P0, PT, R4, RZ, PT ;  /* 0x000000ff0400720c */ /* 0x000fe20003f05270 */
[----:B--2---:R-:W-:-:S12]  /*1c80*/  IMAD.IADD R7, R2, 0x1, R7 ;  /* 0x0000000102077824 */ /* 0x004fd800078e0207 */
[----:B------:R-:W-:Y:S05]  /*1c90*/  @P0 BRA `(.L_x_233) ;  /* 0xfffffffc00e40947 */ /* 0x000fea000383ffff */
.L_x_224:
[----:B------:R-:W-:Y:S05]  /*1ca0*/  BSYNC.RECONVERGENT B1 ;  /* 0x0000000000017941 */ /* 0x000fea0003800200 */
.L_x_222:
        /* <DEDUP_REMOVED lines=36> */
[----:B--2---:R-:W0:Y:S04]  /*1ef0*/  LDS.128 R4, [UR4+0x10] ;  /* 0x00001004ff047984 */ /* 0x004e280008000c00 */
[----:B------:R-:W1:Y:S01]  /*1f00*/  LDS.64 R2, [UR4+0x20] ;  /* 0x00002004ff027984 */ /* 0x000e620008000a00 */
[----:B0-----:R-:W-:-:S04]  /*1f10*/  IADD3 R0, PT, PT, R4, R0, R9 ;  /* 0x0000000004007210 */ /* 0x001fc80007ffe009 */
[----:B------:R-:W-:-:S04]  /*1f20*/  IADD3 R0, PT, PT, R6, R0, R5 ;  /* 0x0000000006007210 */ /* 0x000fc80007ffe005 */
[----:B-1----:R-:W-:-:S05]  /*1f30*/  IADD3 R0, PT, PT, R2, R0, R7 ;  /* 0x0000000002007210 */ /* 0x002fca0007ffe007 */
[----:B------:R-:W-:-:S07]  /*1f40*/  IMAD.IADD R9, R0, 0x1, R3 ;  /* 0x0000000100097824 */ /* 0x000fce00078e0203 */
.L_x_220:
[----:B------:R-:W-:Y:S05]  /*1f50*/  BSYNC.RECONVERGENT B0 ;  /* 0x0000000000007941 */ /* 0x000fea0003800200 */
.L_x_205:
[----:B------:R-:W-:Y:S05]  /*1f60*/  @P0 EXIT ;  /* 0x000000000000094d */ /* 0x000fea0003800000 */
[----:B-1----:R-:W1:Y:S01]  /*1f70*/  LDC.64 R2, c[0x0][0x388] ;  /* 0x0000e200ff027b82 */ /* 0x002e620000000a00 */
[----:B------:R-:W0:Y:S02]  /*1f80*/  LDCU UR4, c[0x0][0x398] ;  /* 0x00007300ff0477ac */ /* 0x000e240008000800 */
[----:B0-2---:R-:W-:-:S05]  /*1f90*/  VIADD R9, R9, UR4 ;  /* 0x0000000409097c36 */ /* 0x005fca0008000000 */
[----:B-1----:R-:W-:Y:S01]  /*1fa0*/  STG.E desc[UR6][R2.64], R9 ;  /* 0x0000000902007986 */ /* 0x002fe2000c101906 */
[----:B------:R-:W-:Y:S05]  /*1fb0*/  EXIT ;  /* 0x000000000000794d */ /* 0x000fea0003800000 */
.L_x_234:
        /* <DEDUP_REMOVED lines=12> */
.L_x_246:


//--------------------- .text._ZN3cub18CUB_300001_SM_10006detail11EmptyKernelIvEEvv --------------------------
	.section	.text._ZN3cub18CUB_300001_SM_10006detail11EmptyKernelIvEEvv,"ax",@progbits
	.align	128
        .global         _ZN3cub18CUB_300001_SM_10006detail11EmptyKernelIvEEvv
        .type           _ZN3cub18CUB_300001_SM_10006detail11EmptyKernelIvEEvv,@function
        .size           _ZN3cub18CUB_300001_SM_10006detail11EmptyKernelIvEEvv,(.L_x_247 - _ZN3cub18CUB_300001_SM_10006detail11EmptyKernelIvEEvv)
        .other          _ZN3cub18CUB_300001_SM_10006detail11EmptyKernelIvEEvv,@"STO_CUDA_ENTRY STV_DEFAULT"
_ZN3cub18CUB_300001_SM_10006detail11EmptyKernelIvEEvv:
.text._ZN3cub18CUB_300001_SM_10006detail11EmptyKernelIvEEvv:
[----:B------:R-:W-:Y:S01]  /*0000*/  LDC R1, c[0x0][0x37c] ;  /* 0x0000df00ff017b82 */ /* 0x000fe20000000800 */
[----:B------:R-:W-:Y:S05]  /*0010*/  EXIT ;  /* 0x000000000000794d */ /* 0x000fea0003800000 */
.L_x_235:
        /* <DEDUP_REMOVED lines=14> */
.L_x_247:


//--------------------- .text._Z8checkLeqPiPffiiiii --------------------------
	.section	.text._Z8checkLeqPiPffiiiii,"ax",@progbits
	.align	128
        .global         _Z8checkLeqPiPffiiiii
        .type           _Z8checkLeqPiPffiiiii,@function
        .size           _Z8checkLeqPiPffiiiii,(.L_x_248 - _Z8checkLeqPiPffiiiii)
        .other          _Z8checkLeqPiPffiiiii,@"STO_CUDA_ENTRY STV_DEFAULT"
_Z8checkLeqPiPffiiiii:
.text._Z8checkLeqPiPffiiiii:
[----:B------:R-:W-:Y:S01]  /*0000*/  LDC R1, c[0x0][0x37c] ;  /* 0x0000df00ff017b82 */ /* 0x000fe20000000800 */
[----:B------:R-:W0:Y:S07]  /*0010*/  S2R R3, SR_TID.X ;  /* 0x0000000000037919 */ /* 0x000e2e0000002100 */
[----:B------:R-:W0:Y:S01]  /*0020*/  LDC R0, c[0x0][0x360] ;  /* 0x0000d800ff007b82 */ /* 0x000e220000000800 */
[----:B------:R-:W1:Y:S01]  /*0030*/  LDCU.64 UR6, c[0x0][0x398] ;  /* 0x00007300ff0677ac */ /* 0x000e620008000a00 */
[----:B------:R-:W2:Y:S01]  /*0040*/  S2R R2, SR_TID.Y ;  /* 0x0000000000027919 */ /* 0x000ea20000002200 */
[----:B------:R-:W3:Y:S05]  /*0050*/  LDCU.64 UR8, c[0x0][0x3a0] ;  /* 0x00007400ff0877ac */ /* 0x000eea0008000a00 */
[----:B------:R-:W0:Y:S08]  /*0060*/  S2UR UR4, SR_CTAID.X ;  /* 0x00000000000479c3 */ /* 0x000e300000002500 */
[----:B------:R-:W2:Y:S08]  /*0070*/  S2UR UR5, SR_CTAID.Y ;  /* 0x00000000000579c3 */ /* 0x000eb00000002600 */
[----:B------:R-:W2:Y:S01]  /*0080*/  LDC R5, c[0x0][0x364] ;  /* 0x0000d900ff057b82 */ /* 0x000ea20000000800 */
[----:B0-----:R-:W-:-:S05]  /*0090*/  IMAD R0, R0, UR4, R3 ;  /* 0x0000000400007c24 */ /* 0x001fca000f8e0203 */
[----:B-1----:R-:W-:-:S04]  /*00a0*/  ISETP.GE.AND P0, PT, R0, UR7, PT ;  /* 0x0000000700007c0c */ /* 0x002fc8000bf06270 */
[----:B------:R-:W-:Y:S01]  /*00b0*/  ISETP.GE.AND P0, PT, R0, UR6, !P0 ;  /* 0x0000000600007c0c */ /* 0x000fe2000c706270 */
[----:B--2---:R-:W-:-:S05]  /*00c0*/  IMAD R5, R5, UR5, R2 ;  /* 0x0000000505057c24 */ /* 0x004fca000f8e0202 */
[----:B---3--:R-:W-:-:S04]  /*00d0*/  ISETP.GE.AND P1, PT, R5, UR9, PT ;  /* 0x0000000905007c0c */ /* 0x008fc8000bf26270 */
[----:B------:R-:W-:-:S04]  /*00e0*/  ISETP.GE.AND P1, PT, R5, UR8, !P1 ;  /* 0x0000000805007c0c */ /* 0x000fc8000cf26270 */
[----:B------:R-:W-:-:S13]  /*00f0*/  PLOP3.LUT P0, PT, P0, P1, PT, 0x80, 0x8 ;  /* 0x000000000008781c */ /* 0x000fda0000703070 */
[----:B------:R-:W-:Y:S05]  /*0100*/  @!P0 EXIT ;  /* 0x000000000000894d */ /* 0x000fea0003800000 */
[----:B------:R-:W0:Y:S01]  /*0110*/  LDC.64 R2, c[0x0][0x388] ;  /* 0x0000e200ff027b82 */ /* 0x000e220000000a00 */
[----:B------:R-:W1:Y:S01]  /*0120*/  LDCU.64 UR6, c[0x0][0x390] ;  /* 0x00007200ff0677ac */ /* 0x000e620008000a00 */
[----:B------:R-:W2:Y:S01]  /*0130*/  LDCU.64 UR4, c[0x0][0x358] ;  /* 0x00006b00ff0477ac */ /* 0x000ea20008000a00 */
[----:B-1----:R-:W-:-:S04]  /*0140*/  IMAD R5, R0, UR7, R5 ;  /* 0x0000000700057c24 */ /* 0x002fc8000f8e0205 */
[----:B0-----:R-:W-:-:S06]  /*0150*/  IMAD.WIDE R2, R5, 0x4, R2 ;  /* 0x0000000405027825 */ /* 0x001fcc00078e0202 */
[----:B--2---:R-:W2:Y:S02]  /*0160*/  LDG.E R2, desc[UR4][R2.64] ;  /* 0x0000000402027981 */ /* 0x004ea4000c1e1900 */
[----:B--2---:R-:W-:-:S13]  /*0170*/  FSETP.GE.AND P0, PT, R2, UR6, PT ;  /* 0x0000000602007c0b */ /* 0x004fda000bf06000 */
[----:B------:R-:W-:Y:S05]  /*0180*/  @!P0 EXIT ;  /* 0x000000000000894d */ /* 0x000fea0003800000 */
[----:B------:R-:W0:Y:S01]  /*0190*/  LDC.64 R2, c[0x0][0x380] ;  /* 0x0000e000ff027b82 */ /* 0x000e220000000a00 */
[----:B------:R-:W-:Y:S02]  /*01a0*/  HFMA2 R7, -RZ, RZ, 0, 5.9604644775390625e-08 ;  /* 0x00000001ff077431 */ /* 0x000fe400000001ff */
[----:B0-----:R-:W-:-:S05]  /*01b0*/  IMAD.WIDE R2, R5, 0x4, R2 ;  /* 0x0000000405027825 */ /* 0x001fca00078e0202 */
[----:B------:R-:W-:Y:S01]  /*01c0*/  STG.E desc[UR4][R2.64], R7 ;  /* 0x0000000702007986 */ /* 0x000fe2000c101904 */
[----:B------:R-:W-:Y:S05]  /*01d0*/  EXIT ;  /* 0x000000000000794d */ /* 0x000fea0003800000 */
.L_x_236:
        /* <DEDUP_REMOVED lines=10> */
.L_x_248:


//--------------------- .text._Z7checkEqPiS_iiiiii --------------------------
	.section	.text._Z7checkEqPiS_iiiiii,"ax",@progbits
	.align	128
        .global         _Z7checkEqPiS_iiiiii
        .type           _Z7checkEqPiS_iiiiii,@function
        .size           _Z7checkEqPiS_iiiiii,(.L_x_249 - _Z7checkEqPiS_iiiiii)
        .other          _Z7checkEqPiS_iiiiii,@"STO_CUDA_ENTRY STV_DEFAULT"
_Z7checkEqPiS_iiiiii:
.text._Z7checkEqPiS_iiiiii:
        /* <DEDUP_REMOVED lines=23> */
[----:B--2---:R-:W-:-:S13]  /*0170*/  ISETP.NE.AND P0, PT, R2, UR6, PT ;  /* 0x0000000602007c0c */ /* 0x004fda000bf05270 */
[----:B------:R-:W-:Y:S05]  /*0180*/  @P0 EXIT ;  /* 0x000000000000094d */ /* 0x000fea0003800000 */
[----:B------:R-:W0:Y:S01]  /*0190*/  LDC.64 R2, c[0x0][0x380] ;  /* 0x0000e000ff027b82 */ /* 0x000e220000000a00 */
[----:B------:R-:W-:Y:S02]  /*01a0*/  HFMA2 R7, -RZ, RZ, 0, 5.9604644775390625e-08 ;  /* 0x00000001ff077431 */ /* 0x000fe400000001ff */
[----:B0-----:R-:W-:-:S05]  /*01b0*/  IMAD.WIDE R2, R5, 0x4, R2 ;  /* 0x0000000405027825 */ /* 0x001fca00078e0202 */
[----:B------:R-:W-:Y:S01]  /*01c0*/  STG.E desc[UR4][R2.64], R7 ;  /* 0x0000000702007986 */ /* 0x000fe2000c101904 */
[----:B------:R-:W-:Y:S05]  /*01d0*/  EXIT ;  /* 0x000000000000794d */ /* 0x000fea0003800000 */
.L_x_237:
        /* <DEDUP_REMOVED lines=10> */
.L_x_249:


//--------------------- .text._Z10updLoadLimPfffiiiii --------------------------
	.section	.text._Z10updLoadLimPfffiiiii,"ax",@progbits
	.align	128
        .global         _Z10updLoadLimPfffiiiii
        .type           _Z10updLoadLimPfffiiiii,@function
        .size           _Z10updLoadLimPfffiiiii,(.L_x_250 - _Z10updLoadLimPfffiiiii)
        .other          _Z10updLoadLimPfffiiiii,@"STO_CUDA_ENTRY STV_DEFAULT"
_Z10updLoadLimPfffiiiii:
.text._Z10updLoadLimPfffiiiii:
[----:B------:R-:W-:Y:S01]  /*0000*/  LDC R1, c[0x0][0x37c] ;  /* 0x0000df00ff017b82 */ /* 0x000fe20000000800 */
[----:B------:R-:W0:Y:S07]  /*0010*/  S2R R3, SR_TID.X ;  /* 0x0000000000037919 */ /* 0x000e2e0000002100 */
[----:B------:R-:W0:Y:S01]  /*0020*/  LDC R0, c[0x0][0x360] ;  /* 0x0000d800ff007b82 */ /* 0x000e220000000800 */
[----:B------:R-:W1:Y:S01]  /*0030*/  LDCU UR9, c[0x0][0x3a0] ;  /* 0x00007400ff0977ac */ /* 0x000e620008000800 */
[----:B------:R-:W2:Y:S01]  /*0040*/  S2R R2, SR_TID.Y ;  /* 0x0000000000027919 */ /* 0x000ea20000002200 */
[----:B------:R-:W3:Y:S05]  /*0050*/  LDCU.64 UR6, c[0x0][0x398] ;  /* 0x00007300ff0677ac */ /* 0x000eea0008000a00 */
[----:B------:R-:W0:Y:S01]  /*0060*/  S2UR UR4, SR_CTAID.X ;  /* 0x00000000000479c3 */ /* 0x000e220000002500 */
[----:B------:R-:W4:Y:S07]  /*0070*/  LDCU UR8, c[0x0][0x394] ;  /* 0x00007280ff0877ac */ /* 0x000f2e0008000800 */
[----:B------:R-:W2:Y:S08]  /*0080*/  S2UR UR5, SR_CTAID.Y ;  /* 0x00000000000579c3 */ /* 0x000eb00000002600 */
[----:B------:R-:W2:Y:S01]  /*0090*/  LDC R5, c[0x0][0x364] ;  /* 0x0000d900ff057b82 */ /* 0x000ea20000000800 */
[----:B0-----:R-:W-:-:S05]  /*00a0*/  IMAD R0, R0, UR4, R3 ;  /* 0x0000000400007c24 */ /* 0x001fca000f8e0203 */
[----:B---3--:R-:W-:-:S04]  /*00b0*/  ISETP.GE.AND P0, PT, R0, UR6, PT ;  /* 0x0000000600007c0c */ /* 0x008fc8000bf06270 */
[----:B----4-:R-:W-:Y:S01]  /*00c0*/  ISETP.GE.AND P0, PT, R0, UR8, !P0 ;  /* 0x0000000800007c0c */ /* 0x010fe2000c706270 */
[----:B--2---:R-:W-:-:S05]  /*00d0*/  IMAD R5, R5, UR5, R2 ;  /* 0x0000000505057c24 */ /* 0x004fca000f8e0202 */
[----:B-1----:R-:W-:-:S04]  /*00e0*/  ISETP.GE.AND P1, PT, R5, UR9, PT ;  /* 0x0000000905007c0c */ /* 0x002fc8000bf26270 */
[----:B------:R-:W-:-:S04]  /*00f0*/  ISETP.GE.AND P1, PT, R5, UR7, !P1 ;  /* 0x0000000705007c0c */ /* 0x000fc8000cf26270 */
[----:B------:R-:W-:-:S13]  /*0100*/  PLOP3.LUT P0, PT, P0, P1, PT, 0x80, 0x8 ;  /* 0x000000000008781c */ /* 0x000fda0000703070 */
[----:B------:R-:W-:Y:S05]  /*0110*/  @!P0 EXIT ;  /* 0x000000000000894d */ /* 0x000fea0003800000 */
[----:B------:R-:W0:Y:S01]  /*0120*/  LDC.64 R2, c[0x0][0x380] ;  /* 0x0000e000ff027b82 */ /* 0x000e220000000a00 */
[----:B------:R-:W1:Y:S01]  /*0130*/  LDCU UR6, c[0x0][0x390] ;  /* 0x00007200ff0677ac */ /* 0x000e620008000800 */
[----:B------:R-:W2:Y:S01]  /*0140*/  LDCU.64 UR4, c[0x0][0x358] ;  /* 0x00006b00ff0477ac */ /* 0x000ea20008000a00 */
[----:B-1----:R-:W-:-:S04]  /*0150*/  IMAD R5, R0, UR6, R5 ;  /* 0x0000000600057c24 */ /* 0x002fc8000f8e0205 */
[----:B0-----:R-:W-:Y:S02]  /*0160*/  IMAD.WIDE R2, R5, 0x4, R2 ;  /* 0x0000000405027825 */ /* 0x001fe400078e0202 */
[----:B------:R-:W0:Y:S03]  /*0170*/  LDC.64 R4, c[0x0][0x388] ;  /* 0x0000e200ff047b82 */ /* 0x000e260000000a00 */
[----:B--2---:R-:W0:Y:S02]  /*0180*/  LDG.E R0, desc[UR4][R2.64] ;  /* 0x0000000402007981 */ /* 0x004e24000c1e1900 */
[----:B0-----:R-:W-:-:S05]  /*0190*/  FADD R5, R0, -R5 ;  /* 0x8000000500057221 */ /* 0x001fca0000000000 */
[----:B------:R-:W-:Y:S01]  /*01a0*/  FSETP.GT.AND P0, PT, R5, R4, PT ;  /* 0x000000040500720b */ /* 0x000fe20003f04000 */
[----:B------:R0:W-:-:S12]  /*01b0*/  STG.E desc[UR4][R2.64], R5 ;  /* 0x0000000502007986 */ /* 0x0001d8000c101904 */
[----:B0-----:R-:W-:Y:S05]  /*01c0*/  @!P0 EXIT ;  /* 0x000000000000894d */ /* 0x001fea0003800000 */
[----:B------:R-:W-:Y:S01]  /*01d0*/  STG.E desc[UR4][R2.64], R4 ;  /* 0x0000000402007986 */ /* 0x000fe2000c101904 */
[----:B------:R-:W-:Y:S05]  /*01e0*/  EXIT ;  /* 0x000000000000794d */ /* 0x000fea0003800000 */
.L_x_238:
        /* <DEDUP_REMOVED lines=9> */
.L_x_250:


//--------------------- .text._Z14addToGridFloatPffiiiii --------------------------
	.section	.text._Z14addToGridFloatPffiiiii,"ax",@progbits
	.align	128
        .global         _Z14addToGridFloatPffiiiii
        .type           _Z14addToGridFloatPffiiiii,@function
        .size           _Z14addToGridFloatPffiiiii,(.L_x_251 - _Z14addToGridFloatPffiiiii)
        .other          _Z14addToGridFloatPffiiiii,@"STO_CUDA_ENTRY STV_DEFAULT"
_Z14addToGridFloatPffiiiii:
.text._Z14addToGridFloatPffiiiii:
[----:B------:R-:W-:Y:S01]  /*0000*/  LDC R1, c[0x0][0x37c] ;  /* 0x0000df00ff017b82 */ /* 0x000fe20000000800 */
[----:B------:R-:W0:Y:S07]  /*0010*/  S2R R3, SR_TID.X ;  /* 0x0000000000037919 */ /* 0x000e2e0000002100 */
[----:B------:R-:W0:Y:S01]  /*0020*/  LDC R0, c[0x0][0x360] ;  /* 0x0000d800ff007b82 */ /* 0x000e220000000800 */
[----:B------:R-:W1:Y:S01]  /*0030*/  LDCU.128 UR8, c[0x0][0x390] ;  /* 0x00007200ff0877ac */ /* 0x000e620008000c00 */
[----:B------:R-:W2:Y:S06]  /*0040*/  S2R R2, SR_TID.Y ;  /* 0x0000000000027919 */ /* 0x000eac0000002200 */
[----:B------:R-:W0:Y:S08]  /*0050*/  S2UR UR4, SR_CTAID.X ;  /* 0x00000000000479c3 */ /* 0x000e300000002500 */
[----:B------:R-:W2:Y:S08]  /*0060*/  S2UR UR5, SR_CTAID.Y ;  /* 0x00000000000579c3 */ /* 0x000eb00000002600 */
[----:B------:R-:W2:Y:S01]  /*0070*/  LDC R5, c[0x0][0x364] ;  /* 0x0000d900ff057b82 */ /* 0x000ea20000000800 */
[----:B0-----:R-:W-:-:S05]  /*0080*/  IMAD R0, R0, UR4, R3 ;  /* 0x0000000400007c24 */ /* 0x001fca000f8e0203 */
[----:B-1----:R-:W-:-:S04]  /*0090*/  ISETP.GE.AND P0, PT, R0, UR9, PT ;  /* 0x0000000900007c0c */ /* 0x002fc8000bf06270 */
[----:B------:R-:W-:Y:S01]  /*00a0*/  ISETP.GE.AND P0, PT, R0, UR8, !P0 ;  /* 0x0000000800007c0c */ /* 0x000fe2000c706270 */
[----:B--2---:R-:W-:-:S05]  /*00b0*/  IMAD R5, R5, UR5, R2 ;  /* 0x0000000505057c24 */ /* 0x004fca000f8e0202 */
[----:B------:R-:W-:-:S04]  /*00c0*/  ISETP.GE.AND P1, PT, R5, UR11, PT ;  /* 0x0000000b05007c0c */ /* 0x000fc8000bf26270 */
[----:B------:R-:W-:-:S04]  /*00d0*/  ISETP.GE.AND P1, PT, R5, UR10, !P1 ;  /* 0x0000000a05007c0c */ /* 0x000fc8000cf26270 */
[----:B------:R-:W-:-:S13]  /*00e0*/  PLOP3.LUT P0, PT, P0, P1, PT, 0x80, 0x8 ;  /* 0x000000000008781c */ /* 0x000fda0000703070 */
[----:B------:R-:W-:Y:S05]  /*00f0*/  @!P0 EXIT ;  /* 0x000000000000894d */ /* 0x000fea0003800000 */
[----:B------:R-:W0:Y:S01]  /*0100*/  LDC.64 R2, c[0x0][0x380] ;  /* 0x0000e000ff027b82 */ /* 0x000e220000000a00 */
[----:B------:R-:W1:Y:S01]  /*0110*/  LDCU.64 UR6, c[0x0][0x388] ;  /* 0x00007100ff0677ac */ /* 0x000e620008000a00 */
[----:B------:R-:W2:Y:S01]  /*0120*/  LDCU.64 UR4, c[0x0][0x358] ;  /* 0x00006b00ff0477ac */ /* 0x000ea20008000a00 */
[----:B-1----:R-:W-:-:S04]  /*0130*/  IMAD R5, R0, UR7, R5 ;  /* 0x0000000700057c24 */ /* 0x002fc8000f8e0205 */
[----:B0-----:R-:W-:-:S05]  /*0140*/  IMAD.WIDE R2, R5, 0x4, R2 ;  /* 0x0000000405027825 */ /* 0x001fca00078e0202 */
[----:B--2---:R-:W2:Y:S02]  /*0150*/  LDG.E R0, desc[UR4][R2.64] ;  /* 0x0000000402007981 */ /* 0x004ea4000c1e1900 */
[----:B--2---:R-:W-:-:S05]  /*0160*/  FADD R5, R0, UR6 ;  /* 0x0000000600057e21 */ /* 0x004fca0008000000 */
[----:B------:R-:W-:Y:S01]  /*0170*/  STG.E desc[UR4][R2.64], R5 ;  /* 0x0000000502007986 */ /* 0x000fe2000c101904 */
[----:B------:R-:W-:Y:S05]  /*0180*/  EXIT ;  /* 0x000000000000794d */ /* 0x000fea0003800000 */
.L_x_239:
        /* <DEDUP_REMOVED lines=15> */
.L_x_251:


//--------------------- .text._Z12addToGridIntPiiiiiii --------------------------
	.section	.text._Z12addToGridIntPiiiiiii,"ax",@progbits
	.align	128
        .global         _Z12addToGridIntPiiiiiii
        .type           _Z12addToGridIntPiiiiiii,@function
        .size           _Z12addToGridIntPiiiiiii,(.L_x_252 - _Z12addToGridIntPiiiiiii)
        .other          _Z12addToGridIntPiiiiiii,@"STO_CUDA_ENTRY STV_DEFAULT"
_Z12addToGridIntPiiiiiii:
.text._Z12addToGridIntPiiiiiii:
        /* <DEDUP_REMOVED lines=22> */
[----:B--2---:R-:W-:-:S05]  /*0160*/  IADD3 R5, PT, PT, R0, UR6, RZ ;  /* 0x0000000600057c10 */ /* 0x004fca000fffe0ff */
[----:B------:R-:W-:Y:S01]  /*0170*/  STG.E desc[UR4][R2.64], R5 ;  /* 0x0000000502007986 */ /* 0x000fe2000c101904 */
[----:B------:R-:W-:Y:S05]  /*0180*/  EXIT ;  /* 0x000000000000794d */ /* 0x000fea0003800000 */
.L_x_240:
        /* <DEDUP_REMOVED lines=15> */
.L_x_252:


//--------------------- .nv.shared._ZN3cub18CUB_300001_SM_10006detail6reduce28DeviceReduceSingleTileKernelINS2_10policy_hubIiyN4cuda3std3__44plusIiEEE10Policy1000EPiSC_iS9_iiNS7_10__identityEEEvT0_T1_T2_T3_T4_T6_ --------------------------
	.section	.nv.shared._ZN3cub18CUB_300001_SM_10006detail6reduce28DeviceReduceSingleTileKernelINS2_10policy_hubIiyN4cuda3std3__44plusIiEEE10Policy1000EPiSC_iS9_iiNS7_10__identityEEEvT0_T1_T2_T3_T4_T6_,"aw",@nobits
	.sectionflags	@""
	.align	4
.nv.shared._ZN3cub18CUB_300001_SM_10006detail6reduce28DeviceReduceSingleTileKernelINS2_10policy_hubIiyN4cuda3std3__44plusIiEEE10Policy1000EPiSC_iS9_iiNS7_10__identityEEEvT0_T1_T2_T3_T4_T6_:
	.zero		1068


//--------------------- .nv.shared.reserved.0     --------------------------
	.section	.nv.shared.reserved.0,"aw",@nobits
	.weak		__nv_reservedSMEM_offset_0_alias
	.size		__nv_reservedSMEM_offset_0_alias, 0, 64
	.other		__nv_reservedSMEM_offset_0_alias,@"STO_CUDA_RESERVED_SHARED STV_DEFAULT"
__nv_reservedSMEM_offset_0_alias:
	.zero		0
	.zero		64


//--------------------- .nv.global                --------------------------
	.section	.nv.global,"aw",@nobits
.nv.global:
	.type		_ZN34_INTERNAL_2a423db6_4_k_cu_120946a56thrust24THRUST_300001_SM_1000_NS12placeholders2_8E,@object
	.size		_ZN34_INTERNAL_2a423db6_4_k_cu_120946a56thrust24THRUST_300001_SM_1000_NS12placeholders2_8E,(_ZN34_INTERNAL_2a423db6_4_k_cu_120946a54cuda3std3__436_GLOBAL__N__2a423db6_4_k_cu_120946a56ignoreE - _ZN34_INTERNAL_2a423db6_4_k_cu_120946a56thrust24THRUST_300001_SM_1000_NS12placeholders2_8E)
_ZN34_INTERNAL_2a423db6_4_k_cu_120946a56thrust24THRUST_300001_SM_1000_NS12placeholders2_8E:
	.zero		1
	.type		_ZN34_INTERNAL_2a423db6_4_k_cu_120946a54cuda3std3__436_GLOBAL__N__2a423db6_4_k_cu_120946a56ignoreE,@object
	.size		_ZN34_INTERNAL_2a423db6_4_k_cu_120946a54cuda3std3__436_GLOBAL__N__2a423db6_4_k_cu_120946a56ignoreE,(_ZN34_INTERNAL_2a423db6_4_k_cu_120946a54cuda3std6ranges3__45__cpo4dataE - _ZN34_INTERNAL_2a423db6_4_k_cu_120946a54cuda3std3__436_GLOBAL__N__2a423db6_4_k_cu_120946a56ignoreE)
_ZN34_INTERNAL_2a423db6_4_k_cu_120946a54cuda3std3__436_GLOBAL__N__2a423db6_4_k_cu_120946a56ignoreE:
	.zero		1
	.type		_ZN34_INTERNAL_2a423db6_4_k_cu_120946a54cuda3std6ranges3__45__cpo4dataE,@object
	.size		_ZN34_INTERNAL_2a423db6_4_k_cu_120946a54cuda3std6ranges3__45__cpo4dataE,(_ZN34_INTERNAL_2a423db6_4_k_cu_120946a56thrust24THRUST_300001_SM_1000_NS6system3cpp3parE - _ZN34_INTERNAL_2a423db6_4_k_cu_120946a54cuda3std6ranges3__45__cpo4dataE)
_ZN34_INTERNAL_2a423db6_4_k_cu_120946a54cuda3std6ranges3__45__cpo4dataE:
	.zero		1
	.type		_ZN34_INTERNAL_2a423db6_4_k_cu_120946a56thrust24THRUST_300001_SM_1000_NS6system3cpp3parE,@object
	.size		_ZN34_INTERNAL_2a423db6_4_k_cu_120946a56thrust24THRUST_300001_SM_1000_NS6system3cpp3parE,(_ZN34_INTERNAL_2a423db6_4_k_cu_120946a54cuda3std3__45__cpo5beginE - _ZN34_INTERNAL_2a423db6_4_k_cu_120946a56thrust24THRUST_300001_SM_1000_NS6system3cpp3parE)
_ZN34_INTERNAL_2a423db6_4_k_cu_120946a56thrust24THRUST_300001_SM_1000_NS6system3cpp3parE:
	.zero		1
	.type		_ZN34_INTERNAL_2a423db6_4_k_cu_120946a54cuda3std3__45__cpo5beginE,@object
	.size		_ZN34_INTERNAL_2a423db6_4_k_cu_120946a54cuda3std3__45__cpo5beginE,(_ZN34_INTERNAL_2a423db6_4_k_cu_120946a54cuda3std6ranges3__45__cpo5beginE - _ZN34_INTERNAL_2a423db6_4_k_cu_120946a54cuda3std3__45__cpo5beginE)
_ZN34_INTERNAL_2a423db6_4_k_cu_120946a54cuda3std3__45__cpo5beginE:
	.zero		1
	.type		_ZN34_INTERNAL_2a423db6_4_k_cu_120946a54cuda3std6ranges3__45__cpo5beginE,@object
	.size		_ZN34_INTERNAL_2a423db6_4_k_cu_120946a54cuda3std6ranges3__45__cpo5beginE,(_ZN34_INTERNAL_2a423db6_4_k_cu_120946a56thrust24THRUST_300001_SM_1000_NS6deviceE - _ZN34_INTERNAL_2a423db6_4_k_cu_120946a54cuda3std6ranges3__45__cpo5beginE)
_ZN34_INTERNAL_2a423db6_4_k_cu_120946a54cuda3std6ranges3__45__cpo5beginE:
	.zero		1
	.type		_ZN34_INTERNAL_2a423db6_4_k_cu_120946a56thrust24THRUST_300001_SM_1000_NS6deviceE,@object
	.size		_ZN34_INTERNAL_2a423db6_4_k_cu_120946a56thrust24THRUST_300001_SM_1000_NS6deviceE,(_ZN34_INTERNAL_2a423db6_4_k_cu_120946a54cuda3std3__47nulloptE - _ZN34_INTERNAL_2a423db6_4_k_cu_120946a56thrust24THRUST_300001_SM_1000_NS6deviceE)
_ZN34_INTERNAL_2a423db6_4_k_cu_120946a56thrust24THRUST_300001_SM_1000_NS6deviceE:
	.zero		1
	.type		_ZN34_INTERNAL_2a423db6_4_k_cu_120946a54cuda3std3__47nulloptE,@object
	.size		_ZN34_INTERNAL_2a423db6_4_k_cu_120946a54cuda3std3__47nulloptE,(_ZN34_INTERNAL_2a423db6_4_k_cu_120946a54cuda3std6ranges3__45__cpo8distanceE - _ZN34_INTERNAL_2a423db6_4_k_cu_120946a54cuda3std3__47nulloptE)
_ZN34_INTERNAL_2a423db6_4_k_cu_120946a54cuda3std3__47nulloptE:
	.zero		1
	.type		_ZN34_INTERNAL_2a423db6_4_k_cu_120946a54cuda3std6ranges3__45__cpo8distanceE,@object
	.size		_ZN34_INTERNAL_2a423db6_4_k_cu_120946a54cuda3std6ranges3__45__cpo8distanceE,(_ZN34_INTERNAL_2a423db6_4_k_cu_120946a56thrust24THRUST_300001_SM_1000_NS12placeholders2_4E - _ZN34_INTERNAL_2a423db6_4_k_cu_120946a54cuda3std6ranges3__45__cpo8distanceE)
_ZN34_INTERNAL_2a423db6_4_k_cu_120946a54cuda3std6ranges3__45__cpo8distanceE:
	.zero		1
	.type		_ZN34_INTERNAL_2a423db6_4_k_cu_120946a56thrust24THRUST_300001_SM_1000_NS12placeholders2_4E,@object
	.size		_ZN34_INTERNAL_2a423db6_4_k_cu_120946a56thrust24THRUST_300001_SM_1000_NS12placeholders2_4E,(_ZN34_INTERNAL_2a423db6_4_k_cu_120946a54cuda3std3__45__cpo6rbeginE - _ZN34_INTERNAL_2a423db6_4_k_cu_120946a56thrust24THRUST_300001_SM_1000_NS12placeholders2_4E)
_ZN34_INTERNAL_2a423db6_4_k_cu_120946a56thrust24THRUST_300001_SM_1000_NS12placeholders2_4E:
	.zero		1
	.type		_ZN34_INTERNAL_2a423db6_4_k_cu_120946a54cuda3std3__45__cpo6rbeginE,@object
	.size		_ZN34_INTERNAL_2a423db6_4_k_cu_120946a54cuda3std3__45__cpo6rbeginE,(_ZN34_INTERNAL_2a423db6_4_k_cu_120946a54cuda3std6ranges3__45__cpo7advanceE - _ZN34_INTERNAL_2a423db6_4_k_cu_120946a54cuda3std3__45__cpo6rbeginE)
_ZN34_INTERNAL_2a423db6_4_k_cu_120946a54cuda3std3__45__cpo6rbeginE:
	.zero		1
	.type		_ZN34_INTERNAL_2a423db6_4_k_cu_120946a54cuda3std6ranges3__45__cpo7advanceE,@object
	.size		_ZN34_INTERNAL_2a423db6_4_k_cu_120946a54cuda3std6ranges3__45__cpo7advanceE,(_ZN34_INTERNAL_2a423db6_4_k_cu_120946a56thrust24THRUST_300001_SM_1000_NS12placeholders3_10E - _ZN34_INTERNAL_2a423db6_4_k_cu_120946a54cuda3std6ranges3__45__cpo7advanceE)
_ZN34_INTERNAL_2a423db6_4_k_cu_120946a54cuda3std6ranges3__45__cpo7advanceE:
	.zero		1
	.type		_ZN34_INTERNAL_2a423db6_4_k_cu_120946a56thrust24THRUST_300001_SM_1000_NS12placeholders3_10E,@object
	.size		_ZN34_INTERNAL_2a423db6_4_k_cu_120946a56thrust24THRUST_300001_SM_1000_NS12placeholders3_10E,(_ZN34_INTERNAL_2a423db6_4_k_cu_120946a54cuda3std3__48in_placeE - _ZN34_INTERNAL_2a423db6_4_k_cu_120946a56thrust24THRUST_300001_SM_1000_NS12placeholders3_10E)
_ZN34_INTERNAL_2a423db6_4_k_cu_120946a56thrust24THRUST_300001_SM_1000_NS12placeholders3_10E:
	.zero		1
	.type		_ZN34_INTERNAL_2a423db6_4_k_cu_120946a54cuda3std3__48in_placeE,@object
	.size		_ZN34_INTERNAL_2a423db6_4_k_cu_120946a54cuda3std3__48in_placeE,(_ZN34_INTERNAL_2a423db6_4_k_cu_120946a54cuda3std6ranges3__45__cpo4sizeE - _ZN34_INTERNAL_2a423db6_4_k_cu_120946a54cuda3std3__48in_placeE)
_ZN34_INTERNAL_2a423db6_4_k_cu_120946a54cuda3std3__48in_placeE:
	.zero		1
	.type		_ZN34_INTERNAL_2a423db6_4_k_cu_120946a54cuda3std6ranges3__45__cpo4sizeE,@object
	.size		_ZN34_INTERNAL_2a423db6_4_k_cu_120946a54cuda3std6ranges3__45__cpo4sizeE,(_ZN34_INTERNAL_2a423db6_4_k_cu_120946a56thrust24THRUST_300001_SM_1000_NS12placeholders2_2E - _ZN34_INTERNAL_2a423db6_4_k_cu_120946a54cuda3std6ranges3__45__cpo4sizeE)
_ZN34_INTERNAL_2a423db6_4_k_cu_120946a54cuda3std6ranges3__45__cpo4sizeE:
	.zero		1
	.type		_ZN34_INTERNAL_2a423db6_4_k_cu_120946a56thrust24THRUST_300001_SM_1000_NS12placeholders2_2E,@object
	.size		_ZN34_INTERNAL_2a423db6_4_k_cu_120946a56thrust24THRUST_300001_SM_1000_NS12placeholders2_2E,(_ZN34_INTERNAL_2a423db6_4_k_cu_120946a54cuda3std3__45__cpo6cbeginE - _ZN34_INTERNAL_2a423db6_4_k_cu_120946a56thrust24THRUST_300001_SM_1000_NS12placeholders2_2E)
_ZN34_INTERNAL_2a423db6_4_k_cu_120946a56thrust24THRUST_300001_SM_1000_NS12placeholders2_2E:
	.zero		1
	.type		_ZN34_INTERNAL_2a423db6_4_k_cu_120946a54cuda3std3__45__cpo6cbeginE,@object
	.size		_ZN34_INTERNAL_2a423db6_4_k_cu_120946a54cuda3std3__45__cpo6cbeginE,(_ZN34_INTERNAL_2a423db6_4_k_cu_120946a54cuda3std6ranges3__45__cpo6cbeginE - _ZN34_INTERNAL_2a423db6_4_k_cu_120946a54cuda3std3__45__cpo6cbeginE)
_ZN34_INTERNAL_2a423db6_4_k_cu_120946a54cuda3std3__45__cpo6cbeginE:
	.zero		1
	.type		_ZN34_INTERNAL_2a423db6_4_k_cu_120946a54cuda3std6ranges3__45__cpo6cbeginE,@object
	.size		_ZN34_INTERNAL_2a423db6_4_k_cu_120946a54cuda3std6ranges3__45__cpo6cbeginE,(_ZN34_INTERNAL_2a423db6_4_k_cu_120946a56thrust24THRUST_300001_SM_1000_NS12placeholders2_6E - _ZN34_INTERNAL_2a423db6_4_k_cu_120946a54cuda3std6ranges3__45__cpo6cbeginE)
_ZN34_INTERNAL_2a423db6_4_k_cu_120946a54cuda3std6ranges3__45__cpo6cbeginE:
	.zero		1
	.type		_ZN34_INTERNAL_2a423db6_4_k_cu_120946a56thrust24THRUST_300001_SM_1000_NS12placeholders2_6E,@object
	.size		_ZN34_INTERNAL_2a423db6_4_k_cu_120946a56thrust24THRUST_300001_SM_1000_NS12placeholders2_6E,(_ZN34_INTERNAL_2a423db6_4_k_cu_120946a54cuda3std3__45__cpo7crbeginE - _ZN34_INTERNAL_2a423db6_4_k_cu_120946a56thrust24THRUST_300001_SM_1000_NS12placeholders2_6E)
_ZN34_INTERNAL_2a423db6_4_k_cu_120946a56thrust24THRUST_300001_SM_1000_NS12placeholders2_6E:
	.zero		1
	.type		_ZN34_INTERNAL_2a423db6_4_k_cu_120946a54cuda3std3__45__cpo7crbeginE,@object
	.size		_ZN34_INTERNAL_2a423db6_4_k_cu_120946a54cuda3std3__45__cpo7crbeginE,(_ZN34_INTERNAL_2a423db6_4_k_cu_120946a54cuda3std6ranges3__45__cpo4nextE - _ZN34_INTERNAL_2a423db6_4_k_cu_120946a54cuda3std3__45__cpo7crbeginE)
_ZN34_INTERNAL_2a423db6_4_k_cu_120946a54cuda3std3__45__cpo7crbeginE:
	.zero		1
	.type		_ZN34_INTERNAL_2a423db6_4_k_cu_120946a54cuda3std6ranges3__45__cpo4nextE,@object
	.size		_ZN34_INTERNAL_2a423db6_4_k_cu_120946a54cuda3std6ranges3__45__cpo4nextE,(_ZN34_INTERNAL_2a423db6_4_k_cu_120946a54cuda3std6ranges3__45__cpo4swapE - _ZN34_INTERNAL_2a423db6_4_k_cu_120946a54cuda3std6ranges3__45__cpo4nextE)
_ZN34_INTERNAL_2a423db6_4_k_cu_120946a54cuda3std6ranges3__45__cpo4nextE:
	.zero		1
	.type		_ZN34_INTERNAL_2a423db6_4_k_cu_120946a54cuda3std6ranges3__45__cpo4swapE,@object
	.size		_ZN34_INTERNAL_2a423db6_4_k_cu_120946a54cuda3std6ranges3__45__cpo4swapE,(_ZN34_INTERNAL_2a423db6_4_k_cu_120946a56thrust24THRUST_300001_SM_1000_NS8cuda_cub10par_nosyncE - _ZN34_INTERNAL_2a423db6_4_k_cu_120946a54cuda3std6ranges3__45__cpo4swapE)
_ZN34_INTERNAL_2a423db6_4_k_cu_120946a54cuda3std6ranges3__45__cpo4swapE:
	.zero		1
	.type		_ZN34_INTERNAL_2a423db6_4_k_cu_120946a56thrust24THRUST_300001_SM_1000_NS8cuda_cub10par_nosyncE,@object
	.size		_ZN34_INTERNAL_2a423db6_4_k_cu_120946a56thrust24THRUST_300001_SM_1000_NS8cuda_cub10par_nosyncE,(_ZN34_INTERNAL_2a423db6_4_k_cu_120946a56thrust24THRUST_300001_SM_1000_NS3seqE - _ZN34_INTERNAL_2a423db6_4_k_cu_120946a56thrust24THRUST_300001_SM_1000_NS8cuda_cub10par_nosyncE)
_ZN34_INTERNAL_2a423db6_4_k_cu_120946a56thrust24THRUST_300001_SM_1000_NS8cuda_cub10par_nosyncE:
	.zero		1
	.type		_ZN34_INTERNAL_2a423db6_4_k_cu_120946a56thrust24THRUST_300001_SM_1000_NS3seqE,@object
	.size		_ZN34_INTERNAL_2a423db6_4_k_cu_120946a56thrust24THRUST_300001_SM_1000_NS3seqE,(_ZN34_INTERNAL_2a423db6_4_k_cu_120946a54cuda3std3__420unreachable_sentinelE - _ZN34_INTERNAL_2a423db6_4_k_cu_120946a56thrust24THRUST_300001_SM_1000_NS3seqE)
_ZN34_INTERNAL_2a423db6_4_k_cu_120946a56thrust24THRUST_300001_SM_1000_NS3seqE:
	.zero		1
	.type		_ZN34_INTERNAL_2a423db6_4_k_cu_120946a54cuda3std3__420unreachable_sentinelE,@object
	.size		_ZN34_INTERNAL_2a423db6_4_k_cu_120946a54cuda3std3__420unreachable_sentinelE,(_ZN34_INTERNAL_2a423db6_4_k_cu_120946a54cuda3std6ranges3__45__cpo5ssizeE - _ZN34_INTERNAL_2a423db6_4_k_cu_120946a54cuda3std3__420unreachable_sentinelE)
_ZN34_INTERNAL_2a423db6_4_k_cu_120946a54cuda3std3__420unreachable_sentinelE:
	.zero		1
	.type		_ZN34_INTERNAL_2a423db6_4_k_cu_120946a54cuda3std6ranges3__45__cpo5ssizeE,@object
	.size		_ZN34_INTERNAL_2a423db6_4_k_cu_120946a54cuda3std6ranges3__45__cpo5ssizeE,(_ZN34_INTERNAL_2a423db6_4_k_cu_120946a56thrust24THRUST_300001_SM_1000_NS12placeholders2_3E - _ZN34_INTERNAL_2a423db6_4_k_cu_120946a54cuda3std6ranges3__45__cpo5ssizeE)
_ZN34_INTERNAL_2a423db6_4_k_cu_120946a54cuda3std6ranges3__45__cpo5ssizeE:
	.zero		1
	.type		_ZN34_INTERNAL_2a423db6_4_k_cu_120946a56thrust24THRUST_300001_SM_1000_NS12placeholders2_3E,@object
	.size		_ZN34_INTERNAL_2a423db6_4_k_cu_120946a56thrust24THRUST_300001_SM_1000_NS12placeholders2_3E,(_ZN34_INTERNAL_2a423db6_4_k_cu_120946a54cuda3std3__45__cpo4cendE - _ZN34_INTERNAL_2a423db6_4_k_cu_120946a56thrust24THRUST_300001_SM_1000_NS12placeholders2_3E)
_ZN34_INTERNAL_2a423db6_4_k_cu_120946a56thrust24THRUST_300001_SM_1000_NS12placeholders2_3E:
	.zero		1
	.type		_ZN34_INTERNAL_2a423db6_4_k_cu_120946a54cuda3std3__45__cpo4cendE,@object
	.size		_ZN34_INTERNAL_2a423db6_4_k_cu_120946a54cuda3std3__45__cpo4cendE,(_ZN34_INTERNAL_2a423db6_4_k_cu_120946a54cuda3std6ranges3__45__cpo4cendE - _ZN34_INTERNAL_2a423db6_4_k_cu_120946a54cuda3std3__45__cpo4cendE)
_ZN34_INTERNAL_2a423db6_4_k_cu_120946a54cuda3std3__45__cpo4cendE:
	.zero		1
	.type		_ZN34_INTERNAL_2a423db6_4_k_cu_120946a54cuda3std6ranges3__45__cpo4cendE,@object
	.size		_ZN34_INTERNAL_2a423db6_4_k_cu_120946a54cuda3std6ranges3__45__cpo4cendE,(_ZN34_INTERNAL_2a423db6_4_k_cu_120946a56thrust24THRUST_300001_SM_1000_NS12placeholders2_7E - _ZN34_INTERNAL_2a423db6_4_k_cu_120946a54cuda3std6ranges3__45__cpo4cendE)
_ZN34_INTERNAL_2a423db6_4_k_cu_120946a54cuda3std6ranges3__45__cpo4cendE:
	.zero		1
	.type		_ZN34_INTERNAL_2a423db6_4_k_cu_120946a56thrust24THRUST_300001_SM_1000_NS12placeholders2_7E,@object
	.size		_ZN34_INTERNAL_2a423db6_4_k_cu_120946a56thrust24THRUST_300001_SM_1000_NS12placeholders2_7E,(_ZN34_INTERNAL_2a423db6_4_k_cu_120946a54cuda3std3__45__cpo5crendE - _ZN34_INTERNAL_2a423db6_4_k_cu_120946a56thrust24THRUST_300001_SM_1000_NS12placeholders2_7E)
_ZN34_INTERNAL_2a423db6_4_k_cu_120946a56thrust24THRUST_300001_SM_1000_NS12placeholders2_7E:
	.zero		1
	.type		_ZN34_INTERNAL_2a423db6_4_k_cu_120946a54cuda3std3__45__cpo5crendE,@object
	.size		_ZN34_INTERNAL_2a423db6_4_k_cu_120946a54cuda3std3__45__cpo5crendE,(_ZN34_INTERNAL_2a423db6_4_k_cu_120946a54cuda3std6ranges3__45__cpo4prevE - _ZN34_INTERNAL_2a423db6_4_k_cu_120946a54cuda3std3__45__cpo5crendE)
_ZN34_INTERNAL_2a423db6_4_k_cu_120946a54cuda3std3__45__cpo5crendE:
	.zero		1
	.type		_ZN34_INTERNAL_2a423db6_4_k_cu_120946a54cuda3std6ranges3__45__cpo4prevE,@object
	.size		_ZN34_INTERNAL_2a423db6_4_k_cu_120946a54cuda3std6ranges3__45__cpo4prevE,(_ZN34_INTERNAL_2a423db6_4_k_cu_120946a54cuda3std6ranges3__45__cpo9iter_moveE - _ZN34_INTERNAL_2a423db6_4_k_cu_120946a54cuda3std6ranges3__45__cpo4prevE)
_ZN34_INTERNAL_2a423db6_4_k_cu_120946a54cuda3std6ranges3__45__cpo4prevE:
	.zero		1
	.type		_ZN34_INTERNAL_2a423db6_4_k_cu_120946a54cuda3std6ranges3__45__cpo9iter_moveE,@object
	.size		_ZN34_INTERNAL_2a423db6_4_k_cu_120946a54cuda3std6ranges3__45__cpo9iter_moveE,(_ZN34_INTERNAL_2a423db6_4_k_cu_120946a56thrust24THRUST_300001_SM_1000_NS6system6detail10sequential3seqE - _ZN34_INTERNAL_2a423db6_4_k_cu_120946a54cuda3std6ranges3__45__cpo9iter_moveE)
_ZN34_INTERNAL_2a423db6_4_k_cu_120946a54cuda3std6ranges3__45__cpo9iter_moveE:
	.zero		1
	.type		_ZN34_INTERNAL_2a423db6_4_k_cu_120946a56thrust24THRUST_300001_SM_1000_NS6system6detail10sequential3seqE,@object
	.size		_ZN34_INTERNAL_2a423db6_4_k_cu_120946a56thrust24THRUST_300001_SM_1000_NS6system6detail10sequential3seqE,(_ZN34_INTERNAL_2a423db6_4_k_cu_120946a56thrust24THRUST_300001_SM_1000_NS12placeholders2_9E - _ZN34_INTERNAL_2a423db6_4_k_cu_120946a56thrust24THRUST_300001_SM_1000_NS6system6detail10sequential3seqE)
_ZN34_INTERNAL_2a423db6_4_k_cu_120946a56thrust24THRUST_300001_SM_1000_NS6system6detail10sequential3seqE:
	.zero		1
	.type		_ZN34_INTERNAL_2a423db6_4_k_cu_120946a56thrust24THRUST_300001_SM_1000_NS12placeholders2_9E,@object
	.size		_ZN34_INTERNAL_2a423db6_4_k_cu_120946a56thrust24THRUST_300001_SM_1000_NS12placeholders2_9E,(_ZN34_INTERNAL_2a423db6_4_k_cu_120946a54cuda3std3__419piecewise_constructE - _ZN34_INTERNAL_2a423db6_4_k_cu_120946a56thrust24THRUST_300001_SM_1000_NS12placeholders2_9E)
_ZN34_INTERNAL_2a423db6_4_k_cu_120946a56thrust24THRUST_300001_SM_1000_NS12placeholders2_9E:
	.zero		1
	.type		_ZN34_INTERNAL_2a423db6_4_k_cu_120946a54cuda3std3__419piecewise_constructE,@object
	.size		_ZN34_INTERNAL_2a423db6_4_k_cu_120946a54cuda3std3__419piecewise_constructE,(_ZN34_INTERNAL_2a423db6_4_k_cu_120946a54cuda3std6ranges3__45__cpo5cdataE - _ZN34_INTERNAL_2a423db6_4_k_cu_120946a54cuda3std3__419piecewise_constructE)
_ZN34_INTERNAL_2a423db6_4_k_cu_120946a54cuda3std3__419piecewise_constructE:
	.zero		1
	.type		_ZN34_INTERNAL_2a423db6_4_k_cu_120946a54cuda3std6ranges3__45__cpo5cdataE,@object
	.size		_ZN34_INTERNAL_2a423db6_4_k_cu_120946a54cuda3std6ranges3__45__cpo5cdataE,(_ZN34_INTERNAL_2a423db6_4_k_cu_120946a56thrust24THRUST_300001_SM_1000_NS12placeholders2_1E - _ZN34_INTERNAL_2a423db6_4_k_cu_120946a54cuda3std6ranges3__45__cpo5cdataE)
_ZN34_INTERNAL_2a423db6_4_k_cu_120946a54cuda3std6ranges3__45__cpo5cdataE:
	.zero		1
	.type		_ZN34_INTERNAL_2a423db6_4_k_cu_120946a56thrust24THRUST_300001_SM_1000_NS12placeholders2_1E,@object
	.size		_ZN34_INTERNAL_2a423db6_4_k_cu_120946a56thrust24THRUST_300001_SM_1000_NS12placeholders2_1E,(_ZN34_INTERNAL_2a423db6_4_k_cu_120946a54cuda3std3__45__cpo3endE - _ZN34_INTERNAL_2a423db6_4_k_cu_120946a56thrust24THRUST_300001_SM_1000_NS12placeholders2_1E)
_ZN34_INTERNAL_2a423db6_4_k_cu_120946a56thrust24THRUST_300001_SM_1000_NS12placeholders2_1E:
	.zero		1
	.type		_ZN34_INTERNAL_2a423db6_4_k_cu_120946a54cuda3std3__45__cpo3endE,@object
	.size		_ZN34_INTERNAL_2a423db6_4_k_cu_120946a54cuda3std3__45__cpo3endE,(_ZN34_INTERNAL_2a423db6_4_k_cu_120946a54cuda3std6ranges3__45__cpo3endE - _ZN34_INTERNAL_2a423db6_4_k_cu_120946a54cuda3std3__45__cpo3endE)
_ZN34_INTERNAL_2a423db6_4_k_cu_120946a54cuda3std3__45__cpo3endE:
	.zero		1
	.type		_ZN34_INTERNAL_2a423db6_4_k_cu_120946a54cuda3std6ranges3__45__cpo3endE,@object
	.size		_ZN34_INTERNAL_2a423db6_4_k_cu_120946a54cuda3std6ranges3__45__cpo3endE,(_ZN34_INTERNAL_2a423db6_4_k_cu_120946a56thrust24THRUST_300001_SM_1000_NS12placeholders2_5E - _ZN34_INTERNAL_2a423db6_4_k_cu_120946a54cuda3std6ranges3__45__cpo3endE)
_ZN34_INTERNAL_2a423db6_4_k_cu_120946a54cuda3std6ranges3__45__cpo3endE:
	.zero		1
	.type		_ZN34_INTERNAL_2a423db6_4_k_cu_120946a56thrust24THRUST_300001_SM_1000_NS12placeholders2_5E,@object
	.size		_ZN34_INTERNAL_2a423db6_4_k_cu_120946a56thrust24THRUST_300001_SM_1000_NS12placeholders2_5E,(_ZN34_INTERNAL_2a423db6_4_k_cu_120946a54cuda3std3__45__cpo4rendE - _ZN34_INTERNAL_2a423db6_4_k_cu_120946a56thrust24THRUST_300001_SM_1000_NS12placeholders2_5E)
_ZN34_INTERNAL_2a423db6_4_k_cu_120946a56thrust24THRUST_300001_SM_1000_NS12placeholders2_5E:
	.zero		1
	.type		_ZN34_INTERNAL_2a423db6_4_k_cu_120946a54cuda3std3__45__cpo4rendE,@object
	.size		_ZN34_INTERNAL_2a423db6_4_k_cu_120946a54cuda3std3__45__cpo4rendE,(_ZN34_INTERNAL_2a423db6_4_k_cu_120946a54cuda3std6ranges3__45__cpo9iter_swapE - _ZN34_INTERNAL_2a423db6_4_k_cu_120946a54cuda3std3__45__cpo4rendE)
_ZN34_INTERNAL_2a423db6_4_k_cu_120946a54cuda3std3__45__cpo4rendE:
	.zero		1
	.type		_ZN34_INTERNAL_2a423db6_4_k_cu_120946a54cuda3std6ranges3__45__cpo9iter_swapE,@object
	.size		_ZN34_INTERNAL_2a423db6_4_k_cu_120946a54cuda3std6ranges3__45__cpo9iter_swapE,(_ZN34_INTERNAL_2a423db6_4_k_cu_120946a54cuda3std3__48unexpectE - _ZN34_INTERNAL_2a423db6_4_k_cu_120946a54cuda3std6ranges3__45__cpo9iter_swapE)
_ZN34_INTERNAL_2a423db6_4_k_cu_120946a54cuda3std6ranges3__45__cpo9iter_swapE:
	.zero		1
	.type		_ZN34_INTERNAL_2a423db6_4_k_cu_120946a54cuda3std3__48unexpectE,@object
	.size		_ZN34_INTERNAL_2a423db6_4_k_cu_120946a54cuda3std3__48unexpectE,(_ZN34_INTERNAL_2a423db6_4_k_cu_120946a56thrust24THRUST_300001_SM_1000_NS8cuda_cub3parE - _ZN34_INTERNAL_2a423db6_4_k_cu_120946a54cuda3std3__48unexpectE)
_ZN34_INTERNAL_2a423db6_4_k_cu_120946a54cuda3std3__48unexpectE:
	.zero		1
	.type		_ZN34_INTERNAL_2a423db6_4_k_cu_120946a56thrust24THRUST_300001_SM_1000_NS8cuda_cub3parE,@object
	.size		_ZN34_INTERNAL_2a423db6_4_k_cu_120946a56thrust24THRUST_300001_SM_1000_NS8cuda_cub3parE,(.L_29 - _ZN34_INTERNAL_2a423db6_4_k_cu_120946a56thrust24THRUST_300001_SM_1000_NS8cuda_cub3parE)
_ZN34_INTERNAL_2a423db6_4_k_cu_120946a56thrust24THRUST_300001_SM_1000_NS8cuda_cub3parE:
	.zero		1
.L_29:


//--------------------- .nv.shared._ZN3cub18CUB_300001_SM_10006detail6reduce18DeviceReduceKernelINS2_10policy_hubIiyN4cuda3std3__44plusIiEEE10Policy1000EN6thrust24THRUST_300001_SM_1000_NS10device_ptrIiEEyS9_iNS7_10__identityEEEvT0_PT3_T1_NS0_13GridEvenShareISK_EET2_T4_ --------------------------
	.section	.nv.shared._ZN3cub18CUB_300001_SM_10006detail6reduce18DeviceReduceKernelINS2_10policy_hubIiyN4cuda3std3__44plusIiEEE10Policy1000EN6thrust24THRUST_300001_SM_1000_NS10device_ptrIiEEyS9_iNS7_10__identityEEEvT0_PT3_T1_NS0_13GridEvenShareISK_EET2_T4_,"aw",@nobits
	.sectionflags	@""
	.align	4
.nv.shared._ZN3cub18CUB_300001_SM_10006detail6reduce18DeviceReduceKernelINS2_10policy_hubIiyN4cuda3std3__44plusIiEEE10Policy1000EN6thrust24THRUST_300001_SM_1000_NS10device_ptrIiEEyS9_iNS7_10__identityEEEvT0_PT3_T1_NS0_13GridEvenShareISK_EET2_T4_:
	.zero		1068


//--------------------- .nv.shared._ZN3cub18CUB_300001_SM_10006detail6reduce28DeviceReduceSingleTileKernelINS2_10policy_hubIiyN4cuda3std3__44plusIiEEE10Policy1000EN6thrust24THRUST_300001_SM_1000_NS10device_ptrIiEEPiyS9_iiNS7_10__identityEEEvT0_T1_T2_T3_T4_T6_ --------------------------
	.section	.nv.shared._ZN3cub18CUB_300001_SM_10006detail6reduce28DeviceReduceSingleTileKernelINS2_10policy_hubIiyN4cuda3std3__44plusIiEEE10Policy1000EN6thrust24THRUST_300001_SM_1000_NS10device_ptrIiEEPiyS9_iiNS7_10__identityEEEvT0_T1_T2_T3_T4_T6_,"aw",@nobits
	.sectionflags	@""
	.align	4
.nv.shared._ZN3cub18CUB_300001_SM_10006detail6reduce28DeviceReduceSingleTileKernelINS2_10policy_hubIiyN4cuda3std3__44plusIiEEE10Policy1000EN6thrust24THRUST_300001_SM_1000_NS10device_ptrIiEEPiyS9_iiNS7_10__identityEEEvT0_T1_T2_T3_T4_T6_:
	.zero		1068


//--------------------- .nv.shared._ZN3cub18CUB_300001_SM_10006detail6reduce28DeviceReduceSingleTileKernelINS2_10policy_hubIijN4cuda3std3__44plusIiEEE10Policy1000EPiSC_iS9_iiNS7_10__identityEEEvT0_T1_T2_T3_T4_T6_ --------------------------
	.section	.nv.shared._ZN3cub18CUB_300001_SM_10006detail6reduce28DeviceReduceSingleTileKernelINS2_10policy_hubIijN4cuda3std3__44plusIiEEE10Policy1000EPiSC_iS9_iiNS7_10__identityEEEvT0_T1_T2_T3_T4_T6_,"aw",@nobits
	.sectionflags	@""
	.align	4
.nv.shared._ZN3cub18CUB_300001_SM_10006detail6reduce28DeviceReduceSingleTileKernelINS2_10policy_hubIijN4cuda3std3__44plusIiEEE10Policy1000EPiSC_iS9_iiNS7_10__identityEEEvT0_T1_T2_T3_T4_T6_:
	.zero		1068


//--------------------- .nv.shared._ZN3cub18CUB_300001_SM_10006detail6reduce18DeviceReduceKernelINS2_10policy_hubIijN4cuda3std3__44plusIiEEE10Policy1000EN6thrust24THRUST_300001_SM_1000_NS10device_ptrIiEEjS9_iNS7_10__identityEEEvT0_PT3_T1_NS0_13GridEvenShareISK_EET2_T4_ --------------------------
	.section	.nv.shared._ZN3cub18CUB_300001_SM_10006detail6reduce18DeviceReduceKernelINS2_10policy_hubIijN4cuda3std3__44plusIiEEE10Policy1000EN6thrust24THRUST_300001_SM_1000_NS10device_ptrIiEEjS9_iNS7_10__identityEEEvT0_PT3_T1_NS0_13GridEvenShareISK_EET2_T4_,"aw",@nobits
	.sectionflags	@""
	.align	4
.nv.shared._ZN3cub18CUB_300001_SM_10006detail6reduce18DeviceReduceKernelINS2_10policy_hubIijN4cuda3std3__44plusIiEEE10Policy1000EN6thrust24THRUST_300001_SM_1000_NS10device_ptrIiEEjS9_iNS7_10__identityEEEvT0_PT3_T1_NS0_13GridEvenShareISK_EET2_T4_:
	.zero		1068


//--------------------- .nv.shared._ZN3cub18CUB_300001_SM_10006detail6reduce28DeviceReduceSingleTileKernelINS2_10policy_hubIijN4cuda3std3__44plusIiEEE10Policy1000EN6thrust24THRUST_300001_SM_1000_NS10device_ptrIiEEPijS9_iiNS7_10__identityEEEvT0_T1_T2_T3_T4_T6_ --------------------------
	.section	.nv.shared._ZN3cub18CUB_300001_SM_10006detail6reduce28DeviceReduceSingleTileKernelINS2_10policy_hubIijN4cuda3std3__44plusIiEEE10Policy1000EN6thrust24THRUST_300001_SM_1000_NS10device_ptrIiEEPijS9_iiNS7_10__identityEEEvT0_T1_T2_T3_T4_T6_,"aw",@nobits
	.sectionflags	@""
	.align	4
.nv.shared._ZN3cub18CUB_300001_SM_10006detail6reduce28DeviceReduceSingleTileKernelINS2_10policy_hubIijN4cuda3std3__44plusIiEEE10Policy1000EN6thrust24THRUST_300001_SM_1000_NS10device_ptrIiEEPijS9_iiNS7_10__identityEEEvT0_T1_T2_T3_T4_T6_:
	.zero		1068


//--------------------- .nv.constant0._ZN3cub18CUB_300001_SM_10006detail6reduce28DeviceReduceSingleTileKernelINS2_10policy_hubIiyN4cuda3std3__44plusIiEEE10Policy1000EPiSC_iS9_iiNS7_10__identityEEEvT0_T1_T2_T3_T4_T6_ --------------------------
	.section	.nv.constant0._ZN3cub18CUB_300001_SM_10006detail6reduce28DeviceReduceSingleTileKernelINS2_10policy_hubIiyN4cuda3std3__44plusIiEEE10Policy1000EPiSC_iS9_iiNS7_10__identityEEEvT0_T1_T2_T3_T4_T6_,"a",@progbits
	.sectionflags	@""
	.align	4
.nv.constant0._ZN3cub18CUB_300001_SM_10006detail6reduce28DeviceReduceSingleTileKernelINS2_10policy_hubIiyN4cuda3std3__44plusIiEEE10Policy1000EPiSC_iS9_iiNS7_10__identityEEEvT0_T1_T2_T3_T4_T6_:
	.zero		925


//--------------------- .nv.constant0._ZN3cub18CUB_300001_SM_10006detail6reduce18DeviceReduceKernelINS2_10policy_hubIiyN4cuda3std3__44plusIiEEE10Policy1000EN6thrust24THRUST_300001_SM_1000_NS10device_ptrIiEEyS9_iNS7_10__identityEEEvT0_PT3_T1_NS0_13GridEvenShareISK_EET2_T4_ --------------------------
	.section	.nv.constant0._ZN3cub18CUB_300001_SM_10006detail6reduce18DeviceReduceKernelINS2_10policy_hubIiyN4cuda3std3__44plusIiEEE10Policy1000EN6thrust24THRUST_300001_SM_1000_NS10device_ptrIiEEyS9_iNS7_10__identityEEEvT0_PT3_T1_NS0_13GridEvenShareISK_EET2_T4_,"a",@progbits
	.sectionflags	@""
	.align	4
.nv.constant0._ZN3cub18CUB_300001_SM_10006detail6reduce18DeviceReduceKernelINS2_10policy_hubIiyN4cuda3std3__44plusIiEEE10Policy1000EN6thrust24THRUST_300001_SM_1000_NS10device_ptrIiEEyS9_iNS7_10__identityEEEvT0_PT3_T1_NS0_13GridEvenShareISK_EET2_T4_:
	.zero		994


//--------------------- .nv.constant0._ZN3cub18CUB_300001_SM_10006detail6reduce28DeviceReduceSingleTileKernelINS2_10policy_hubIiyN4cuda3std3__44plusIiEEE10Policy1000EN6thrust24THRUST_300001_SM_1000_NS10device_ptrIiEEPiyS9_iiNS7_10__identityEEEvT0_T1_T2_T3_T4_T6_ --------------------------
	.section	.nv.constant0._ZN3cub18CUB_300001_SM_10006detail6reduce28DeviceReduceSingleTileKernelINS2_10policy_hubIiyN4cuda3std3__44plusIiEEE10Policy1000EN6thrust24THRUST_300001_SM_1000_NS10device_ptrIiEEPiyS9_iiNS7_10__identityEEEvT0_T1_T2_T3_T4_T6_,"a",@progbits
	.sectionflags	@""
	.align	4
.nv.constant0._ZN3cub18CUB_300001_SM_10006detail6reduce28DeviceReduceSingleTileKernelINS2_10policy_hubIiyN4cuda3std3__44plusIiEEE10Policy1000EN6thrust24THRUST_300001_SM_1000_NS10device_ptrIiEEPiyS9_iiNS7_10__identityEEEvT0_T1_T2_T3_T4_T6_:
	.zero		929


//--------------------- .nv.constant0._ZN3cub18CUB_300001_SM_10006detail6reduce28DeviceReduceSingleTileKernelINS2_10policy_hubIijN4cuda3std3__44plusIiEEE10Policy1000EPiSC_iS9_iiNS7_10__identityEEEvT0_T1_T2_T3_T4_T6_ --------------------------
	.section	.nv.constant0._ZN3cub18CUB_300001_SM_10006detail6reduce28DeviceReduceSingleTileKernelINS2_10policy_hubIijN4cuda3std3__44plusIiEEE10Policy1000EPiSC_iS9_iiNS7_10__identityEEEvT0_T1_T2_T3_T4_T6_,"a",@progbits
	.sectionflags	@""
	.align	4
.nv.constant0._ZN3cub18CUB_300001_SM_10006detail6reduce28DeviceReduceSingleTileKernelINS2_10policy_hubIijN4cuda3std3__44plusIiEEE10Policy1000EPiSC_iS9_iiNS7_10__identityEEEvT0_T1_T2_T3_T4_T6_:
	.zero		925


//--------------------- .nv.constant0._ZN3cub18CUB_300001_SM_10006detail6reduce18DeviceReduceKernelINS2_10policy_hubIijN4cuda3std3__44plusIiEEE10Policy1000EN6thrust24THRUST_300001_SM_1000_NS10device_ptrIiEEjS9_iNS7_10__identityEEEvT0_PT3_T1_NS0_13GridEvenShareISK_EET2_T4_ --------------------------
	.section	.nv.constant0._ZN3cub18CUB_300001_SM_10006detail6reduce18DeviceReduceKernelINS2_10policy_hubIijN4cuda3std3__44plusIiEEE10Policy1000EN6thrust24THRUST_300001_SM_1000_NS10device_ptrIiEEjS9_iNS7_10__identityEEEvT0_PT3_T1_NS0_13GridEvenShareISK_EET2_T4_,"a",@progbits
	.sectionflags	@""
	.align	4
.nv.constant0._ZN3cub18CUB_300001_SM_10006detail6reduce18DeviceReduceKernelINS2_10policy_hubIijN4cuda3std3__44plusIiEEE10Policy1000EN6thrust24THRUST_300001_SM_1000_NS10device_ptrIiEEjS9_iNS7_10__identityEEEvT0_PT3_T1_NS0_13GridEvenShareISK_EET2_T4_:
	.zero		958


//--------------------- .nv.constant0._ZN3cub18CUB_300001_SM_10006detail6reduce28DeviceReduceSingleTileKernelINS2_10policy_hubIijN4cuda3std3__44plusIiEEE10Policy1000EN6thrust24THRUST_300001_SM_1000_NS10device_ptrIiEEPijS9_iiNS7_10__identityEEEvT0_T1_T2_T3_T4_T6_ --------------------------
	.section	.nv.constant0._ZN3cub18CUB_300001_SM_10006detail6reduce28DeviceReduceSingleTileKernelINS2_10policy_hubIijN4cuda3std3__44plusIiEEE10Policy1000EN6thrust24THRUST_300001_SM_1000_NS10device_ptrIiEEPijS9_iiNS7_10__identityEEEvT0_T1_T2_T3_T4_T6_,"a",@progbits
	.sectionflags	@""
	.align	4
.nv.constant0._ZN3cub18CUB_300001_SM_10006detail6reduce28DeviceReduceSingleTileKernelINS2_10policy_hubIijN4cuda3std3__44plusIiEEE10Policy1000EN6thrust24THRUST_300001_SM_1000_NS10device_ptrIiEEPijS9_iiNS7_10__identityEEEvT0_T1_T2_T3_T4_T6_:
	.zero		925


//--------------------- .nv.constant0._ZN3cub18CUB_300001_SM_10006detail11EmptyKernelIvEEvv --------------------------
	.section	.nv.constant0._ZN3cub18CUB_300001_SM_10006detail11EmptyKernelIvEEvv,"a",@progbits
	.sectionflags	@""
	.align	4
.nv.constant0._ZN3cub18CUB_300001_SM_10006detail11EmptyKernelIvEEvv:
	.zero		896


//--------------------- .nv.constant0._Z8checkLeqPiPffiiiii --------------------------
	.section	.nv.constant0._Z8checkLeqPiPffiiiii,"a",@progbits
	.sectionflags	@""
	.align	4
.nv.constant0._Z8checkLeqPiPffiiiii:
	.zero		936


//--------------------- .nv.constant0._Z7checkEqPiS_iiiiii --------------------------
	.section	.nv.constant0._Z7checkEqPiS_iiiiii,"a",@progbits
	.sectionflags	@""
	.align	4
.nv.constant0._Z7checkEqPiS_iiiiii:
	.zero		936


//--------------------- .nv.constant0._Z10updLoadLimPfffiiiii --------------------------
	.section	.nv.constant0._Z10updLoadLimPfffiiiii,"a",@progbits
	.sectionflags	@""
	.align	4
.nv.constant0._Z10updLoadLimPfffiiiii:
	.zero		932


//--------------------- .nv.constant0._Z14addToGridFloatPffiiiii --------------------------
	.section	.nv.constant0._Z14addToGridFloatPffiiiii,"a",@progbits
	.sectionflags	@""
	.align	4
.nv.constant0._Z14addToGridFloatPffiiiii:
	.zero		928


//--------------------- .nv.constant0._Z12addToGridIntPiiiiiii --------------------------
	.section	.nv.constant0._Z12addToGridIntPiiiiiii,"a",@progbits
	.sectionflags	@""
	.align	4
.nv.constant0._Z12addToGridIntPiiiiiii:
	.zero		928


//--------------------- SYMBOLS --------------------------

	.type		.nv.reservedSmem.offset0,@object
	.size		.nv.reservedSmem.offset0,0x4
	.type		.nv.reservedSmem.cap,@object
	.size		.nv.reservedSmem.cap,0x4
